	.target	sm_90a

	.elftype	@"ET_EXEC"


//--------------------- .note.nv.tkinfo           --------------------------
	.section	.note.nv.tkinfo,"",@"SHT_NOTE"
	.sectionflags	@"SHF_NOTE_NV_TKINFO"
	.tkinfo
        /*0018*/ 	.word	0x00000002
        /*0030*/ 	.string	""
        /*0030*/ 	.string	"ptxas"
        /*0030*/ 	.string	"Cuda compilation tools, release 13.0, V13.0.88"
        /*0030*/ 	.string	"Build cuda_13.0.r13.0/compiler.36424714_0"
        /*0030*/ 	.string	"-arch sm_90a -m 64 "



//--------------------- .note.nv.cuinfo           --------------------------
	.section	.note.nv.cuinfo,"",@"SHT_NOTE"
	.sectionflags	@"SHF_NOTE_NV_CUINFO"
        /*0018*/ 	.short	0x0002
        /*001a*/ 	.short	0x005a
        /*001c*/ 	.short	0x0082
	.zero		2


//--------------------- .nv.info                  --------------------------
	.section	.nv.info,"",@"SHT_CUDA_INFO"
	.align	4


	//----- nvinfo : EIATTR_REGCOUNT
	.align		4
        /*0000*/ 	.byte	0x04, 0x2f
        /*0002*/ 	.short	(.L_12 - .L_11)
	.align		4
.L_11:
        /*0004*/ 	.word	index@(_ZN7cutlass13device_kernelINS_4gemm6kernel13GemmUniversalIN4cute5tupleIJiiiiEEENS1_10collective13CollectiveMmaINS1_40MainloopSm90TmaGmmaWarpSpecializedSparseILi4ENS5_IJNS4_1CILi2EEENSA_ILi1EEESC_EEENS1_35KernelTmaWarpSpecializedCooperativeEEENS5_IJNSA_ILi256EEESG_NSA_ILi64EEEEEENS_6half_tENS5_IJNS4_6LayoutINS5_IJiNS5_IJSB_iEEEiEEENS5_IJlNS5_IJSC_SB_EEElEEEEENSK_INS5_IJNS5_IJNS5_IJNSA_ILi8EEESB_NSA_ILi4EEEEEEiEEENS5_IJNS5_IJNSA_ILi16EEESB_SB_EEEiEEEiEEENS5_IJNS5_IJNS5_IJSH_SU_NSA_ILi1024EEEEEENSA_ILi4096EEEEEENS5_IJNS5_IJSC_NSA_ILi512EEENSA_ILi32EEEEEElEEElEEEEEEEESJ_NS5_IJlSC_lEEENS4_8TiledMMAINS4_8MMA_AtomIJNS4_4SM904GMMA6SPARSE27GMMA_64x256x32_F32F16F16_SSILNS1D_5MajorE0ELS1G_0ELNS1D_7ScaleInE1ELS1H_1ELNS1D_9SparseSelE0EEEEEENSK_ISD_NS5_IJSC_NSA_ILi0EEES1L_EEEEENS5_IJNS4_10UnderscoreES1O_S1O_EEEEENS4_13SM90_TMA_LOADENS4_14ComposedLayoutINS4_7SwizzleILi2ELi4ELi3EEENS4_25smem_sparse_ptr_flag_bitsILi2ELi16EEENSK_INS5_IJNS5_IJSC_SQ_EEENS5_IJSB_S13_EEEEEENS5_IJNS5_IJS1L_SH_EEESN_EEEEEEEvNS4_8identityENS4_23SM90_TMA_LOAD_MULTICASTENS1S_INS1T_ILi3ELi4ELi3EEENS4_18smem_ptr_flag_bitsILi16EEENSK_INS5_IJSQ_SH_EEENS5_IJSH_SC_EEEEEEEvS24_EENS_8epilogue10collective6detail29Sm90TmaWarpSpecializedAdapterINS2F_15DefaultEpilogueIfNS5_IJSC_llEEES2J_NS2E_6thread17LinearCombinationIfLi1EffLNS2K_9ScaleType4KindE0ELNS_15FloatRoundStyleE2EfEENS1_15EpilogueDefaultEEEEEvvEEEEvNT_6ParamsE)
        /*0008*/ 	.word	0x000000a8


	//----- nvinfo : EIATTR_FRAME_SIZE
	.align		4
.L_12:
        /*000c*/ 	.byte	0x04, 0x11
        /*000e*/ 	.short	(.L_14 - .L_13)
	.align		4
.L_13:
        /*0010*/ 	.word	index@(_ZN7cutlass13device_kernelINS_4gemm6kernel13GemmUniversalIN4cute5tupleIJiiiiEEENS1_10collective13CollectiveMmaINS1_40MainloopSm90TmaGmmaWarpSpecializedSparseILi4ENS5_IJNS4_1CILi2EEENSA_ILi1EEESC_EEENS1_35KernelTmaWarpSpecializedCooperativeEEENS5_IJNSA_ILi256EEESG_NSA_ILi64EEEEEENS_6half_tENS5_IJNS4_6LayoutINS5_IJiNS5_IJSB_iEEEiEEENS5_IJlNS5_IJSC_SB_EEElEEEEENSK_INS5_IJNS5_IJNS5_IJNSA_ILi8EEESB_NSA_ILi4EEEEEEiEEENS5_IJNS5_IJNSA_ILi16EEESB_SB_EEEiEEEiEEENS5_IJNS5_IJNS5_IJSH_SU_NSA_ILi1024EEEEEENSA_ILi4096EEEEEENS5_IJNS5_IJSC_NSA_ILi512EEENSA_ILi32EEEEEElEEElEEEEEEEESJ_NS5_IJlSC_lEEENS4_8TiledMMAINS4_8MMA_AtomIJNS4_4SM904GMMA6SPARSE27GMMA_64x256x32_F32F16F16_SSILNS1D_5MajorE0ELS1G_0ELNS1D_7ScaleInE1ELS1H_1ELNS1D_9SparseSelE0EEEEEENSK_ISD_NS5_IJSC_NSA_ILi0EEES1L_EEEEENS5_IJNS4_10UnderscoreES1O_S1O_EEEEENS4_13SM90_TMA_LOADENS4_14ComposedLayoutINS4_7SwizzleILi2ELi4ELi3EEENS4_25smem_sparse_ptr_flag_bitsILi2ELi16EEENSK_INS5_IJNS5_IJSC_SQ_EEENS5_IJSB_S13_EEEEEENS5_IJNS5_IJS1L_SH_EEESN_EEEEEEEvNS4_8identityENS4_23SM90_TMA_LOAD_MULTICASTENS1S_INS1T_ILi3ELi4ELi3EEENS4_18smem_ptr_flag_bitsILi16EEENSK_INS5_IJSQ_SH_EEENS5_IJSH_SC_EEEEEEEvS24_EENS_8epilogue10collective6detail29Sm90TmaWarpSpecializedAdapterINS2F_15DefaultEpilogueIfNS5_IJSC_llEEES2J_NS2E_6thread17LinearCombinationIfLi1EffLNS2K_9ScaleType4KindE0ELNS_15FloatRoundStyleE2EfEENS1_15EpilogueDefaultEEEEEvvEEEEvNT_6ParamsE)
        /*0014*/ 	.word	0x00000670


	//----- nvinfo : EIATTR_MIN_STACK_SIZE
	.align		4
.L_14:
        /*0018*/ 	.byte	0x04, 0x12
        /*001a*/ 	.short	(.L_16 - .L_15)
	.align		4
.L_15:
        /*001c*/ 	.word	index@(_ZN7cutlass13device_kernelINS_4gemm6kernel13GemmUniversalIN4cute5tupleIJiiiiEEENS1_10collective13CollectiveMmaINS1_40MainloopSm90TmaGmmaWarpSpecializedSparseILi4ENS5_IJNS4_1CILi2EEENSA_ILi1EEESC_EEENS1_35KernelTmaWarpSpecializedCooperativeEEENS5_IJNSA_ILi256EEESG_NSA_ILi64EEEEEENS_6half_tENS5_IJNS4_6LayoutINS5_IJiNS5_IJSB_iEEEiEEENS5_IJlNS5_IJSC_SB_EEElEEEEENSK_INS5_IJNS5_IJNS5_IJNSA_ILi8EEESB_NSA_ILi4EEEEEEiEEENS5_IJNS5_IJNSA_ILi16EEESB_SB_EEEiEEEiEEENS5_IJNS5_IJNS5_IJSH_SU_NSA_ILi1024EEEEEENSA_ILi4096EEEEEENS5_IJNS5_IJSC_NSA_ILi512EEENSA_ILi32EEEEEElEEElEEEEEEEESJ_NS5_IJlSC_lEEENS4_8TiledMMAINS4_8MMA_AtomIJNS4_4SM904GMMA6SPARSE27GMMA_64x256x32_F32F16F16_SSILNS1D_5MajorE0ELS1G_0ELNS1D_7ScaleInE1ELS1H_1ELNS1D_9SparseSelE0EEEEEENSK_ISD_NS5_IJSC_NSA_ILi0EEES1L_EEEEENS5_IJNS4_10UnderscoreES1O_S1O_EEEEENS4_13SM90_TMA_LOADENS4_14ComposedLayoutINS4_7SwizzleILi2ELi4ELi3EEENS4_25smem_sparse_ptr_flag_bitsILi2ELi16EEENSK_INS5_IJNS5_IJSC_SQ_EEENS5_IJSB_S13_EEEEEENS5_IJNS5_IJS1L_SH_EEESN_EEEEEEEvNS4_8identityENS4_23SM90_TMA_LOAD_MULTICASTENS1S_INS1T_ILi3ELi4ELi3EEENS4_18smem_ptr_flag_bitsILi16EEENSK_INS5_IJSQ_SH_EEENS5_IJSH_SC_EEEEEEEvS24_EENS_8epilogue10collective6detail29Sm90TmaWarpSpecializedAdapterINS2F_15DefaultEpilogueIfNS5_IJSC_llEEES2J_NS2E_6thread17LinearCombinationIfLi1EffLNS2K_9ScaleType4KindE0ELNS_15FloatRoundStyleE2EfEENS1_15EpilogueDefaultEEEEEvvEEEEvNT_6ParamsE)
        /*0020*/ 	.word	0x00000670
.L_16:


//--------------------- .nv.compat                --------------------------
	.section	.nv.compat,"",@"SHT_CUDA_COMPAT_INFO"
	.align	4
        /*0000*/ 	.byte	0x02, 0x09, 0x01, 0x00, 0x02, 0x02, 0x04, 0x00, 0x02, 0x05, 0x05, 0x00, 0x03, 0x07, 0x01, 0x01
        /*0010*/ 	.byte	0x02, 0x03, 0x01, 0x00, 0x02, 0x06, 0x01, 0x00, 0x04, 0x0b, 0x08, 0x00, 0x00, 0x00, 0x00, 0x00
        /*0020*/ 	.byte	0x00, 0x00, 0x00, 0x00


//--------------------- .nv.info._ZN7cutlass13device_kernelINS_4gemm6kernel13GemmUniversalIN4cute5tupleIJiiiiEEENS1_10collective13CollectiveMmaINS1_40MainloopSm90TmaGmmaWarpSpecializedSparseILi4ENS5_IJNS4_1CILi2EEENSA_ILi1EEESC_EEENS1_35KernelTmaWarpSpecializedCooperativeEEENS5_IJNSA_ILi256EEESG_NSA_ILi64EEEEEENS_6half_tENS5_IJNS4_6LayoutINS5_IJiNS5_IJSB_iEEEiEEENS5_IJlNS5_IJSC_SB_EEElEEEEENSK_INS5_IJNS5_IJNS5_IJNSA_ILi8EEESB_NSA_ILi4EEEEEEiEEENS5_IJNS5_IJNSA_ILi16EEESB_SB_EEEiEEEiEEENS5_IJNS5_IJNS5_IJSH_SU_NSA_ILi1024EEEEEENSA_ILi4096EEEEEENS5_IJNS5_IJSC_NSA_ILi512EEENSA_ILi32EEEEEElEEElEEEEEEEESJ_NS5_IJlSC_lEEENS4_8TiledMMAINS4_8MMA_AtomIJNS4_4SM904GMMA6SPARSE27GMMA_64x256x32_F32F16F16_SSILNS1D_5MajorE0ELS1G_0ELNS1D_7ScaleInE1ELS1H_1ELNS1D_9SparseSelE0EEEEEENSK_ISD_NS5_IJSC_NSA_ILi0EEES1L_EEEEENS5_IJNS4_10UnderscoreES1O_S1O_EEEEENS4_13SM90_TMA_LOADENS4_14ComposedLayoutINS4_7SwizzleILi2ELi4ELi3EEENS4_25smem_sparse_ptr_flag_bitsILi2ELi16EEENSK_INS5_IJNS5_IJSC_SQ_EEENS5_IJSB_S13_EEEEEENS5_IJNS5_IJS1L_SH_EEESN_EEEEEEEvNS4_8identityENS4_23SM90_TMA_LOAD_MULTICASTENS1S_INS1T_ILi3ELi4ELi3EEENS4_18smem_ptr_flag_bitsILi16EEENSK_INS5_IJSQ_SH_EEENS5_IJSH_SC_EEEEEEEvS24_EENS_8epilogue10collective6detail29Sm90TmaWarpSpecializedAdapterINS2F_15DefaultEpilogueIfNS5_IJSC_llEEES2J_NS2E_6thread17LinearCombinationIfLi1EffLNS2K_9ScaleType4KindE0ELNS_15FloatRoundStyleE2EfEENS1_15EpilogueDefaultEEEEEvvEEEEvNT_6ParamsE --------------------------
	.section	.nv.info._ZN7cutlass13device_kernelINS_4gemm6kernel13GemmUniversalIN4cute5tupleIJiiiiEEENS1_10collective13CollectiveMmaINS1_40MainloopSm90TmaGmmaWarpSpecializedSparseILi4ENS5_IJNS4_1CILi2EEENSA_ILi1EEESC_EEENS1_35KernelTmaWarpSpecializedCooperativeEEENS5_IJNSA_ILi256EEESG_NSA_ILi64EEEEEENS_6half_tENS5_IJNS4_6LayoutINS5_IJiNS5_IJSB_iEEEiEEENS5_IJlNS5_IJSC_SB_EEElEEEEENSK_INS5_IJNS5_IJNS5_IJNSA_ILi8EEESB_NSA_ILi4EEEEEEiEEENS5_IJNS5_IJNSA_ILi16EEESB_SB_EEEiEEEiEEENS5_IJNS5_IJNS5_IJSH_SU_NSA_ILi1024EEEEEENSA_ILi4096EEEEEENS5_IJNS5_IJSC_NSA_ILi512EEENSA_ILi32EEEEEElEEElEEEEEEEESJ_NS5_IJlSC_lEEENS4_8TiledMMAINS4_8MMA_AtomIJNS4_4SM904GMMA6SPARSE27GMMA_64x256x32_F32F16F16_SSILNS1D_5MajorE0ELS1G_0ELNS1D_7ScaleInE1ELS1H_1ELNS1D_9SparseSelE0EEEEEENSK_ISD_NS5_IJSC_NSA_ILi0EEES1L_EEEEENS5_IJNS4_10UnderscoreES1O_S1O_EEEEENS4_13SM90_TMA_LOADENS4_14ComposedLayoutINS4_7SwizzleILi2ELi4ELi3EEENS4_25smem_sparse_ptr_flag_bitsILi2ELi16EEENSK_INS5_IJNS5_IJSC_SQ_EEENS5_IJSB_S13_EEEEEENS5_IJNS5_IJS1L_SH_EEESN_EEEEEEEvNS4_8identityENS4_23SM90_TMA_LOAD_MULTICASTENS1S_INS1T_ILi3ELi4ELi3EEENS4_18smem_ptr_flag_bitsILi16EEENSK_INS5_IJSQ_SH_EEENS5_IJSH_SC_EEEEEEEvS24_EENS_8epilogue10collective6detail29Sm90TmaWarpSpecializedAdapterINS2F_15DefaultEpilogueIfNS5_IJSC_llEEES2J_NS2E_6thread17LinearCombinationIfLi1EffLNS2K_9ScaleType4KindE0ELNS_15FloatRoundStyleE2EfEENS1_15EpilogueDefaultEEEEEvvEEEEvNT_6ParamsE,"",@"SHT_CUDA_INFO"
	.sectionflags	@""
	.align	4


	//----- nvinfo : EIATTR_CUDA_API_VERSION
	.align		4
        /*0000*/ 	.byte	0x04, 0x37
        /*0002*/ 	.short	(.L_18 - .L_17)
.L_17:
        /*0004*/ 	.word	0x00000082


	//----- nvinfo : EIATTR_KPARAM_INFO
	.align		4
.L_18:
        /*0008*/ 	.byte	0x04, 0x17
        /*000a*/ 	.short	(.L_20 - .L_19)
.L_19:
        /*000c*/ 	.word	0x00000000
        /*0010*/ 	.short	0x0000
        /*0012*/ 	.short	0x0070
        /*0014*/ 	.byte	0x00, 0xf0, 0x01, 0x14


	//----- nvinfo : EIATTR_SPARSE_MMA_MASK
	.align		4
.L_20:
        /*0018*/ 	.byte	0x03, 0x50
        /*001a*/ 	.short	0x0002


	//----- nvinfo : EIATTR_MAXREG_COUNT
	.align		4
        /*001c*/ 	.byte	0x03, 0x1b
        /*001e*/ 	.short	0x00a8


	//----- nvinfo : EIATTR_NUM_BARRIERS
	.align		4
        /*0020*/ 	.byte	0x02, 0x4c
        /*0022*/ 	.byte	0x01
	.zero		1


	//----- nvinfo : EIATTR_ANNOTATIONS
	.align		4
        /*0024*/ 	.byte	0x04, 0x55
        /*0026*/ 	.short	(.L_22 - .L_21)


	//   ....[0]....
.L_21:
        /*0028*/ 	.word	0x00000001
        /*002c*/ 	.byte	0x30, 0x08, 0x00, 0x00, 0x01, 0x00, 0x00, 0x00, 0xf0, 0x09, 0x00, 0x00, 0x01, 0x00, 0x00, 0x00
        /* <DEDUP_REMOVED lines=436> */
        /*1b7c*/ 	.byte	0x10, 0x91, 0x01, 0x00


	//----- nvinfo : EIATTR_MERCURY_ISA_VERSION
	.align		4
.L_22:
        /*1b80*/ 	.byte	0x03, 0x5f
        /*1b82*/ 	.short	0x0101


	//----- nvinfo : EIATTR_INT_WARP_WIDE_INSTR_OFFSETS
	.align		4
        /*1b84*/ 	.byte	0x04, 0x31
        /*1b86*/ 	.short	(.L_24 - .L_23)


	//   ....[0]....
.L_23:
        /*1b88*/ 	.word	0x000005c0


	//   ....[1]....
        /*1b8c*/ 	.word	0x000005d0


	//   ....[2]....
        /*1b90*/ 	.word	0x00000730


	//   ....[3]....
        /*1b94*/ 	.word	0x00004cb0


	//----- nvinfo : EIATTR_COOP_GROUP_MASK_REGIDS
	.align		4
.L_24:
        /*1b98*/ 	.byte	0x04, 0x29
        /*1b9a*/ 	.short	(.L_26 - .L_25)


	//   ....[0]....
.L_25:
        /*1b9c*/ 	.word	0xffffffff


	//   ....[1]....
        /*1ba0*/ 	.word	0xffffffff


	//   ....[2]....
        /*1ba4*/ 	.word	0xffffffff


	//   ....[3]....
        /*1ba8*/ 	.word	0xffffffff


	//   ....[4]....
        /*1bac*/ 	.word	0xffffffff


	//   ....[5]....
        /*1bb0*/ 	.word	0xffffffff


	//----- nvinfo : EIATTR_COOP_GROUP_INSTR_OFFSETS
	.align		4
.L_26:
        /*1bb4*/ 	.byte	0x04, 0x28
        /*1bb6*/ 	.short	(.L_28 - .L_27)


	//   ....[0]....
.L_27:
        /*1bb8*/ 	.word	0x00000070


	//   ....[1]....
        /*1bbc*/ 	.word	0x00000080


	//   ....[2]....
        /*1bc0*/ 	.word	0x000001d0


	//   ....[3]....
        /*1bc4*/ 	.word	0x000003f0


	//   ....[4]....
        /*1bc8*/ 	.word	0x00000870


	//   ....[5]....
        /*1bcc*/ 	.word	0x00001fb0


	//----- nvinfo : EIATTR_REG_RECONFIG
	.align		4
.L_28:
        /*1bd0*/ 	.byte	0x01, 0x54
	.zero		2


	//----- nvinfo : EIATTR_MBARRIER_INSTR_OFFSETS
	.align		4
        /*1bd4*/ 	.byte	0x04, 0x39
        /*1bd6*/ 	.short	(.L_30 - .L_29)


	//   ....[0]....
.L_29:
        /*1bd8*/ 	.word	0x00000350
        /*1bdc*/ 	.word	0x000000ff
        /*1be0*/ 	.word	0x00000000
        /*1be4*/ 	.short	0x0100
        /*1be6*/ 	.byte	0x07
	.zero		1


	//   ....[1]....
        /*1be8*/ 	.word	0x00000360
        /*1bec*/ 	.word	0x000000ff
        /*1bf0*/ 	.word	0x00000020
        /*1bf4*/ 	.short	0x0100
        /*1bf6*/ 	.byte	0x07
	.zero		1


	//   ....[2]....
        /*1bf8*/ 	.word	0x00000370
        /*1bfc*/ 	.word	0x000000ff
        /*1c00*/ 	.word	0x00000008
        /*1c04*/ 	.short	0x0100
        /*1c06*/ 	.byte	0x07
	.zero		1


	//   ....[3]....
        /*1c08*/ 	.word	0x00000380
        /*1c0c*/ 	.word	0x000000ff
        /*1c10*/ 	.word	0x00000028
        /*1c14*/ 	.short	0x0100
        /*1c16*/ 	.byte	0x07
	.zero		1


	//   ....[4]....
        /*1c18*/ 	.word	0x00000390
        /*1c1c*/ 	.word	0x000000ff
        /*1c20*/ 	.word	0x00000010
        /*1c24*/ 	.short	0x0100
        /*1c26*/ 	.byte	0x07
	.zero		1


	//   ....[5]....
        /*1c28*/ 	.word	0x000003a0
        /*1c2c*/ 	.word	0x000000ff
        /*1c30*/ 	.word	0x00000030
        /*1c34*/ 	.short	0x0100
        /*1c36*/ 	.byte	0x07
	.zero		1


	//   ....[6]....
        /*1c38*/ 	.word	0x000003b0
        /*1c3c*/ 	.word	0x000000ff
        /*1c40*/ 	.word	0x00000018
        /*1c44*/ 	.short	0x0100
        /*1c46*/ 	.byte	0x07
	.zero		1


	//   ....[7]....
        /*1c48*/ 	.word	0x000003c0
        /*1c4c*/ 	.word	0x000000ff
        /*1c50*/ 	.word	0x00000038
        /*1c54*/ 	.short	0x0100
        /*1c56*/ 	.byte	0x07
	.zero		1


	//   ....[8]....
        /*1c58*/ 	.word	0x00000790
        /*1c5c*/ 	.word	0x000000ff
        /*1c60*/ 	.word	0x00000050
        /*1c64*/ 	.short	0x0100
        /*1c66*/ 	.byte	0x0a
	.zero		1


	//   ....[9]....
        /*1c68*/ 	.word	0x000007d0
        /*1c6c*/ 	.word	0x000000ff
        /*1c70*/ 	.word	0x00000058
        /*1c74*/ 	.short	0x0100
        /*1c76*/ 	.byte	0x0a
	.zero		1


	//   ....[10]....
        /*1c78*/ 	.word	0x000021d0
        /*1c7c*/ 	.word	0x000000ff
        /*1c80*/ 	.word	0x00000000
        /*1c84*/ 	.short	0x010a
        /*1c86*/ 	.byte	0x0c
	.zero		1


	//   ....[11]....
        /*1c88*/ 	.word	0x00002210
        /*1c8c*/ 	.word	0x000000ff
        /*1c90*/ 	.word	0x00000000
        /*1c94*/ 	.short	0x010a
        /*1c96*/ 	.byte	0x0c
	.zero		1


	//   ....[12]....
        /*1c98*/ 	.word	0x00004d10
        /*1c9c*/ 	.word	0x00000002
        /*1ca0*/ 	.word	0x00000000
        /*1ca4*/ 	.short	0x0101
        /*1ca6*/ 	.byte	0x3f
	.zero		1


	//   ....[13]....
        /*1ca8*/ 	.word	0x00018ba0
        /*1cac*/ 	.word	0x00000012
        /*1cb0*/ 	.word	0x00000020
        /*1cb4*/ 	.short	0x010a
        /*1cb6*/ 	.byte	0x3f
	.zero		1


	//   ....[14]....
        /*1cb8*/ 	.word	0x00019050
        /*1cbc*/ 	.word	0x00000002
        /*1cc0*/ 	.word	0x00000058
        /*1cc4*/ 	.short	0x0101
        /*1cc6*/ 	.byte	0x3f
	.zero		1


	//   ....[15]....
        /*1cc8*/ 	.word	0x000197c0
        /*1ccc*/ 	.word	0x00000005
        /*1cd0*/ 	.word	0x00000000
        /*1cd4*/ 	.short	0x010a
        /*1cd6*/ 	.byte	0x3f
	.zero		1


	//   ....[16]....
        /*1cd8*/ 	.word	0x00019850
        /*1cdc*/ 	.word	0x00000007
        /*1ce0*/ 	.word	0x00000000
        /*1ce4*/ 	.short	0x010a
        /*1ce6*/ 	.byte	0x3f
	.zero		1


	//   ....[17]....
        /*1ce8*/ 	.word	0x000198e0
        /*1cec*/ 	.word	0x00000007
        /*1cf0*/ 	.word	0x00000000
        /*1cf4*/ 	.short	0x010a
        /*1cf6*/ 	.byte	0x3f
	.zero		1


	//   ....[18]....
        /*1cf8*/ 	.word	0x00019970
        /*1cfc*/ 	.word	0x00000003
        /*1d00*/ 	.word	0x00000000
        /*1d04*/ 	.short	0x010a
        /*1d06*/ 	.byte	0x3f
	.zero		1


	//   ....[19]....
        /*1d08*/ 	.word	0x000199e0
        /*1d0c*/ 	.word	0x00000003
        /*1d10*/ 	.word	0x00000000
        /*1d14*/ 	.short	0x010a
        /*1d16*/ 	.byte	0x3f
	.zero		1


	//   ....[20]....
        /*1d18*/ 	.word	0x00019ab0
        /*1d1c*/ 	.word	0x00000012
        /*1d20*/ 	.word	0x00000020
        /*1d24*/ 	.short	0x010a
        /*1d26*/ 	.byte	0x3f
	.zero		1


	//   ....[21]....
        /*1d28*/ 	.word	0x00019b80
        /*1d2c*/ 	.word	0x00000005
        /*1d30*/ 	.word	0x00000000
        /*1d34*/ 	.short	0x010a
        /*1d36*/ 	.byte	0x3f
	.zero		1


	//   ....[22]....
        /*1d38*/ 	.word	0x00019bd0
        /*1d3c*/ 	.word	0x00000007
        /*1d40*/ 	.word	0x00000000
        /*1d44*/ 	.short	0x010a
        /*1d46*/ 	.byte	0x3f
	.zero		1


	//   ....[23]....
        /*1d48*/ 	.word	0x00019c20
        /*1d4c*/ 	.word	0x00000007
        /*1d50*/ 	.word	0x00000000
        /*1d54*/ 	.short	0x010a
        /*1d56*/ 	.byte	0x3f
	.zero		1


	//----- nvinfo : EIATTR_NUM_MBARRIERS
	.align		4
.L_30:
        /*1d58*/ 	.byte	0x03, 0x38
        /*1d5a*/ 	.short	0x000a


	//----- nvinfo : EIATTR_EXIT_INSTR_OFFSETS
	.align		4
        /*1d5c*/ 	.byte	0x04, 0x1c
        /*1d5e*/ 	.short	(.L_32 - .L_31)


	//   ....[0]....
.L_31:
        /*1d60*/ 	.word	0x00000a90


	//   ....[1]....
        /*1d64*/ 	.word	0x00001320


	//   ....[2]....
        /*1d68*/ 	.word	0x00018220


	//   ....[3]....
        /*1d6c*/ 	.word	0x00018820


	//   ....[4]....
        /*1d70*/ 	.word	0x000199c0


	//----- nvinfo : EIATTR_MAX_THREADS
	.align		4
.L_32:
        /*1d74*/ 	.byte	0x04, 0x05
        /*1d76*/ 	.short	(.L_34 - .L_33)
.L_33:
        /*1d78*/ 	.word	0x00000180
        /*1d7c*/ 	.word	0x00000001
        /*1d80*/ 	.word	0x00000001


	//----- nvinfo : EIATTR_CRS_STACK_SIZE
	.align		4
.L_34:
        /*1d84*/ 	.byte	0x04, 0x1e
        /*1d86*/ 	.short	(.L_36 - .L_35)
.L_35:
        /*1d88*/ 	.word	0x00000000


	//----- nvinfo : EIATTR_CBANK_PARAM_SIZE
	.align		4
.L_36:
        /*1d8c*/ 	.byte	0x03, 0x19
        /*1d8e*/ 	.short	0x0570


	//----- nvinfo : EIATTR_PARAM_CBANK
	.align		4
        /*1d90*/ 	.byte	0x04, 0x0a
        /*1d92*/ 	.short	(.L_38 - .L_37)
	.align		4
.L_37:
        /*1d94*/ 	.word	index@(.nv.constant0._ZN7cutlass13device_kernelINS_4gemm6kernel13GemmUniversalIN4cute5tupleIJiiiiEEENS1_10collective13CollectiveMmaINS1_40MainloopSm90TmaGmmaWarpSpecializedSparseILi4ENS5_IJNS4_1CILi2EEENSA_ILi1EEESC_EEENS1_35KernelTmaWarpSpecializedCooperativeEEENS5_IJNSA_ILi256EEESG_NSA_ILi64EEEEEENS_6half_tENS5_IJNS4_6LayoutINS5_IJiNS5_IJSB_iEEEiEEENS5_IJlNS5_IJSC_SB_EEElEEEEENSK_INS5_IJNS5_IJNS5_IJNSA_ILi8EEESB_NSA_ILi4EEEEEEiEEENS5_IJNS5_IJNSA_ILi16EEESB_SB_EEEiEEEiEEENS5_IJNS5_IJNS5_IJSH_SU_NSA_ILi1024EEEEEENSA_ILi4096EEEEEENS5_IJNS5_IJSC_NSA_ILi512EEENSA_ILi32EEEEEElEEElEEEEEEEESJ_NS5_IJlSC_lEEENS4_8TiledMMAINS4_8MMA_AtomIJNS4_4SM904GMMA6SPARSE27GMMA_64x256x32_F32F16F16_SSILNS1D_5MajorE0ELS1G_0ELNS1D_7ScaleInE1ELS1H_1ELNS1D_9SparseSelE0EEEEEENSK_ISD_NS5_IJSC_NSA_ILi0EEES1L_EEEEENS5_IJNS4_10UnderscoreES1O_S1O_EEEEENS4_13SM90_TMA_LOADENS4_14ComposedLayoutINS4_7SwizzleILi2ELi4ELi3EEENS4_25smem_sparse_ptr_flag_bitsILi2ELi16EEENSK_INS5_IJNS5_IJSC_SQ_EEENS5_IJSB_S13_EEEEEENS5_IJNS5_IJS1L_SH_EEESN_EEEEEEEvNS4_8identityENS4_23SM90_TMA_LOAD_MULTICASTENS1S_INS1T_ILi3ELi4ELi3EEENS4_18smem_ptr_flag_bitsILi16EEENSK_INS5_IJSQ_SH_EEENS5_IJSH_SC_EEEEEEEvS24_EENS_8epilogue10collective6detail29Sm90TmaWarpSpecializedAdapterINS2F_15DefaultEpilogueIfNS5_IJSC_llEEES2J_NS2E_6thread17LinearCombinationIfLi1EffLNS2K_9ScaleType4KindE0ELNS_15FloatRoundStyleE2EfEENS1_15EpilogueDefaultEEEEEvvEEEEvNT_6ParamsE)
        /*1d98*/ 	.short	0x0210
        /*1d9a*/ 	.short	0x0570


	//----- nvinfo : EIATTR_SW_WAR
	.align		4
.L_38:
        /*1d9c*/ 	.byte	0x04, 0x36
        /*1d9e*/ 	.short	(.L_40 - .L_39)
.L_39:
        /*1da0*/ 	.word	0x00000008
.L_40:


//--------------------- .nv.callgraph             --------------------------
	.section	.nv.callgraph,"",@"SHT_CUDA_CALLGRAPH"
	.align	4
	.sectionentsize	8
	.align		4
        /*0000*/ 	.word	0x00000000
	.align		4
        /*0004*/ 	.word	0xffffffff
	.align		4
        /*0008*/ 	.word	0x00000000
	.align		4
        /*000c*/ 	.word	0xfffffffe
	.align		4
        /*0010*/ 	.word	0x00000000
	.align		4
        /*0014*/ 	.word	0xfffffffd
	.align		4
        /*0018*/ 	.word	0x00000000
	.align		4
        /*001c*/ 	.word	0xfffffffc


//--------------------- .nv.constant4             --------------------------
	.section	.nv.constant4,"a",@progbits
	.align	8
	.align		8
.nv.constant4:
        /*0000*/ 	.dword	_ZN39_INTERNAL_0452ab3c_4_k_cu_e430f6cb_27874cuda3std3__45__cpo5beginE
	.align		8
        /*0008*/ 	.dword	_ZN39_INTERNAL_0452ab3c_4_k_cu_e430f6cb_27874cuda3std3__45__cpo3endE
	.align		8
        /*0010*/ 	.dword	_ZN39_INTERNAL_0452ab3c_4_k_cu_e430f6cb_27874cuda3std3__45__cpo6cbeginE
	.align		8
        /*0018*/ 	.dword	_ZN39_INTERNAL_0452ab3c_4_k_cu_e430f6cb_27874cuda3std3__45__cpo4cendE
	.align		8
        /*0020*/ 	.dword	_ZN39_INTERNAL_0452ab3c_4_k_cu_e430f6cb_27874cuda3std3__441_GLOBAL__N__0452ab3c_4_k_cu_e430f6cb_27876ignoreE
	.align		8
        /*0028*/ 	.dword	_ZN39_INTERNAL_0452ab3c_4_k_cu_e430f6cb_27874cuda3std3__419piecewise_constructE
	.align		8
        /*0030*/ 	.dword	_ZN39_INTERNAL_0452ab3c_4_k_cu_e430f6cb_27874cuda3std3__48in_placeE
	.align		8
        /*0038*/ 	.dword	_ZN39_INTERNAL_0452ab3c_4_k_cu_e430f6cb_27874cuda3std6ranges3__45__cpo4swapE
	.align		8
        /*0040*/ 	.dword	_ZN39_INTERNAL_0452ab3c_4_k_cu_e430f6cb_27874cuda3std6ranges3__45__cpo9iter_moveE
	.align		8
        /*0048*/ 	.dword	_ZN39_INTERNAL_0452ab3c_4_k_cu_e430f6cb_27874cute7productE
	.align		8
        /*0050*/ 	.dword	_ZN39_INTERNAL_0452ab3c_4_k_cu_e430f6cb_27874cute1_E


//--------------------- .text._ZN7cutlass13device_kernelINS_4gemm6kernel13GemmUniversalIN4cute5tupleIJiiiiEEENS1_10collective13CollectiveMmaINS1_40MainloopSm90TmaGmmaWarpSpecializedSparseILi4ENS5_IJNS4_1CILi2EEENSA_ILi1EEESC_EEENS1_35KernelTmaWarpSpecializedCooperativeEEENS5_IJNSA_ILi256EEESG_NSA_ILi64EEEEEENS_6half_tENS5_IJNS4_6LayoutINS5_IJiNS5_IJSB_iEEEiEEENS5_IJlNS5_IJSC_SB_EEElEEEEENSK_INS5_IJNS5_IJNS5_IJNSA_ILi8EEESB_NSA_ILi4EEEEEEiEEENS5_IJNS5_IJNSA_ILi16EEESB_SB_EEEiEEEiEEENS5_IJNS5_IJNS5_IJSH_SU_NSA_ILi1024EEEEEENSA_ILi4096EEEEEENS5_IJNS5_IJSC_NSA_ILi512EEENSA_ILi32EEEEEElEEElEEEEEEEESJ_NS5_IJlSC_lEEENS4_8TiledMMAINS4_8MMA_AtomIJNS4_4SM904GMMA6SPARSE27GMMA_64x256x32_F32F16F16_SSILNS1D_5MajorE0ELS1G_0ELNS1D_7ScaleInE1ELS1H_1ELNS1D_9SparseSelE0EEEEEENSK_ISD_NS5_IJSC_NSA_ILi0EEES1L_EEEEENS5_IJNS4_10UnderscoreES1O_S1O_EEEEENS4_13SM90_TMA_LOADENS4_14ComposedLayoutINS4_7SwizzleILi2ELi4ELi3EEENS4_25smem_sparse_ptr_flag_bitsILi2ELi16EEENSK_INS5_IJNS5_IJSC_SQ_EEENS5_IJSB_S13_EEEEEENS5_IJNS5_IJS1L_SH_EEESN_EEEEEEEvNS4_8identityENS4_23SM90_TMA_LOAD_MULTICASTENS1S_INS1T_ILi3ELi4ELi3EEENS4_18smem_ptr_flag_bitsILi16EEENSK_INS5_IJSQ_SH_EEENS5_IJSH_SC_EEEEEEEvS24_EENS_8epilogue10collective6detail29Sm90TmaWarpSpecializedAdapterINS2F_15DefaultEpilogueIfNS5_IJSC_llEEES2J_NS2E_6thread17LinearCombinationIfLi1EffLNS2K_9ScaleType4KindE0ELNS_15FloatRoundStyleE2EfEENS1_15EpilogueDefaultEEEEEvvEEEEvNT_6ParamsE --------------------------
	.section	.text._ZN7cutlass13device_kernelINS_4gemm6kernel13GemmUniversalIN4cute5tupleIJiiiiEEENS1_10collective13CollectiveMmaINS1_40MainloopSm90TmaGmmaWarpSpecializedSparseILi4ENS5_IJNS4_1CILi2EEENSA_ILi1EEESC_EEENS1_35KernelTmaWarpSpecializedCooperativeEEENS5_IJNSA_ILi256EEESG_NSA_ILi64EEEEEENS_6half_tENS5_IJNS4_6LayoutINS5_IJiNS5_IJSB_iEEEiEEENS5_IJlNS5_IJSC_SB_EEElEEEEENSK_INS5_IJNS5_IJNS5_IJNSA_ILi8EEESB_NSA_ILi4EEEEEEiEEENS5_IJNS5_IJNSA_ILi16EEESB_SB_EEEiEEEiEEENS5_IJNS5_IJNS5_IJSH_SU_NSA_ILi1024EEEEEENSA_ILi4096EEEEEENS5_IJNS5_IJSC_NSA_ILi512EEENSA_ILi32EEEEEElEEElEEEEEEEESJ_NS5_IJlSC_lEEENS4_8TiledMMAINS4_8MMA_AtomIJNS4_4SM904GMMA6SPARSE27GMMA_64x256x32_F32F16F16_SSILNS1D_5MajorE0ELS1G_0ELNS1D_7ScaleInE1ELS1H_1ELNS1D_9SparseSelE0EEEEEENSK_ISD_NS5_IJSC_NSA_ILi0EEES1L_EEEEENS5_IJNS4_10UnderscoreES1O_S1O_EEEEENS4_13SM90_TMA_LOADENS4_14ComposedLayoutINS4_7SwizzleILi2ELi4ELi3EEENS4_25smem_sparse_ptr_flag_bitsILi2ELi16EEENSK_INS5_IJNS5_IJSC_SQ_EEENS5_IJSB_S13_EEEEEENS5_IJNS5_IJS1L_SH_EEESN_EEEEEEEvNS4_8identityENS4_23SM90_TMA_LOAD_MULTICASTENS1S_INS1T_ILi3ELi4ELi3EEENS4_18smem_ptr_flag_bitsILi16EEENSK_INS5_IJSQ_SH_EEENS5_IJSH_SC_EEEEEEEvS24_EENS_8epilogue10collective6detail29Sm90TmaWarpSpecializedAdapterINS2F_15DefaultEpilogueIfNS5_IJSC_llEEES2J_NS2E_6thread17LinearCombinationIfLi1EffLNS2K_9ScaleType4KindE0ELNS_15FloatRoundStyleE2EfEENS1_15EpilogueDefaultEEEEEvvEEEEvNT_6ParamsE,"ax",@progbits
	.align	128
.text._ZN7cutlass13device_kernelINS_4gemm6kernel13GemmUniversalIN4cute5tupleIJiiiiEEENS1_10collective13CollectiveMmaINS1_40MainloopSm90TmaGmmaWarpSpecializedSparseILi4ENS5_IJNS4_1CILi2EEENSA_ILi1EEESC_EEENS1_35KernelTmaWarpSpecializedCooperativeEEENS5_IJNSA_ILi256EEESG_NSA_ILi64EEEEEENS_6half_tENS5_IJNS4_6LayoutINS5_IJiNS5_IJSB_iEEEiEEENS5_IJlNS5_IJSC_SB_EEElEEEEENSK_INS5_IJNS5_IJNS5_IJNSA_ILi8EEESB_NSA_ILi4EEEEEEiEEENS5_IJNS5_IJNSA_ILi16EEESB_SB_EEEiEEEiEEENS5_IJNS5_IJNS5_IJSH_SU_NSA_ILi1024EEEEEENSA_ILi4096EEEEEENS5_IJNS5_IJSC_NSA_ILi512EEENSA_ILi32EEEEEElEEElEEEEEEEESJ_NS5_IJlSC_lEEENS4_8TiledMMAINS4_8MMA_AtomIJNS4_4SM904GMMA6SPARSE27GMMA_64x256x32_F32F16F16_SSILNS1D_5MajorE0ELS1G_0ELNS1D_7ScaleInE1ELS1H_1ELNS1D_9SparseSelE0EEEEEENSK_ISD_NS5_IJSC_NSA_ILi0EEES1L_EEEEENS5_IJNS4_10UnderscoreES1O_S1O_EEEEENS4_13SM90_TMA_LOADENS4_14ComposedLayoutINS4_7SwizzleILi2ELi4ELi3EEENS4_25smem_sparse_ptr_flag_bitsILi2ELi16EEENSK_INS5_IJNS5_IJSC_SQ_EEENS5_IJSB_S13_EEEEEENS5_IJNS5_IJS1L_SH_EEESN_EEEEEEEvNS4_8identityENS4_23SM90_TMA_LOAD_MULTICASTENS1S_INS1T_ILi3ELi4ELi3EEENS4_18smem_ptr_flag_bitsILi16EEENSK_INS5_IJSQ_SH_EEENS5_IJSH_SC_EEEEEEEvS24_EENS_8epilogue10collective6detail29Sm90TmaWarpSpecializedAdapterINS2F_15DefaultEpilogueIfNS5_IJSC_llEEES2J_NS2E_6thread17LinearCombinationIfLi1EffLNS2K_9ScaleType4KindE0ELNS_15FloatRoundStyleE2EfEENS1_15EpilogueDefaultEEEEEvvEEEEvNT_6ParamsE:
        .type           _ZN7cutlass13device_kernelINS_4gemm6kernel13GemmUniversalIN4cute5tupleIJiiiiEEENS1_10collective13CollectiveMmaINS1_40MainloopSm90TmaGmmaWarpSpecializedSparseILi4ENS5_IJNS4_1CILi2EEENSA_ILi1EEESC_EEENS1_35KernelTmaWarpSpecializedCooperativeEEENS5_IJNSA_ILi256EEESG_NSA_ILi64EEEEEENS_6half_tENS5_IJNS4_6LayoutINS5_IJiNS5_IJSB_iEEEiEEENS5_IJlNS5_IJSC_SB_EEElEEEEENSK_INS5_IJNS5_IJNS5_IJNSA_ILi8EEESB_NSA_ILi4EEEEEEiEEENS5_IJNS5_IJNSA_ILi16EEESB_SB_EEEiEEEiEEENS5_IJNS5_IJNS5_IJSH_SU_NSA_ILi1024EEEEEENSA_ILi4096EEEEEENS5_IJNS5_IJSC_NSA_ILi512EEENSA_ILi32EEEEEElEEElEEEEEEEESJ_NS5_IJlSC_lEEENS4_8TiledMMAINS4_8MMA_AtomIJNS4_4SM904GMMA6SPARSE27GMMA_64x256x32_F32F16F16_SSILNS1D_5MajorE0ELS1G_0ELNS1D_7ScaleInE1ELS1H_1ELNS1D_9SparseSelE0EEEEEENSK_ISD_NS5_IJSC_NSA_ILi0EEES1L_EEEEENS5_IJNS4_10UnderscoreES1O_S1O_EEEEENS4_13SM90_TMA_LOADENS4_14ComposedLayoutINS4_7SwizzleILi2ELi4ELi3EEENS4_25smem_sparse_ptr_flag_bitsILi2ELi16EEENSK_INS5_IJNS5_IJSC_SQ_EEENS5_IJSB_S13_EEEEEENS5_IJNS5_IJS1L_SH_EEESN_EEEEEEEvNS4_8identityENS4_23SM90_TMA_LOAD_MULTICASTENS1S_INS1T_ILi3ELi4ELi3EEENS4_18smem_ptr_flag_bitsILi16EEENSK_INS5_IJSQ_SH_EEENS5_IJSH_SC_EEEEEEEvS24_EENS_8epilogue10collective6detail29Sm90TmaWarpSpecializedAdapterINS2F_15DefaultEpilogueIfNS5_IJSC_llEEES2J_NS2E_6thread17LinearCombinationIfLi1EffLNS2K_9ScaleType4KindE0ELNS_15FloatRoundStyleE2EfEENS1_15EpilogueDefaultEEEEEvvEEEEvNT_6ParamsE,@function
        .size           _ZN7cutlass13device_kernelINS_4gemm6kernel13GemmUniversalIN4cute5tupleIJiiiiEEENS1_10collective13CollectiveMmaINS1_40MainloopSm90TmaGmmaWarpSpecializedSparseILi4ENS5_IJNS4_1CILi2EEENSA_ILi1EEESC_EEENS1_35KernelTmaWarpSpecializedCooperativeEEENS5_IJNSA_ILi256EEESG_NSA_ILi64EEEEEENS_6half_tENS5_IJNS4_6LayoutINS5_IJiNS5_IJSB_iEEEiEEENS5_IJlNS5_IJSC_SB_EEElEEEEENSK_INS5_IJNS5_IJNS5_IJNSA_ILi8EEESB_NSA_ILi4EEEEEEiEEENS5_IJNS5_IJNSA_ILi16EEESB_SB_EEEiEEEiEEENS5_IJNS5_IJNS5_IJSH_SU_NSA_ILi1024EEEEEENSA_ILi4096EEEEEENS5_IJNS5_IJSC_NSA_ILi512EEENSA_ILi32EEEEEElEEElEEEEEEEESJ_NS5_IJlSC_lEEENS4_8TiledMMAINS4_8MMA_AtomIJNS4_4SM904GMMA6SPARSE27GMMA_64x256x32_F32F16F16_SSILNS1D_5MajorE0ELS1G_0ELNS1D_7ScaleInE1ELS1H_1ELNS1D_9SparseSelE0EEEEEENSK_ISD_NS5_IJSC_NSA_ILi0EEES1L_EEEEENS5_IJNS4_10UnderscoreES1O_S1O_EEEEENS4_13SM90_TMA_LOADENS4_14ComposedLayoutINS4_7SwizzleILi2ELi4ELi3EEENS4_25smem_sparse_ptr_flag_bitsILi2ELi16EEENSK_INS5_IJNS5_IJSC_SQ_EEENS5_IJSB_S13_EEEEEENS5_IJNS5_IJS1L_SH_EEESN_EEEEEEEvNS4_8identityENS4_23SM90_TMA_LOAD_MULTICASTENS1S_INS1T_ILi3ELi4ELi3EEENS4_18smem_ptr_flag_bitsILi16EEENSK_INS5_IJSQ_SH_EEENS5_IJSH_SC_EEEEEEEvS24_EENS_8epilogue10collective6detail29Sm90TmaWarpSpecializedAdapterINS2F_15DefaultEpilogueIfNS5_IJSC_llEEES2J_NS2E_6thread17LinearCombinationIfLi1EffLNS2K_9ScaleType4KindE0ELNS_15FloatRoundStyleE2EfEENS1_15EpilogueDefaultEEEEEvvEEEEvNT_6ParamsE,(.L_x_448 - _ZN7cutlass13device_kernelINS_4gemm6kernel13GemmUniversalIN4cute5tupleIJiiiiEEENS1_10collective13CollectiveMmaINS1_40MainloopSm90TmaGmmaWarpSpecializedSparseILi4ENS5_IJNS4_1CILi2EEENSA_ILi1EEESC_EEENS1_35KernelTmaWarpSpecializedCooperativeEEENS5_IJNSA_ILi256EEESG_NSA_ILi64EEEEEENS_6half_tENS5_IJNS4_6LayoutINS5_IJiNS5_IJSB_iEEEiEEENS5_IJlNS5_IJSC_SB_EEElEEEEENSK_INS5_IJNS5_IJNS5_IJNSA_ILi8EEESB_NSA_ILi4EEEEEEiEEENS5_IJNS5_IJNSA_ILi16EEESB_SB_EEEiEEEiEEENS5_IJNS5_IJNS5_IJSH_SU_NSA_ILi1024EEEEEENSA_ILi4096EEEEEENS5_IJNS5_IJSC_NSA_ILi512EEENSA_ILi32EEEEEElEEElEEEEEEEESJ_NS5_IJlSC_lEEENS4_8TiledMMAINS4_8MMA_AtomIJNS4_4SM904GMMA6SPARSE27GMMA_64x256x32_F32F16F16_SSILNS1D_5MajorE0ELS1G_0ELNS1D_7ScaleInE1ELS1H_1ELNS1D_9SparseSelE0EEEEEENSK_ISD_NS5_IJSC_NSA_ILi0EEES1L_EEEEENS5_IJNS4_10UnderscoreES1O_S1O_EEEEENS4_13SM90_TMA_LOADENS4_14ComposedLayoutINS4_7SwizzleILi2ELi4ELi3EEENS4_25smem_sparse_ptr_flag_bitsILi2ELi16EEENSK_INS5_IJNS5_IJSC_SQ_EEENS5_IJSB_S13_EEEEEENS5_IJNS5_IJS1L_SH_EEESN_EEEEEEEvNS4_8identityENS4_23SM90_TMA_LOAD_MULTICASTENS1S_INS1T_ILi3ELi4ELi3EEENS4_18smem_ptr_flag_bitsILi16EEENSK_INS5_IJSQ_SH_EEENS5_IJSH_SC_EEEEEEEvS24_EENS_8epilogue10collective6detail29Sm90TmaWarpSpecializedAdapterINS2F_15DefaultEpilogueIfNS5_IJSC_llEEES2J_NS2E_6thread17LinearCombinationIfLi1EffLNS2K_9ScaleType4KindE0ELNS_15FloatRoundStyleE2EfEENS1_15EpilogueDefaultEEEEEvvEEEEvNT_6ParamsE)
        .other          _ZN7cutlass13device_kernelINS_4gemm6kernel13GemmUniversalIN4cute5tupleIJiiiiEEENS1_10collective13CollectiveMmaINS1_40MainloopSm90TmaGmmaWarpSpecializedSparseILi4ENS5_IJNS4_1CILi2EEENSA_ILi1EEESC_EEENS1_35KernelTmaWarpSpecializedCooperativeEEENS5_IJNSA_ILi256EEESG_NSA_ILi64EEEEEENS_6half_tENS5_IJNS4_6LayoutINS5_IJiNS5_IJSB_iEEEiEEENS5_IJlNS5_IJSC_SB_EEElEEEEENSK_INS5_IJNS5_IJNS5_IJNSA_ILi8EEESB_NSA_ILi4EEEEEEiEEENS5_IJNS5_IJNSA_ILi16EEESB_SB_EEEiEEEiEEENS5_IJNS5_IJNS5_IJSH_SU_NSA_ILi1024EEEEEENSA_ILi4096EEEEEENS5_IJNS5_IJSC_NSA_ILi512EEENSA_ILi32EEEEEElEEElEEEEEEEESJ_NS5_IJlSC_lEEENS4_8TiledMMAINS4_8MMA_AtomIJNS4_4SM904GMMA6SPARSE27GMMA_64x256x32_F32F16F16_SSILNS1D_5MajorE0ELS1G_0ELNS1D_7ScaleInE1ELS1H_1ELNS1D_9SparseSelE0EEEEEENSK_ISD_NS5_IJSC_NSA_ILi0EEES1L_EEEEENS5_IJNS4_10UnderscoreES1O_S1O_EEEEENS4_13SM90_TMA_LOADENS4_14ComposedLayoutINS4_7SwizzleILi2ELi4ELi3EEENS4_25smem_sparse_ptr_flag_bitsILi2ELi16EEENSK_INS5_IJNS5_IJSC_SQ_EEENS5_IJSB_S13_EEEEEENS5_IJNS5_IJS1L_SH_EEESN_EEEEEEEvNS4_8identityENS4_23SM90_TMA_LOAD_MULTICASTENS1S_INS1T_ILi3ELi4ELi3EEENS4_18smem_ptr_flag_bitsILi16EEENSK_INS5_IJSQ_SH_EEENS5_IJSH_SC_EEEEEEEvS24_EENS_8epilogue10collective6detail29Sm90TmaWarpSpecializedAdapterINS2F_15DefaultEpilogueIfNS5_IJSC_llEEES2J_NS2E_6thread17LinearCombinationIfLi1EffLNS2K_9ScaleType4KindE0ELNS_15FloatRoundStyleE2EfEENS1_15EpilogueDefaultEEEEEvvEEEEvNT_6ParamsE,@"STO_CUDA_ENTRY STV_DEFAULT"
_ZN7cutlass13device_kernelINS_4gemm6kernel13GemmUniversalIN4cute5tupleIJiiiiEEENS1_10collective13CollectiveMmaINS1_40MainloopSm90TmaGmmaWarpSpecializedSparseILi4ENS5_IJNS4_1CILi2EEENSA_ILi1EEESC_EEENS1_35KernelTmaWarpSpecializedCooperativeEEENS5_IJNSA_ILi256EEESG_NSA_ILi64EEEEEENS_6half_tENS5_IJNS4_6LayoutINS5_IJiNS5_IJSB_iEEEiEEENS5_IJlNS5_IJSC_SB_EEElEEEEENSK_INS5_IJNS5_IJNS5_IJNSA_ILi8EEESB_NSA_ILi4EEEEEEiEEENS5_IJNS5_IJNSA_ILi16EEESB_SB_EEEiEEEiEEENS5_IJNS5_IJNS5_IJSH_SU_NSA_ILi1024EEEEEENSA_ILi4096EEEEEENS5_IJNS5_IJSC_NSA_ILi512EEENSA_ILi32EEEEEElEEElEEEEEEEESJ_NS5_IJlSC_lEEENS4_8TiledMMAINS4_8MMA_AtomIJNS4_4SM904GMMA6SPARSE27GMMA_64x256x32_F32F16F16_SSILNS1D_5MajorE0ELS1G_0ELNS1D_7ScaleInE1ELS1H_1ELNS1D_9SparseSelE0EEEEEENSK_ISD_NS5_IJSC_NSA_ILi0EEES1L_EEEEENS5_IJNS4_10UnderscoreES1O_S1O_EEEEENS4_13SM90_TMA_LOADENS4_14ComposedLayoutINS4_7SwizzleILi2ELi4ELi3EEENS4_25smem_sparse_ptr_flag_bitsILi2ELi16EEENSK_INS5_IJNS5_IJSC_SQ_EEENS5_IJSB_S13_EEEEEENS5_IJNS5_IJS1L_SH_EEESN_EEEEEEEvNS4_8identityENS4_23SM90_TMA_LOAD_MULTICASTENS1S_INS1T_ILi3ELi4ELi3EEENS4_18smem_ptr_flag_bitsILi16EEENSK_INS5_IJSQ_SH_EEENS5_IJSH_SC_EEEEEEEvS24_EENS_8epilogue10collective6detail29Sm90TmaWarpSpecializedAdapterINS2F_15DefaultEpilogueIfNS5_IJSC_llEEES2J_NS2E_6thread17LinearCombinationIfLi1EffLNS2K_9ScaleType4KindE0ELNS_15FloatRoundStyleE2EfEENS1_15EpilogueDefaultEEEEEvvEEEEvNT_6ParamsE:
[----:B------:R-:W0:Y:S02]  /*0000*/  LDC R1, c[0x0][0x28] ;  /* 0x00000a00ff017b82 */ /* 0x000e240000000800 */
[----:B0-----:R-:W-:Y:S01]  /*0010*/  VIADD R1, R1, 0xfffff990 ;  /* 0xfffff99001017836 */ /* 0x001fe20000000000 */
[----:B------:R-:W0:Y:S01]  /*0020*/  S2R R4, SR_TID.X ;  /* 0x0000000000047919 */ /* 0x000e220000002100 */
[----:B------:R-:W-:Y:S01]  /*0030*/  ELECT P0, URZ, PT ;  /* 0x00000000003f782f */ /* 0x000fe20003800000 */
[----:B------:R-:W-:Y:S01]  /*0040*/  BSSY B0, `(.L_x_0) ;  /* 0x0000018000007945 */ /* 0x000fe20003800000 */
[--C-:B0-----:R-:W-:Y:S02]  /*0050*/  SHF.R.U32.HI R0, RZ, 0x5, R4.reuse ;  /* 0x00000005ff007819 */ /* 0x101fe40000011604 */
[----:B------:R-:W-:-:S03]  /*0060*/  SHF.R.U32.HI R2, RZ, 0x7, R4 ;  /* 0x00000007ff027819 */ /* 0x000fc60000011604 */
[----:B------:R-:W0:Y:S04]  /*0070*/  SHFL.IDX PT, R3, R0, RZ, 0x1f ;  /* 0x00001fff00037589 */ /* 0x000e2800000e0000 */
[----:B------:R-:W1:Y:S01]  /*0080*/  SHFL.IDX PT, R2, R2, RZ, 0x1f ;  /* 0x00001fff02027589 */ /* 0x000e6200000e0000 */
[----:B0-----:R-:W-:Y:S02]  /*0090*/  R2UR UR8, R3 ;  /* 0x00000000030872ca */ /* 0x001fe400000e0000 */
[----:B-1----:R-:W-:-:S11]  /*00a0*/  R2UR UR5, R2 ;  /* 0x00000000020572ca */ /* 0x002fd600000e0000 */
[----:B------:R-:W-:Y:S02]  /*00b0*/  USHF.R.S32.HI UR4, URZ, 0x1f, UR8 ;  /* 0x0000001f3f047899 */ /* 0x000fe40008011408 */
[----:B------:R-:W-:Y:S02]  /*00c0*/  ISETP.NE.OR P0, PT, RZ, UR8, !P0 ;  /* 0x00000008ff007c0c */ /* 0x000fe4000c705670 */
[----:B------:R-:W-:-:S04]  /*00d0*/  ULEA.HI UR4, UR4, UR8, URZ, 0x2 ;  /* 0x0000000804047291 */ /* 0x000fc8000f8f103f */
[----:B------:R-:W-:-:S04]  /*00e0*/  ULOP3.LUT UR4, UR4, 0xfffffffc, URZ, 0xc0, !UPT ;  /* 0xfffffffc04047892 */ /* 0x000fc8000f8ec03f */
[----:B------:R-:W-:-:S03]  /*00f0*/  UIADD3 UR8, UR8, -UR4, URZ ;  /* 0x8000000408087290 */ /* 0x000fc6000fffe03f */
[----:B------:R-:W-:Y:S09]  /*0100*/  @P0 BRA `(.L_x_1) ;  /* 0x00000000002c0947 */ /* 0x000ff20003800000 */
[----:B------:R-:W-:Y:S02]  /*0110*/  ULDC.64 UR6, c[0x0][0x198] ;  /* 0x0000660000067ab9 */ /* 0x000fe40000000a00 */
[----:B------:R-:W-:Y:S02]  /*0120*/  UIADD3 UR10, UP0, UR6, 0xf0, URZ ;  /* 0x000000f0060a7890 */ /* 0x000fe4000ff1e03f */
[----:B------:R-:W-:Y:S02]  /*0130*/  UIADD3 UR12, UP1, UR6, 0x1f0, URZ ;  /* 0x000001f0060c7890 */ /* 0x000fe4000ff3e03f */
[----:B------:R-:W-:Y:S02]  /*0140*/  UIADD3 UR6, UP2, UR6, 0x2f0, URZ ;  /* 0x000002f006067890 */ /* 0x000fe4000ff5e03f */
[----:B------:R-:W-:Y:S02]  /*0150*/  UIADD3.X UR11, URZ, UR7, URZ, UP0, !UPT ;  /* 0x000000073f0b7290 */ /* 0x000fe400087fe43f */
[----:B------:R-:W-:-:S02]  /*0160*/  UIADD3.X UR13, URZ, UR7, URZ, UP1, !UPT ;  /* 0x000000073f0d7290 */ /* 0x000fc40008ffe43f */
[----:B------:R-:W-:-:S05]  /*0170*/  UIADD3.X UR7, URZ, UR7, URZ, UP2, !UPT ;  /* 0x000000073f077290 */ /* 0x000fca00097fe43f */
[----:B------:R0:W-:Y:S02]  /*0180*/  UTMACCTL.PF [UR10] ;  /* 0x000000000a0079b9 */ /* 0x0001e40008040000 */
[----:B------:R0:W-:Y:S02]  /*0190*/  UTMACCTL.PF [UR12] ;  /* 0x000000000c0079b9 */ /* 0x0001e40008040000 */
[----:B------:R0:W-:Y:S02]  /*01a0*/  UTMACCTL.PF [UR6] ;  /* 0x00000000060079b9 */ /* 0x0001e40008040000 */
[----:B0-----:R-:W-:Y:S01]  /*01b0*/  NOP ;  /* 0x0000000000007918 */ /* 0x001fe20000000000 */
.L_x_1:
[----:B------:R-:W-:Y:S05]  /*01c0*/  BSYNC B0 ;  /* 0x0000000000007941 */ /* 0x000fea0003800000 */
.L_x_0:
[----:B------:R-:W0:Y:S01]  /*01d0*/  SHFL.IDX PT, R2, R0, RZ, 0x1f ;  /* 0x00001fff00027589 */ /* 0x000e2200000e0000 */
[----:B------:R-:W-:Y:S01]  /*01e0*/  UISETP.NE.AND UP0, UPT, UR8, 0x3, UPT ;  /* 0x000000030800788c */ /* 0x000fe2000bf05270 */
[----:B------:R-:W-:Y:S01]  /*01f0*/  ISETP.NE.AND P1, PT, RZ, UR5, PT ;  /* 0x00000005ff007c0c */ /* 0x000fe2000bf25270 */
[----:B------:R-:W-:Y:S02]  /*0200*/  UIADD3 UR17, UR5, -0x1, URZ ;  /* 0xffffffff05117890 */ /* 0x000fe4000fffe03f */
[----:B------:R-:W-:Y:S02]  /*0210*/  UISETP.EQ.OR UP0, UPT, UR8, URZ, !UP0 ;  /* 0x0000003f0800728c */ /* 0x000fe4000c702670 */
[----:B------:R-:W-:Y:S02]  /*0220*/  UISETP.GE.U32.AND UP1, UPT, UR17, 0x2, UPT ;  /* 0x000000021100788c */ /* 0x000fe4000bf26070 */
[----:B------:R-:W-:-:S04]  /*0230*/  UISETP.EQ.AND UP0, UPT, UR5, URZ, UP0 ;  /* 0x0000003f0500728c */ /* 0x000fc80008702270 */
[----:B------:R-:W-:-:S04]  /*0240*/  USEL UR6, URZ, 0x1, !UP0 ;  /* 0x000000013f067887 */ /* 0x000fc8000c000000 */
[----:B------:R-:W-:Y:S01]  /*0250*/  USEL UR6, UR6, 0x2, UP1 ;  /* 0x0000000206067887 */ /* 0x000fe20008800000 */
[----:B0-----:R-:W-:-:S13]  /*0260*/  ISETP.NE.AND P0, PT, R2, RZ, PT ;  /* 0x000000ff0200720c */ /* 0x001fda0003f05270 */
[----:B------:R-:W-:Y:S05]  /*0270*/  @P0 BRA `(.L_x_2) ;  /* 0x0000000000580947 */ /* 0x000fea0003800000 */
[----:B------:R-:W0:Y:S01]  /*0280*/  S2UR UR7, SR_CgaCtaId ;  /* 0x00000000000779c3 */ /* 0x000e220000008800 */
[----:B------:R-:W-:Y:S01]  /*0290*/  UMOV UR4, 0x400 ;  /* 0x0000040000047882 */ /* 0x000fe20000000000 */
[----:B------:R-:W-:Y:S01]  /*02a0*/  UMOV UR5, 0x1 ;  /* 0x0000000100057882 */ /* 0x000fe20000000000 */
[----:B------:R-:W-:Y:S01]  /*02b0*/  UMOV UR10, 0x4 ;  /* 0x00000004000a7882 */ /* 0x000fe20000000000 */
[----:B------:R-:W-:Y:S01]  /*02c0*/  ELECT P0, URZ, PT ;  /* 0x00000000003f782f */ /* 0x000fe20003800000 */
[----:B------:R-:W-:-:S04]  /*02d0*/  UIADD3 UR10, -UR10, 0x100000, URZ ;  /* 0x001000000a0a7890 */ /* 0x000fc8000fffe13f */
[----:B------:R-:W-:Y:S02]  /*02e0*/  USHF.L.U32 UR11, UR10, 0xb, URZ ;  /* 0x0000000b0a0b7899 */ /* 0x000fe4000800063f */
[----:B------:R-:W-:Y:S02]  /*02f0*/  USHF.L.U32 UR10, UR10, 0x1, URZ ;  /* 0x000000010a0a7899 */ /* 0x000fe4000800063f */
[----:B0-----:R-:W-:Y:S02]  /*0300*/  ULEA UR7, UR7, UR4, 0x18 ;  /* 0x0000000407077291 */ /* 0x001fe4000f8ec03f */
[----:B------:R-:W-:-:S04]  /*0310*/  UIADD3 UR4, -UR5, 0x100000, URZ ;  /* 0x0010000005047890 */ /* 0x000fc8000fffe13f */
[----:B------:R-:W-:Y:S02]  /*0320*/  USHF.L.U32 UR5, UR4, 0xb, URZ ;  /* 0x0000000b04057899 */ /* 0x000fe4000800063f */
[----:B------:R-:W-:Y:S01]  /*0330*/  USHF.L.U32 UR4, UR4, 0x1, URZ ;  /* 0x0000000104047899 */ /* 0x000fe2000800063f */
[----:B------:R-:W0:Y:S11]  /*0340*/  FENCE.VIEW.ASYNC.S ;  /* 0x00000000000073c6 */ /* 0x000e360000000000 */
[----:B0-----:R0:W1:Y:S01]  /*0350*/  SYNCS.EXCH.64 URZ, [UR7], UR4 ;  /* 0x00000004073f75b2 */ /* 0x0010620008000100 */
[----:B------:R0:W2:Y:S01]  /*0360*/  SYNCS.EXCH.64 URZ, [UR7+0x20], UR10 ;  /* 0x0000200a073f75b2 */ /* 0x0000a20008000100 */
[----:B------:R0:W3:Y:S01]  /*0370*/  SYNCS.EXCH.64 URZ, [UR7+0x8], UR4 ;  /* 0x00000804073f75b2 */ /* 0x0000e20008000100 */
[----:B------:R0:W4:Y:S01]  /*0380*/  SYNCS.EXCH.64 URZ, [UR7+0x28], UR10 ;  /* 0x0000280a073f75b2 */ /* 0x0001220008000100 */
[----:B------:R0:W0:Y:S01]  /*0390*/  SYNCS.EXCH.64 URZ, [UR7+0x10], UR4 ;  /* 0x00001004073f75b2 */ /* 0x0000220008000100 */
[----:B------:R0:W0:Y:S01]  /*03a0*/  SYNCS.EXCH.64 URZ, [UR7+0x30], UR10 ;  /* 0x0000300a073f75b2 */ /* 0x0000220008000100 */
[----:B------:R0:W0:Y:S01]  /*03b0*/  SYNCS.EXCH.64 URZ, [UR7+0x18], UR4 ;  /* 0x00001804073f75b2 */ /* 0x0000220008000100 */
[----:B------:R0:W0:Y:S01]  /*03c0*/  SYNCS.EXCH.64 URZ, [UR7+0x38], UR10 ;  /* 0x0000380a073f75b2 */ /* 0x0000220008000100 */
[----:B------:R-:W-:Y:S01]  /*03d0*/  NOP ;  /* 0x0000000000007918 */ /* 0x000fe20000000000 */
.L_x_2:
[----:B------:R-:W5:Y:S01]  /*03e0*/  S2UR UR9, SR_CTAID.X ;  /* 0x00000000000979c3 */ /* 0x000f620000002500 */
[----:B------:R-:W1:Y:S01]  /*03f0*/  SHFL.IDX PT, R0, R0, RZ, 0x1f ;  /* 0x00001fff00007589 */ /* 0x000e6200000e0000 */
[----:B------:R-:W-:Y:S01]  /*0400*/  SHF.R.S32.HI R3, RZ, 0x1f, R4 ;  /* 0x0000001fff037819 */ /* 0x000fe20000011404 */
[----:B0-----:R-:W-:Y:S01]  /*0410*/  ULDC UR4, c[0x0][0x150] ;  /* 0x0000540000047ab9 */ /* 0x001fe20000000800 */
[----:B------:R-:W-:Y:S02]  /*0420*/  ELECT P0, URZ, PT ;  /* 0x00000000003f782f */ /* 0x000fe40003800000 */
[----:B------:R-:W-:Y:S01]  /*0430*/  SHF.R.S32.HI R7, RZ, 0x1f, R2 ;  /* 0x0000001fff077819 */ /* 0x000fe20000011402 */
[----:B------:R-:W-:Y:S01]  /*0440*/  ULDC UR7, c[0x0][0x144] ;  /* 0x0000510000077ab9 */ /* 0x000fe20000000800 */
[----:B------:R-:W-:Y:S01]  /*0450*/  LEA.HI R3, R3, R4, RZ, 0x7 ;  /* 0x0000000403037211 */ /* 0x000fe200078f38ff */
[----:B------:R-:W0:Y:S01]  /*0460*/  S2UR UR11, SR_CTAID.Y ;  /* 0x00000000000b79c3 */ /* 0x000e220000002600 */
[----:B------:R-:W-:Y:S01]  /*0470*/  LEA.HI R7, R7, R2, RZ, 0x2 ;  /* 0x0000000207077211 */ /* 0x000fe200078f10ff */
[----:B------:R-:W-:Y:S01]  /*0480*/  UMOV UR5, 0x20 ;  /* 0x0000002000057882 */ /* 0x000fe20000000000 */
[----:B------:R-:W-:Y:S01]  /*0490*/  LOP3.LUT R3, R3, 0xffffff80, RZ, 0xc0, !PT ;  /* 0xffffff8003037812 */ /* 0x000fe200078ec0ff */
[----:B------:R-:W-:Y:S01]  /*04a0*/  NOP ;  /* 0x0000000000007918 */ /* 0x000fe20000000000 */
[----:B------:R-:W-:Y:S01]  /*04b0*/  LOP3.LUT R7, R7, 0x3ffffffc, RZ, 0xc0, !PT ;  /* 0x3ffffffc07077812 */ /* 0x000fe200078ec0ff */
[----:B------:R-:W-:Y:S01]  /*04c0*/  NOP ;  /* 0x0000000000007918 */ /* 0x000fe20000000000 */
[----:B------:R-:W-:-:S02]  /*04d0*/  IMAD.MOV.U32 R157, RZ, RZ, 0x1 ;  /* 0x00000001ff9d7424 */ /* 0x000fc400078e00ff */
[----:B------:R-:W-:Y:S02]  /*04e0*/  IMAD.IADD R3, R4, 0x1, -R3 ;  /* 0x0000000104037824 */ /* 0x000fe400078e0a03 */
[----:B------:R-:W-:-:S03]  /*04f0*/  IMAD.IADD R2, R2, 0x1, -R7 ;  /* 0x0000000102027824 */ /* 0x000fc600078e0a07 */
[----:B------:R-:W-:Y:S02]  /*0500*/  SHF.R.S32.HI R4, RZ, 0x1f, R3 ;  /* 0x0000001fff047819 */ /* 0x000fe40000011403 */
[----:B-----5:R-:W-:Y:S02]  /*0510*/  I2FP.F32.U32 R5, UR9 ;  /* 0x0000000900057c45 */ /* 0x020fe40008201000 */
[----:B-1----:R-:W-:Y:S02]  /*0520*/  ISETP.NE.OR P0, PT, R0, RZ, !P0 ;  /* 0x000000ff0000720c */ /* 0x002fe40004705670 */
[----:B------:R-:W-:Y:S01]  /*0530*/  LEA.HI R4, R4, R3, RZ, 0x3 ;  /* 0x0000000304047211 */ /* 0x000fe200078f18ff */
[----:B------:R-:W-:Y:S01]  /*0540*/  FMUL R6, R5, UR4 ;  /* 0x0000000405067c20 */ /* 0x000fe20008400000 */
[----:B------:R-:W-:Y:S02]  /*0550*/  ULDC UR4, c[0x0][0x154] ;  /* 0x0000550000047ab9 */ /* 0x000fe40000000800 */
[----:B------:R-:W-:-:S02]  /*0560*/  SHF.R.S32.HI R0, RZ, 0x3, R4 ;  /* 0x00000003ff007819 */ /* 0x000fc40000011404 */
[----:B------:R-:W-:Y:S01]  /*0570*/  SHF.R.S32.HI R5, RZ, 0x1f, R4 ;  /* 0x0000001fff057819 */ /* 0x000fe20000011404 */
[----:B------:R-:W1:Y:S01]  /*0580*/  F2I.U32.TRUNC.NTZ R6, R6 ;  /* 0x0000000600067305 */ /* 0x000e62000020f000 */
[----:B0-----:R-:W-:Y:S01]  /*0590*/  I2FP.F32.U32 R8, UR11 ;  /* 0x0000000b00087c45 */ /* 0x001fe20008201000 */
[----:B------:R-:W0:Y:S01]  /*05a0*/  LDC R4, c[0x0][0x140] ;  /* 0x00005000ff047b82 */ /* 0x000e220000000800 */
[----:B------:R-:W-:Y:S01]  /*05b0*/  LEA.HI R5, R5, R0, RZ, 0x2 ;  /* 0x0000000005057211 */ /* 0x000fe200078f10ff */
[----:B------:R-:W-:Y:S01]  /*05c0*/  VOTEU.ALL UP0, P0 ;  /* 0x00000000003f7886 */ /* 0x000fe20000000000 */
[----:B------:R-:W-:Y:S01]  /*05d0*/  VOTEU.ALL UP1, P0 ;  /* 0x00000000003f7886 */ /* 0x000fe20000020000 */
[----:B------:R-:W-:Y:S01]  /*05e0*/  FMUL R8, R8, UR4 ;  /* 0x0000000408087c20 */ /* 0x000fe20008400000 */
[----:B------:R-:W-:Y:S02]  /*05f0*/  LOP3.LUT R5, R5, 0xfffffffc, RZ, 0xc0, !PT ;  /* 0xfffffffc05057812 */ /* 0x000fe400078ec0ff */
[----:B------:R-:W-:Y:S01]  /*0600*/  @!UP0 UMOV UR10, 0x400 ;  /* 0x00000400000a8882 */ /* 0x000fe20000000000 */
[----:B------:R-:W5:Y:S02]  /*0610*/  @!UP0 S2UR UR13, SR_CgaCtaId ;  /* 0x00000000000d89c3 */ /* 0x000f640000008800 */
[----:B------:R-:W-:Y:S01]  /*0620*/  IMAD.IADD R5, R0, 0x1, -R5 ;  /* 0x0000000100057824 */ /* 0x000fe200078e0a05 */
[----:B------:R-:W2:Y:S01]  /*0630*/  F2I.U32.TRUNC.NTZ R8, R8 ;  /* 0x0000000800087305 */ /* 0x000ea2000020f000 */
[----:B-1----:R-:W-:-:S03]  /*0640*/  R2UR UR4, R6 ;  /* 0x00000000060472ca */ /* 0x002fc600000e0000 */
[----:B------:R-:W-:-:S04]  /*0650*/  LEA R2, R2, R5, 0x2 ;  /* 0x0000000502027211 */ /* 0x000fc800078e10ff */
[----:B------:R-:W-:-:S04]  /*0660*/  LEA.HI R0, R2, R2, RZ, 0x1 ;  /* 0x0000000202007211 */ /* 0x000fc800078f08ff */
[----:B------:R-:W-:Y:S02]  /*0670*/  LOP3.LUT R5, R0, 0xfffffffe, RZ, 0xc0, !PT ;  /* 0xfffffffe00057812 */ /* 0x000fe400078ec0ff */
[----:B0-----:R-:W-:Y:S01]  /*0680*/  ISETP.EQ.U32.AND P4, PT, R4, 0x1, PT ;  /* 0x000000010400780c */ /* 0x001fe20003f82070 */
[----:B------:R-:W-:Y:S01]  /*0690*/  UIADD3 UR4, -UR4, URZ, URZ ;  /* 0x0000003f04047290 */ /* 0x000fe2000fffe13f */
[----:B--2---:R-:W-:Y:S01]  /*06a0*/  R2UR UR12, R8 ;  /* 0x00000000080c72ca */ /* 0x004fe200000e0000 */
[----:B------:R-:W-:Y:S02]  /*06b0*/  IMAD.IADD R5, R2, 0x1, -R5 ;  /* 0x0000000102057824 */ /* 0x000fe400078e0a05 */
[----:B------:R-:W-:Y:S02]  /*06c0*/  UIMAD UR7, UR7, UR4, UR9 ;  /* 0x00000004070772a4 */ /* 0x000fe4000f8e0209 */
[----:B------:R-:W-:-:S04]  /*06d0*/  @!UP0 UIADD3 UR4, -UR5, 0x100000, URZ ;  /* 0x0010000005048890 */ /* 0x000fc8000fffe13f */
[----:B------:R-:W-:Y:S02]  /*06e0*/  @!UP0 USHF.L.U32 UR5, UR4, 0xb, URZ ;  /* 0x0000000b04058899 */ /* 0x000fe4000800063f */
[----:B------:R-:W-:Y:S02]  /*06f0*/  @!UP0 USHF.L.U32 UR4, UR4, 0x1, URZ ;  /* 0x0000000104048899 */ /* 0x000fe4000800063f */
[----:B-----5:R-:W-:Y:S01]  /*0700*/  @!UP0 ULEA UR10, UR13, UR10, 0x18 ;  /* 0x0000000a0d0a8291 */ /* 0x020fe2000f8ec03f */
[----:B------:R-:W-:Y:S01]  /*0710*/  ISETP.NE.AND P2, PT, R5, UR7, PT ;  /* 0x0000000705007c0c */ /* 0x000fe2000bf45270 */
[----:B------:R-:W-:Y:S01]  /*0720*/  IMAD.SHL.U32 R5, R2, 0x4, RZ ;  /* 0x0000000402057824 */ /* 0x000fe200078e00ff */
[----:B------:R-:W-:Y:S01]  /*0730*/  VOTEU.ALL UP0, P0 ;  /* 0x00000000003f7886 */ /* 0x000fe20000000000 */
[----:B------:R-:W-:Y:S01]  /*0740*/  ULDC UR13, c[0x0][0x148] ;  /* 0x00005200000d7ab9 */ /* 0x000fe20000000800 */
[----:B------:R-:W-:Y:S01]  /*0750*/  UIADD3 UR12, -UR12, URZ, URZ ;  /* 0x0000003f0c0c7290 */ /* 0x000fe2000fffe13f */
[----:B------:R-:W-:-:S02]  /*0760*/  LOP3.LUT P0, RZ, R3, 0x7, RZ, 0xc0, !PT ;  /* 0x0000000703ff7812 */ /* 0x000fc4000780c0ff */
[----:B------:R-:W-:Y:S01]  /*0770*/  LOP3.LUT R156, R2, 0xc, R5, 0x78, !PT ;  /* 0x0000000c029c7812 */ /* 0x000fe200078e7805 */
[----:B------:R-:W0:Y:S03]  /*0780*/  FENCE.VIEW.ASYNC.S ;  /* 0x00000000000073c6 */ /* 0x000e260000000000 */
[----:B0-----:R-:W0:Y:S01]  /*0790*/  @!UP0 SYNCS.EXCH.64 URZ, [UR10+0x50], UR4 ;  /* 0x000050040a3f85b2 */ /* 0x001e220008000100 */
[C---:B------:R-:W-:Y:S02]  /*07a0*/  ISETP.LT.U32.AND P0, PT, R156.reuse, 0x2, !P0 ;  /* 0x000000029c00780c */ /* 0x040fe40004701070 */
[----:B------:R-:W-:-:S04]  /*07b0*/  @P2 LEA.HI R0, R156, R156, RZ, 0x1 ;  /* 0x0000009c9c002211 */ /* 0x000fc800078f08ff */
[----:B------:R-:W-:Y:S01]  /*07c0*/  @P2 SHF.R.S32.HI R0, RZ, 0x1, R0 ;  /* 0x00000001ff002819 */ /* 0x000fe20000011400 */
[----:B------:R1:W2:Y:S01]  /*07d0*/  @!UP1 SYNCS.EXCH.64 URZ, [UR10+0x58], UR4 ;  /* 0x000058040a3f95b2 */ /* 0x0002a20008000100 */
[----:B------:R-:W-:Y:S01]  /*07e0*/  NOP ;  /* 0x0000000000007918 */ /* 0x000fe20000000000 */
[----:B-1----:R-:W-:-:S06]  /*07f0*/  UIMAD UR4, UR13, UR12, UR11 ;  /* 0x0000000c0d0472a4 */ /* 0x002fcc000f8e020b */
[----:B------:R-:W-:Y:S02]  /*0800*/  @P2 ISETP.NE.AND P3, PT, R0, UR4, PT ;  /* 0x0000000400002c0c */ /* 0x000fe4000bf65270 */
[----:B------:R-:W-:Y:S02]  /*0810*/  SEL R0, RZ, 0x1, !P0 ;  /* 0x00000001ff007807 */ /* 0x000fe40004000000 */
[----:B------:R-:W-:-:S03]  /*0820*/  @P2 SEL R157, RZ, 0x1, P3 ;  /* 0x00000001ff9d2807 */ /* 0x000fc60001800000 */
[----:B------:R1:W-:Y:S01]  /*0830*/  STL [R1+0x200], R0 ;  /* 0x0002000001007387 */ /* 0x0003e20000100800 */
[----:B0-----:R-:W-:Y:S05]  /*0840*/  @!P4 BRA `(.L_x_3) ;  /* 0x000000000008c947 */ /* 0x001fea0003800000 */
[----:B--234-:R-:W-:Y:S01]  /*0850*/  UCGABAR_ARV ;  /* 0x00000000000079c7 */ /* 0x01cfe20008000000 */
[----:B------:R-:W-:Y:S05]  /*0860*/  BRA `(.L_x_4) ;  /* 0x0000000000047947 */ /* 0x000fea0003800000 */
.L_x_3:
[----:B--234-:R-:W-:Y:S01]  /*0870*/  NOP ;  /* 0x0000000000007918 */ /* 0x01cfe20000000000 */
.L_x_4:
[----:B------:R-:W-:Y:S02]  /*0880*/  ULDC UR4, c[0x0][0x75c] ;  /* 0x0001d70000047ab9 */ /* 0x000fe40000000800 */
[----:B------:R-:W-:-:S06]  /*0890*/  UISETP.NE.AND UP2, UPT, UR4, 0x1, UPT ;  /* 0x000000010400788c */ /* 0x000fcc000bf45270 */
[----:B------:R-:W-:-:S05]  /*08a0*/  PLOP3.LUT P2, PT, PT, PT, UP2, 0x80, 0x0 ;  /* 0x000000000000781c */ /* 0x000fca0003f4f028 */
[----:B------:R-:W-:Y:S01]  /*08b0*/  @UP2 ULDC UR14, c[0x0][0x10] ;  /* 0x00000400000e2ab9 */ /* 0x000fe20000000800 */
[----:B------:R-:W-:Y:S01]  /*08c0*/  @UP2 UMOV UR4, UR11 ;  /* 0x0000000b00042c82 */ /* 0x000fe20008000000 */
[----:B------:R-:W-:Y:S01]  /*08d0*/  @UP2 UMOV UR5, URZ ;  /* 0x0000003f00052c82 */ /* 0x000fe20008000000 */
[----:B------:R-:W-:Y:S01]  /*08e0*/  @!UP2 ULDC UR10, c[0x0][0xc] ;  /* 0x00000300000aaab9 */ /* 0x000fe20000000800 */
[----:B------:R-:W-:-:S03]  /*08f0*/  @UP2 UIMAD.WIDE.U32 UR14, UR9, UR14, UR4 ;  /* 0x0000000e090e22a5 */ /* 0x000fc6000f8e0004 */
[----:B------:R-:W-:Y:S01]  /*0900*/  @UP2 UMOV UR4, URZ ;  /* 0x0000003f00042c82 */ /* 0x000fe20008000000 */
[----:B------:R-:W-:Y:S01]  /*0910*/  UMOV UR5, URZ ;  /* 0x0000003f00057c82 */ /* 0x000fe20008000000 */
[----:B------:R-:W-:Y:S01]  /*0920*/  @UP2 UIADD3 UR16, UR15, UR4, URZ ;  /* 0x000000040f102290 */ /* 0x000fe2000fffe03f */
[----:B------:R-:W-:Y:S01]  /*0930*/  IMAD.U32 R2, RZ, RZ, UR14 ;  /* 0x0000000eff027e24 */ /* 0x000fe2000f8e00ff */
[----:B------:R-:W-:Y:S01]  /*0940*/  MOV R3, UR15 ;  /* 0x0000000f00037c02 */ /* 0x000fe20008000f00 */
[----:B------:R-:W-:Y:S02]  /*0950*/  UMOV UR4, UR9 ;  /* 0x0000000900047c82 */ /* 0x000fe40008000000 */
[----:B------:R-:W-:Y:S01]  /*0960*/  @!UP2 UIMAD.WIDE.U32 UR4, UR11, UR10, UR4 ;  /* 0x0000000a0b04a2a5 */ /* 0x000fe2000f8e0004 */
[----:B------:R-:W-:Y:S02]  /*0970*/  @P2 IMAD.MOV.U32 R7, RZ, RZ, R2 ;  /* 0x000000ffff072224 */ /* 0x000fe400078e0002 */
[----:B------:R-:W-:-:S03]  /*0980*/  @P2 IMAD.U32 R6, RZ, RZ, UR16 ;  /* 0x00000010ff062e24 */ /* 0x000fc6000f8e00ff */
[----:B------:R-:W-:Y:S01]  /*0990*/  IMAD.U32 R5, RZ, RZ, UR5 ;  /* 0x00000005ff057e24 */ /* 0x000fe2000f8e00ff */
[----:B------:R-:W-:Y:S01]  /*09a0*/  MOV R4, UR4 ;  /* 0x0000000400047c02 */ /* 0x000fe20008000f00 */
[----:B------:R-:W-:Y:S02]  /*09b0*/  IMAD.U32 R2, RZ, RZ, UR4 ;  /* 0x00000004ff027e24 */ /* 0x000fe4000f8e00ff */
[----:B------:R-:W-:Y:S02]  /*09c0*/  @!P2 IMAD.MOV.U32 R6, RZ, RZ, R5 ;  /* 0x000000ffff06a224 */ /* 0x000fe400078e0005 */
[----:B------:R-:W-:Y:S02]  /*09d0*/  @!P2 IMAD.MOV.U32 R7, RZ, RZ, R2 ;  /* 0x000000ffff07a224 */ /* 0x000fe400078e0002 */
[----:B------:R-:W-:Y:S01]  /*09e0*/  IMAD.U32 R3, RZ, RZ, UR5 ;  /* 0x00000005ff037e24 */ /* 0x000fe2000f8e00ff */
[----:B------:R0:W-:Y:S04]  /*09f0*/  STL [R1+0x204], R6 ;  /* 0x0002040601007387 */ /* 0x0001e80000100800 */
[----:B------:R0:W-:Y:S01]  /*0a00*/  STL [R1+0x208], R7 ;  /* 0x0002080701007387 */ /* 0x0001e20000100800 */
[----:B------:R-:W-:Y:S05]  /*0a10*/  @!P4 BRA `(.L_x_5) ;  /* 0x00000000000cc947 */ /* 0x000fea0003800000 */
[----:B------:R-:W-:Y:S01]  /*0a20*/  UCGABAR_WAIT ;  /* 0x0000000000007dc7 */ /* 0x000fe20008000000 */
[----:B------:R-:W-:Y:S01]  /*0a30*/  CCTL.IVALL ;  /* 0x00000000ff00798f */ /* 0x000fe20002000000 */
[----:B------:R-:W-:Y:S05]  /*0a40*/  BRA `(.L_x_6) ;  /* 0x0000000000047947 */ /* 0x000fea0003800000 */
.L_x_5:
[----:B------:R-:W-:Y:S06]  /*0a50*/  BAR.SYNC.DEFER_BLOCKING 0x0 ;  /* 0x0000000000007b1d */ /* 0x000fec0000010000 */
.L_x_6:
[----:B------:R-:W-:Y:S05]  /*0a60*/  @!P1 BRA `(.L_x_7) ;  /* 0x0000017400f09947 */ /* 0x000fea0003800000 */
[----:B------:R-:W-:-:S06]  /*0a70*/  UISETP.GT.U32.AND UP0, UPT, UR17, 0x1, UPT ;  /* 0x000000011100788c */ /* 0x000fcc000bf04070 */
[----:B------:R-:W-:-:S13]  /*0a80*/  PLOP3.LUT P0, PT, PT, PT, UP0, 0x80, 0x0 ;  /* 0x000000000000781c */ /* 0x000fda0003f0f008 */
[----:B------:R-:W-:Y:S05]  /*0a90*/  @P0 EXIT ;  /* 0x000000000000094d */ /* 0x000fea0003800000 */
[----:B------:R-:W-:Y:S01]  /*0aa0*/  ULDC.64 UR4, c[0x0][0x750] ;  /* 0x0001d40000047ab9 */ /* 0x000fe20000000a00 */
[----:B------:R-:W-:Y:S01]  /*0ab0*/  UMOV UR10, 0xffffffff ;  /* 0xffffffff000a7882 */ /* 0x000fe20000000000 */
[----:B------:R-:W-:Y:S01]  /*0ac0*/  ISETP.GE.U32.AND P0, PT, R7, UR4, PT ;  /* 0x0000000407007c0c */ /* 0x000fe2000bf06070 */
[----:B------:R-:W-:Y:S01]  /*0ad0*/  UMOV UR9, 0xffffffff ;  /* 0xffffffff00097882 */ /* 0x000fe20000000000 */
[----:B------:R-:W-:Y:S01]  /*0ae0*/  UMOV UR8, 0xffffffff ;  /* 0xffffffff00087882 */ /* 0x000fe20000000000 */
[----:B-1----:R-:W-:Y:S02]  /*0af0*/  PRMT R0, RZ, 0x7610, R0 ;  /* 0x00007610ff007816 */ /* 0x002fe40000000000 */
[----:B------:R-:W-:-:S13]  /*0b00*/  ISETP.GE.U32.AND.EX P0, PT, R6, UR5, PT, P0 ;  /* 0x0000000506007c0c */ /* 0x000fda000bf06100 */
[----:B------:R-:W-:Y:S05]  /*0b10*/  @P0 BRA `(.L_x_8) ;  /* 0x0000000400400947 */ /* 0x000fea0003800000 */
[----:B------:R-:W-:Y:S01]  /*0b20*/  ULDC.64 UR18, c[0x0][0x728] ;  /* 0x0001ca0000127ab9 */ /* 0x000fe20000000a00 */
[C---:B------:R-:W-:Y:S01]  /*0b30*/  R2UR UR20, R7.reuse ;  /* 0x00000000071472ca */ /* 0x040fe200000e0000 */
[----:B------:R-:W-:Y:S01]  /*0b40*/  ULDC UR17, c[0x0][0x730] ;  /* 0x0001cc0000117ab9 */ /* 0x000fe20000000800 */
[----:B------:R-:W-:Y:S02]  /*0b50*/  ISETP.NE.U32.AND P0, PT, RZ, UR18, PT ;  /* 0x00000012ff007c0c */ /* 0x000fe4000bf05070 */
[----:B------:R-:W-:Y:S02]  /*0b60*/  R2UR UR4, R7 ;  /* 0x00000000070472ca */ /* 0x000fe400000e0000 */
[----:B------:R-:W-:Y:S02]  /*0b70*/  ISETP.NE.AND.EX P0, PT, RZ, UR19, PT, P0 ;  /* 0x00000013ff007c0c */ /* 0x000fe4000bf05300 */
[----:B------:R-:W-:-:S11]  /*0b80*/  R2UR UR5, R6 ;  /* 0x00000000060572ca */ /* 0x000fd600000e0000 */
[----:B------:R-:W-:Y:S05]  /*0b90*/  @!P0 BRA `(.L_x_9) ;  /* 0x0000000000308947 */ /* 0x000fea0003800000 */
[----:B------:R-:W-:Y:S01]  /*0ba0*/  R2UR UR4, R7 ;  /* 0x00000000070472ca */ /* 0x000fe200000e0000 */
[----:B------:R-:W-:Y:S01]  /*0bb0*/  ULDC UR10, c[0x0][0x734] ;  /* 0x0001cd00000a7ab9 */ /* 0x000fe20000000800 */
[----:B------:R-:W-:-:S11]  /*0bc0*/  R2UR UR16, R6 ;  /* 0x00000000061072ca */ /* 0x000fd600000e0000 */
[----:B------:R-:W-:-:S04]  /*0bd0*/  UIADD3 UR10, UP0, UR4, UR10, URZ ;  /* 0x0000000a040a7290 */ /* 0x000fc8000ff1e03f */
[----:B------:R-:W-:-:S04]  /*0be0*/  UIADD3.X UR16, URZ, UR16, URZ, UP0, !UPT ;  /* 0x000000103f107290 */ /* 0x000fc800087fe43f */
[----:B------:R-:W-:-:S04]  /*0bf0*/  UIMAD.WIDE.U32 UR4, UR16, UR18, URZ ;  /* 0x00000012100472a5 */ /* 0x000fc8000f8e003f */
[----:B------:R-:W-:Y:S02]  /*0c00*/  UIMAD.WIDE.U32 UR8, UP0, UR10, UR19, UR4 ;  /* 0x000000130a0872a5 */ /* 0x000fe4000f800004 */
[----:B------:R-:W-:Y:S02]  /*0c10*/  UIMAD.WIDE.U32 UR4, UR10, UR18, URZ ;  /* 0x000000120a0472a5 */ /* 0x000fe4000f8e003f */
[----:B------:R-:W-:Y:S02]  /*0c20*/  UIADD3.X UR15, URZ, URZ, URZ, UP0, !UPT ;  /* 0x0000003f3f0f7290 */ /* 0x000fe400087fe43f */
[----:B------:R-:W-:Y:S01]  /*0c30*/  UIADD3 URZ, UP0, UR5, UR8, URZ ;  /* 0x00000008053f7290 */ /* 0x000fe2000ff1e03f */
[----:B------:R-:W-:-:S03]  /*0c40*/  UMOV UR14, UR9 ;  /* 0x00000009000e7c82 */ /* 0x000fc60008000000 */
[----:B------:R-:W-:-:S12]  /*0c50*/  UIMAD.WIDE.U32.X UR4, UR16, UR19, UR14, UP0 ;  /* 0x00000013100472a5 */ /* 0x000fd800080e040e */
.L_x_9:
[----:B------:R-:W-:Y:S01]  /*0c60*/  USHF.R.U64 UR8, UR4, UR17, UR5 ;  /* 0x0000001104087299 */ /* 0x000fe20008001205 */
[----:B------:R-:W-:Y:S01]  /*0c70*/  R2UR UR15, R6 ;  /* 0x00000000060f72ca */ /* 0x000fe200000e0000 */
[----:B------:R-:W-:Y:S02]  /*0c80*/  USHF.R.U32.HI UR4, URZ, UR17, UR5 ;  /* 0x000000113f047299 */ /* 0x000fe40008011605 */
[----:B------:R-:W-:Y:S01]  /*0c90*/  UIADD3 UR5, UP0, URZ, -UR8, URZ ;  /* 0x800000083f057290 */ /* 0x000fe2000ff1e03f */
[----:B------:R-:W-:Y:S01]  /*0ca0*/  ULDC.64 UR16, c[0x0][0x720] ;  /* 0x0001c80000107ab9 */ /* 0x000fe20000000a00 */
[----:B------:R-:W-:Y:S02]  /*0cb0*/  UMOV UR14, UR20 ;  /* 0x00000014000e7c82 */ /* 0x000fe40008000000 */
[----:B------:R-:W-:Y:S01]  /*0cc0*/  UIADD3.X UR4, URZ, ~UR4, URZ, UP0, !UPT ;  /* 0x800000043f047290 */ /* 0x000fe200087fe43f */
[----:B------:R-:W-:Y:S01]  /*0cd0*/  ULDC UR9, c[0x0][0x718] ;  /* 0x0001c60000097ab9 */ /* 0x000fe20000000800 */
[----:B------:R-:W-:-:S02]  /*0ce0*/  UIMAD UR13, UR13, UR12, UR11 ;  /* 0x0000000c0d0d72a4 */ /* 0x000fc4000f8e020b */
[----:B------:R-:W-:Y:S02]  /*0cf0*/  UIMAD UR4, UR4, UR16, URZ ;  /* 0x00000010040472a4 */ /* 0x000fe4000f8e023f */
[----:B------:R-:W-:Y:S02]  /*0d00*/  UIMAD.WIDE.U32 UR14, UR5, UR16, UR14 ;  /* 0x00000010050e72a5 */ /* 0x000fe4000f8e000e */
[----:B------:R-:W-:Y:S01]  /*0d10*/  UIMAD UR4, UR5, UR17, UR4 ;  /* 0x00000011050472a4 */ /* 0x000fe2000f8e0204 */
[----:B------:R-:W-:Y:S01]  /*0d20*/  ULDC UR11, c[0x0][0x708] ;  /* 0x0001c200000b7ab9 */ /* 0x000fe20000000800 */
[----:B------:R-:W-:Y:S02]  /*0d30*/  ULDC UR20, c[0x0][0x758] ;  /* 0x0001d60000147ab9 */ /* 0x000fe40000000800 */
[----:B------:R-:W-:Y:S01]  /*0d40*/  UIADD3 UR10, UR15, UR4, URZ ;  /* 0x000000040f0a7290 */ /* 0x000fe2000fffe03f */
[----:B------:R-:W-:Y:S02]  /*0d50*/  UMOV UR12, 0xffffffff ;  /* 0xffffffff000c7882 */ /* 0x000fe40000000000 */
[----:B------:R-:W-:Y:S01]  /*0d60*/  ULDC.64 UR4, c[0x0][0x740] ;  /* 0x0001d00000047ab9 */ /* 0x000fe20000000a00 */
[----:B------:R-:W-:Y:S01]  /*0d70*/  USHF.R.U64 UR18, UR14, UR9, UR10 ;  /* 0x000000090e127299 */ /* 0x000fe2000800120a */
[----:B------:R-:W-:Y:S01]  /*0d80*/  ISETP.NE.U32.AND P0, PT, RZ, UR4, PT ;  /* 0x00000004ff007c0c */ /* 0x000fe2000bf05070 */
[----:B------:R-:W-:-:S02]  /*0d90*/  USHF.R.U32.HI UR10, URZ, UR9, UR10 ;  /* 0x000000093f0a7299 */ /* 0x000fc4000801160a */
[----:B------:R-:W-:Y:S01]  /*0da0*/  USHF.L.U32 UR9, UR12, UR20, URZ ;  /* 0x000000140c097299 */ /* 0x000fe2000800063f */
[----:B------:R-:W-:Y:S01]  /*0db0*/  ISETP.NE.AND.EX P0, PT, RZ, UR5, PT, P0 ;  /* 0x00000005ff007c0c */ /* 0x000fe2000bf05300 */
[----:B------:R-:W-:Y:S02]  /*0dc0*/  USHF.R.U64 UR24, UR18, UR11, UR10 ;  /* 0x0000000b12187299 */ /* 0x000fe4000800120a */
[----:B------:R-:W-:Y:S01]  /*0dd0*/  USHF.R.U32.HI UR10, URZ, UR11, UR10 ;  /* 0x0000000b3f0a7299 */ /* 0x000fe2000801160a */
[----:B------:R-:W-:Y:S01]  /*0de0*/  ULDC UR19, c[0x0][0x700] ;  /* 0x0001c00000137ab9 */ /* 0x000fe20000000800 */
[----:B------:R-:W-:Y:S02]  /*0df0*/  USEL UR7, UR7, UR13, !UP2 ;  /* 0x0000000d07077287 */ /* 0x000fe4000d000000 */
[----:B------:R-:W-:Y:S02]  /*0e00*/  USHF.R.U64 UR25, UR24, UR20, UR10 ;  /* 0x0000001418197299 */ /* 0x000fe4000800120a */
[----:B------:R-:W-:-:S02]  /*0e10*/  USHF.R.U32.HI UR11, URZ, UR20, UR10 ;  /* 0x000000143f0b7299 */ /* 0x000fc4000801160a */
[----:B------:R-:W-:Y:S02]  /*0e20*/  UIADD3 UR17, UR19, -0x1, URZ ;  /* 0xffffffff13117890 */ /* 0x000fe4000fffe03f */
[----:B------:R-:W-:Y:S01]  /*0e30*/  ULOP3.LUT UR9, URZ, UR9, URZ, 0x33, !UPT ;  /* 0x000000093f097292 */ /* 0x000fe2000f8e333f */
[----:B------:R-:W-:Y:S01]  /*0e40*/  ULDC UR21, c[0x0][0x748] ;  /* 0x0001d20000157ab9 */ /* 0x000fe20000000800 */
[----:B------:R-:W-:Y:S01]  /*0e50*/  ULDC UR22, c[0x0][0x738] ;  /* 0x0001ce0000167ab9 */ /* 0x000fe20000000800 */
[----:B------:R-:W-:Y:S01]  /*0e60*/  UMOV UR23, 0x1 ;  /* 0x0000000100177882 */ /* 0x000fe20000000000 */
[----:B------:R-:W-:Y:S01]  /*0e70*/  UMOV UR10, UR25 ;  /* 0x00000019000a7c82 */ /* 0x000fe20008000000 */
[----:B------:R-:W-:Y:S07]  /*0e80*/  @!P0 BRA `(.L_x_10) ;  /* 0x0000000000308947 */ /* 0x000fee0003800000 */
[----:B------:R-:W-:Y:S02]  /*0e90*/  ULDC UR14, c[0x0][0x74c] ;  /* 0x0001d300000e7ab9 */ /* 0x000fe40000000800 */
        /* <DEDUP_REMOVED lines=8> */
[----:B------:R-:W-:-:S07]  /*0f20*/  UIMAD.WIDE.U32.X UR4, UR16, UR5, UR14, UP0 ;  /* 0x00000005100472a5 */ /* 0x000fce00080e040e */
[----:B------:R-:W-:Y:S01]  /*0f30*/  UMOV UR10, UR4 ;  /* 0x00000004000a7c82 */ /* 0x000fe20008000000 */
[----:B------:R-:W-:-:S05]  /*0f40*/  UMOV UR11, UR5 ;  /* 0x00000005000b7c82 */ /* 0x000fca0008000000 */
.L_x_10:
[----:B------:R-:W-:Y:S01]  /*0f50*/  USHF.R.U64 UR5, UR10, UR21, UR11 ;  /* 0x000000150a057299 */ /* 0x000fe2000800120b */
[----:B------:R-:W-:Y:S01]  /*0f60*/  IMAD.MOV.U32 R0, RZ, RZ, 0x1 ;  /* 0x00000001ff007424 */ /* 0x000fe200078e00ff */
[----:B------:R-:W-:Y:S02]  /*0f70*/  USHF.L.U32 UR4, UR23, UR20, URZ ;  /* 0x0000001417047299 */ /* 0x000fe4000800063f */
[----:B------:R-:W-:Y:S02]  /*0f80*/  ULOP3.LUT UR9, UR24, UR9, URZ, 0xc0, !UPT ;  /* 0x0000000918097292 */ /* 0x000fe4000f8ec03f */
[----:B------:R-:W-:Y:S02]  /*0f90*/  UIADD3 UR10, -UR5, URZ, URZ ;  /* 0x0000003f050a7290 */ /* 0x000fe4000fffe13f */
[----:B------:R-:W-:Y:S02]  /*0fa0*/  UIMAD UR9, UR4, UR5, UR9 ;  /* 0x00000005040972a4 */ /* 0x000fe4000f8e0209 */
[----:B------:R-:W-:-:S02]  /*0fb0*/  ULOP3.LUT UR17, UR18, UR17, URZ, 0xc0, !UPT ;  /* 0x0000001112117292 */ /* 0x000fc4000f8ec03f */
[----:B------:R-:W-:Y:S01]  /*0fc0*/  UIMAD UR4, UR10, UR22, UR25 ;  /* 0x000000160a0472a4 */ /* 0x000fe2000f8e0219 */
[----:B------:R-:W-:Y:S02]  /*0fd0*/  ULDC UR5, c[0x0][0x710] ;  /* 0x0001c40000057ab9 */ /* 0x000fe40000000800 */
[----:B------:R-:W-:Y:S02]  /*0fe0*/  UIMAD UR7, UR9, UR5, UR7 ;  /* 0x00000005090772a4 */ /* 0x000fe4000f8e0207 */
[----:B------:R-:W-:-:S04]  /*0ff0*/  UIMAD UR4, UR4, UR19, UR17 ;  /* 0x00000013040472a4 */ /* 0x000fc8000f8e0211 */
[----:B------:R-:W-:Y:S02]  /*1000*/  USEL UR9, UR4, UR7, !UP2 ;  /* 0x0000000704097287 */ /* 0x000fe4000d000000 */
[----:B------:R-:W-:-:S12]  /*1010*/  USEL UR10, UR7, UR4, !UP2 ;  /* 0x00000004070a7287 */ /* 0x000fd8000d000000 */
.L_x_8:
[----:B------:R-:W-:-:S08]  /*1020*/  NOP ;  /* 0x0000000000007918 */ /* 0x000fd00000000000 */
[----:B------:R-:W1:Y:S02]  /*1030*/  USETMAXREG.TRY_ALLOC.CTAPOOL UP0, 0xf0 ;  /* 0x000000f0000079c8 */ /* 0x000e640008000600 */
[----:B-1----:R-:W-:-:S13]  /*1040*/  PLOP3.LUT P0, PT, PT, PT, UP0, 0x80, 0x0 ;  /* 0x000000000000781c */ /* 0x002fda0003f0f008 */
[----:B------:R-:W-:Y:S05]  /*1050*/  @!P0 BRA `(.L_x_8) ;  /* 0xfffffffc00f08947 */ /* 0x000fea000383ffff */
[----:B------:R-:W-:Y:S01]  /*1060*/  ULDC.64 UR4, c[0x0][0x698] ;  /* 0x0001a60000047ab9 */ /* 0x000fe20000000a00 */
[----:B------:R-:W-:Y:S01]  /*1070*/  ULDC.64 UR16, c[0x0][0x208] ;  /* 0x0000820000107ab9 */ /* 0x000fe20000000a00 */
[----:B------:R-:W-:-:S04]  /*1080*/  ISETP.NE.U32.AND P0, PT, RZ, UR4, PT ;  /* 0x00000004ff007c0c */ /* 0x000fc8000bf05070 */
[----:B------:R-:W-:-:S13]  /*1090*/  ISETP.NE.AND.EX P0, PT, RZ, UR5, PT, P0 ;  /* 0x00000005ff007c0c */ /* 0x000fda000bf05300 */
[----:B------:R-:W-:Y:S05]  /*10a0*/  @!P0 BRA `(.L_x_11) ;  /* 0x0000000000208947 */ /* 0x000fea0003800000 */
[----:B------:R-:W1:Y:S02]  /*10b0*/  LDC.64 R2, c[0x0][0x698] ;  /* 0x0001a600ff027b82 */ /* 0x000e640000000a00 */
[----:B-1----:R-:W2:Y:S02]  /*10c0*/  LDG.E.64 R2, desc[UR16][R2.64] ;  /* 0x0000001002027981 */ /* 0x002ea4000c1e1b00 */
[----:B--2---:R-:W-:-:S04]  /*10d0*/  ISETP.NE.U32.AND P0, PT, R2, RZ, PT ;  /* 0x000000ff0200720c */ /* 0x004fc80003f05070 */
[----:B------:R-:W-:-:S13]  /*10e0*/  ISETP.NE.AND.EX P0, PT, R3, RZ, PT, P0 ;  /* 0x000000ff0300720c */ /* 0x000fda0003f05300 */
[----:B------:R-:W-:Y:S05]  /*10f0*/  @!P0 BRA `(.L_x_11) ;  /* 0x00000000000c8947 */ /* 0x000fea0003800000 */
[----:B------:R-:W2:Y:S02]  /*1100*/  LD.E R2, desc[UR16][R2.64] ;  /* 0x0000001002027980 */ /* 0x000ea4000c101900 */
[----:B--2---:R-:W-:Y:S01]  /*1110*/  R2UR UR18, R2 ;  /* 0x00000000021272ca */ /* 0x004fe200000e0000 */
[----:B------:R-:W-:-:S14]  /*1120*/  BRA `(.L_x_12) ;  /* 0x0000000000247947 */ /* 0x000fdc0003800000 */
.L_x_11:
[----:B------:R-:W-:Y:S02]  /*1130*/  ULDC.64 UR4, c[0x0][0x688] ;  /* 0x0001a20000047ab9 */ /* 0x000fe40000000a00 */
[----:B------:R-:W-:-:S04]  /*1140*/  ISETP.NE.U32.AND P0, PT, RZ, UR4, PT ;  /* 0x00000004ff007c0c */ /* 0x000fc8000bf05070 */
[----:B------:R-:W-:-:S13]  /*1150*/  ISETP.NE.AND.EX P0, PT, RZ, UR5, PT, P0 ;  /* 0x00000005ff007c0c */ /* 0x000fda000bf05300 */
[----:B------:R-:W-:Y:S05]  /*1160*/  @!P0 BRA `(.L_x_13) ;  /* 0x0000000000108947 */ /* 0x000fea0003800000 */
[----:B------:R-:W1:Y:S02]  /*1170*/  LDC.64 R2, c[0x0][0x688] ;  /* 0x0001a200ff027b82 */ /* 0x000e640000000a00 */
[----:B-1----:R-:W2:Y:S02]  /*1180*/  LDG.E R2, desc[UR16][R2.64] ;  /* 0x0000001002027981 */ /* 0x002ea4000c1e1900 */
[----:B--2---:R-:W-:Y:S01]  /*1190*/  R2UR UR18, R2 ;  /* 0x00000000021272ca */ /* 0x004fe200000e0000 */
[----:B------:R-:W-:-:S14]  /*11a0*/  BRA `(.L_x_12) ;  /* 0x0000000000047947 */ /* 0x000fdc0003800000 */
.L_x_13:
[----:B------:R-:W-:-:S05]  /*11b0*/  ULDC UR18, c[0x0][0x680] ;  /* 0x0001a00000127ab9 */ /* 0x000fca0000000800 */
.L_x_12:
[----:B------:R-:W-:Y:S02]  /*11c0*/  ULDC.64 UR4, c[0x0][0x6a0] ;  /* 0x0001a80000047ab9 */ /* 0x000fe40000000a00 */
        /* <DEDUP_REMOVED lines=11> */
.L_x_14:
        /* <DEDUP_REMOVED lines=8> */
.L_x_16:
[----:B------:R-:W-:-:S05]  /*1300*/  ULDC UR19, c[0x0][0x684] ;  /* 0x0001a10000137ab9 */ /* 0x000fca0000000800 */
.L_x_15:
[----:B------:R-:W-:-:S13]  /*1310*/  LOP3.LUT P0, RZ, R0, 0xff, RZ, 0xc0, !PT ;  /* 0x000000ff00ff7812 */ /* 0x000fda000780c0ff */
[----:B------:R-:W-:Y:S05]  /*1320*/  @!P0 EXIT ;  /* 0x000000000000894d */ /* 0x000fea0003800000 */
[----:B------:R-:W-:Y:S01]  /*1330*/  ULDC UR4, c[0x0][0x28c] ;  /* 0x0000a30000047ab9 */ /* 0x000fe20000000800 */
[----:B------:R-:W-:Y:S02]  /*1340*/  ULOP3.LUT UR20, UR6, 0x1, URZ, 0xfc, !UPT ;  /* 0x0000000106147892 */ /* 0x000fe4000f8efc3f */
[----:B------:R-:W-:-:S04]  /*1350*/  UIADD3 UR4, UR4, 0x3f, URZ ;  /* 0x0000003f04047890 */ /* 0x000fc8000fffe03f */
[----:B------:R-:W-:-:S04]  /*1360*/  USHF.R.S32.HI UR5, URZ, 0x1f, UR4 ;  /* 0x0000001f3f057899 */ /* 0x000fc80008011404 */
[----:B------:R-:W-:-:S03]  /*1370*/  ULEA.HI UR5, UR5, UR4, URZ, 0x6 ;  /* 0x0000000405057291 */ /* 0x000fc6000f8f303f */
[----:B------:R-:W-:Y:S01]  /*1380*/  UMOV UR4, URZ ;  /* 0x0000003f00047c82 */ /* 0x000fe20008000000 */
[----:B------:R-:W-:-:S03]  /*1390*/  USHF.R.S32.HI UR7, URZ, 0x6, UR5 ;  /* 0x000000063f077899 */ /* 0x000fc60008011405 */
[----:B------:R-:W-:-:S09]  /*13a0*/  UMOV UR5, URZ ;  /* 0x0000003f00057c82 */ /* 0x000fd20008000000 */
.L_x_413:
[----:B------:R-:W-:Y:S01]  /*13b0*/  STL [R1], RZ ;  /* 0x000000ff01007387 */ /* 0x000fe20000100800 */
[----:B------:R-:W-:Y:S01]  /*13c0*/  UISETP.LT.AND UP0, UPT, URZ, UR7, UPT ;  /* 0x000000073f00728c */ /* 0x000fe2000bf01270 */
[----:B------:R-:W-:Y:S02]  /*13d0*/  CS2R R150, SRZ ;  /* 0x0000000000967805 */ /* 0x000fe4000001ff00 */
[----:B------:R-:W-:Y:S01]  /*13e0*/  CS2R R24, SRZ ;  /* 0x0000000000187805 */ /* 0x000fe2000001ff00 */
[----:B------:R-:W-:Y:S01]  /*13f0*/  STL [R1+0x4], RZ ;  /* 0x000004ff01007387 */ /* 0x000fe20000100800 */
[----:B------:R-:W-:Y:S01]  /*1400*/  USEL UR11, URZ, UR7, UP0 ;  /* 0x000000073f0b7287 */ /* 0x000fe20008000000 */
[----:B------:R-:W-:Y:S02]  /*1410*/  CS2R R26, SRZ ;  /* 0x00000000001a7805 */ /* 0x000fe4000001ff00 */
[----:B------:R-:W-:Y:S01]  /*1420*/  CS2R R28, SRZ ;  /* 0x00000000001c7805 */ /* 0x000fe2000001ff00 */
[----:B------:R-:W-:Y:S01]  /*1430*/  STL [R1+0x8], RZ ;  /* 0x000008ff01007387 */ /* 0x000fe20000100800 */
[----:B------:R-:W-:Y:S01]  /*1440*/  UIADD3 UR11, UR7, -UR11, URZ ;  /* 0x8000000b070b7290 */ /* 0x000fe2000fffe03f */
[----:B------:R-:W-:-:S02]  /*1450*/  CS2R R30, SRZ ;  /* 0x00000000001e7805 */ /* 0x000fc4000001ff00 */
[----:B------:R-:W-:Y:S01]  /*1460*/  CS2R R32, SRZ ;  /* 0x0000000000207805 */ /* 0x000fe2000001ff00 */
[----:B------:R-:W-:Y:S01]  /*1470*/  STL [R1+0xc], RZ ;  /* 0x00000cff01007387 */ /* 0x000fe20000100800 */
[----:B------:R-:W-:Y:S01]  /*1480*/  UISETP.GE.AND UP0, UPT, UR11, 0x1, UPT ;  /* 0x000000010b00788c */ /* 0x000fe2000bf06270 */
[----:B------:R-:W-:Y:S02]  /*1490*/  CS2R R34, SRZ ;  /* 0x0000000000227805 */ /* 0x000fe4000001ff00 */
[----:B------:R-:W-:Y:S01]  /*14a0*/  CS2R R36, SRZ ;  /* 0x0000000000247805 */ /* 0x000fe2000001ff00 */
[----:B------:R-:W-:Y:S01]  /*14b0*/  STL [R1+0x10], RZ ;  /* 0x000010ff01007387 */ /* 0x000fe20000100800 */
[----:B------:R-:W-:Y:S02]  /*14c0*/  CS2R R38, SRZ ;  /* 0x0000000000267805 */ /* 0x000fe4000001ff00 */
[----:B------:R-:W-:Y:S02]  /*14d0*/  CS2R R40, SRZ ;  /* 0x0000000000287805 */ /* 0x000fe4000001ff00 */
[----:B------:R-:W-:Y:S01]  /*14e0*/  PLOP3.LUT P0, PT, PT, PT, UP0, 0x80, 0x0 ;  /* 0x000000000000781c */ /* 0x000fe20003f0f008 */
[----:B------:R-:W-:Y:S01]  /*14f0*/  STL [R1+0x14], RZ ;  /* 0x000014ff01007387 */ /* 0x000fe20000100800 */
[----:B------:R-:W-:-:S02]  /*1500*/  CS2R R42, SRZ ;  /* 0x00000000002a7805 */ /* 0x000fc4000001ff00 */
[----:B------:R-:W-:Y:S02]  /*1510*/  CS2R R44, SRZ ;  /* 0x00000000002c7805 */ /* 0x000fe4000001ff00 */
[----:B------:R-:W-:Y:S01]  /*1520*/  CS2R R46, SRZ ;  /* 0x00000000002e7805 */ /* 0x000fe2000001ff00 */
[----:B------:R-:W-:Y:S01]  /*1530*/  STL [R1+0x18], RZ ;  /* 0x000018ff01007387 */ /* 0x000fe20000100800 */
[----:B------:R-:W-:Y:S02]  /*1540*/  CS2R R48, SRZ ;  /* 0x0000000000307805 */ /* 0x000fe4000001ff00 */
[----:B------:R-:W-:Y:S02]  /*1550*/  CS2R R50, SRZ ;  /* 0x0000000000327805 */ /* 0x000fe4000001ff00 */
[----:B------:R-:W-:Y:S01]  /*1560*/  CS2R R52, SRZ ;  /* 0x0000000000347805 */ /* 0x000fe2000001ff00 */
        /* <DEDUP_REMOVED lines=64> */
[----:B------:R-:W-:Y:S04]  /*1970*/  STL [R1+0x5c], RZ ;  /* 0x00005cff01007387 */ /* 0x000fe80000100800 */
        /* <DEDUP_REMOVED lines=53> */
[----:B------:R-:W-:Y:S01]  /*1cd0*/  STL [R1+0x134], RZ ;  /* 0x000134ff01007387 */ /* 0x000fe20000100800 */
[----:B-1----:R-:W1:Y:S03]  /*1ce0*/  S2R R0, SR_TID.X ;  /* 0x0000000000007919 */ /* 0x002e660000002100 */
        /* <DEDUP_REMOVED lines=8> */
[----:B-1----:R-:W-:-:S03]  /*1d70*/  LOP3.LUT R0, R0, 0x80, RZ, 0xc0, !PT ;  /* 0x0000008000007812 */ /* 0x002fc600078ec0ff */
[----:B------:R-:W-:Y:S01]  /*1d80*/  STL [R1+0x158], RZ ;  /* 0x000158ff01007387 */ /* 0x000fe20000100800 */
[----:B------:R-:W-:-:S03]  /*1d90*/  SHF.R.U32.HI R0, RZ, 0x7, R0 ;  /* 0x00000007ff007819 */ /* 0x000fc60000011600 */
        /* <DEDUP_REMOVED lines=33> */
[----:B------:R-:W1:Y:S04]  /*1fb0*/  SHFL.IDX PT, R0, R0, RZ, 0x1f ;  /* 0x00001fff00007589 */ /* 0x000e6800000e0000 */
[----:B------:R2:W-:Y:S04]  /*1fc0*/  STL [R1+0x1e0], RZ ;  /* 0x0001e0ff01007387 */ /* 0x0005e80000100800 */
[----:B------:R2:W-:Y:S04]  /*1fd0*/  STL [R1+0x1e4], RZ ;  /* 0x0001e4ff01007387 */ /* 0x0005e80000100800 */
[----:B------:R2:W-:Y:S04]  /*1fe0*/  STL [R1+0x1e8], RZ ;  /* 0x0001e8ff01007387 */ /* 0x0005e80000100800 */
[----:B------:R2:W-:Y:S04]  /*1ff0*/  STL [R1+0x1ec], RZ ;  /* 0x0001ecff01007387 */ /* 0x0005e80000100800 */
[----:B------:R2:W-:Y:S04]  /*2000*/  STL [R1+0x1f0], RZ ;  /* 0x0001f0ff01007387 */ /* 0x0005e80000100800 */
[----:B------:R2:W-:Y:S01]  /*2010*/  STL [R1+0x1f4], RZ ;  /* 0x0001f4ff01007387 */ /* 0x0005e20000100800 */
[----:B-1----:R-:W-:-:S03]  /*2020*/  R2UR UR12, R0 ;  /* 0x00000000000c72ca */ /* 0x002fc600000e0000 */
[----:B------:R2:W-:Y:S04]  /*2030*/  STL [R1+0x1f8], RZ ;  /* 0x0001f8ff01007387 */ /* 0x0005e80000100800 */
[----:B------:R2:W-:Y:S01]  /*2040*/  STL [R1+0x1fc], RZ ;  /* 0x0001fcff01007387 */ /* 0x0005e20000100800 */
[----:B---34-:R-:W-:Y:S07]  /*2050*/  @!P0 BRA `(.L_x_17) ;  /* 0x0000002c00708947 */ /* 0x018fee0003800000 */
[----:B------:R-:W1:Y:S01]  /*2060*/  S2UR UR15, SR_CgaCtaId ;  /* 0x00000000000f79c3 */ /* 0x000e620000008800 */
[----:B------:R-:W-:Y:S01]  /*2070*/  ULEA.HI UR13, UR12, UR12, URZ, 0x1 ;  /* 0x0000000c0c0d7291 */ /* 0x000fe2000f8f083f */
[----:B------:R-:W-:Y:S01]  /*2080*/  MOV R0, UR4 ;  /* 0x0000000400007c02 */ /* 0x000fe20008000f00 */
[----:B------:R-:W-:Y:S01]  /*2090*/  UMOV UR14, 0x400 ;  /* 0x00000400000e7882 */ /* 0x000fe20000000000 */
[----:B------:R-:W-:Y:S02]  /*20a0*/  UPLOP3.LUT UP0, UPT, UPT, UPT, UPT, 0x40, 0x0 ;  /* 0x000000000000789c */ /* 0x000fe40003f0e870 */
[----:B------:R-:W-:Y:S01]  /*20b0*/  ULOP3.LUT UR13, UR13, 0xffffe, URZ, 0xc0, !UPT ;  /* 0x000ffffe0d0d7892 */ /* 0x000fe2000f8ec03f */
[----:B------:R-:W-:Y:S01]  /*20c0*/  UMOV UR22, UR5 ;  /* 0x0000000500167c82 */ /* 0x000fe20008000000 */
[----:B------:R-:W-:Y:S02]  /*20d0*/  UMOV UR23, UR5 ;  /* 0x0000000500177c82 */ /* 0x000fe40008000000 */
[----:B------:R-:W-:-:S02]  /*20e0*/  UIADD3 UR13, UR12, -UR13, URZ ;  /* 0x8000000d0c0d7290 */ /* 0x000fc4000fffe03f */
[----:B-1----:R-:W-:-:S04]  /*20f0*/  ULEA UR14, UR15, UR14, 0x18 ;  /* 0x0000000e0f0e7291 */ /* 0x002fc8000f8ec03f */
[----:B------:R-:W-:-:S04]  /*2100*/  ULEA UR13, UR13, UR14, 0xc ;  /* 0x0000000e0d0d7291 */ /* 0x000fc8000f8e603f */
[----:B------:R-:W-:-:S04]  /*2110*/  UIADD3 UR13, UR13, 0x100, URZ ;  /* 0x000001000d0d7890 */ /* 0x000fc8000fffe03f */
[----:B------:R-:W-:-:S04]  /*2120*/  USHF.R.U32.HI UR13, URZ, 0x4, UR13 ;  /* 0x000000043f0d7899 */ /* 0x000fc8000801160d */
[----:B------:R-:W-:-:S12]  /*2130*/  ULOP3.LUT UR21, UR13, 0x3fff, URZ, 0xc0, !UPT ;  /* 0x00003fff0d157892 */ /* 0x000fd8000f8ec03f */
.L_x_24:
[----:B------:R-:W-:-:S06]  /*2140*/  UISETP.NE.AND UP1, UPT, UR20, 0x3, UPT ;  /* 0x000000031400788c */ /* 0x000fcc000bf25270 */
[----:B------:R-:W-:-:S13]  /*2150*/  PLOP3.LUT P1, PT, PT, PT, UP1, 0x80, 0x0 ;  /* 0x000000000000781c */ /* 0x000fda0003f2f018 */
[----:B------:R-:W-:Y:S05]  /*2160*/  @!P1 BRA `(.L_x_18) ;  /* 0x0000000000049947 */ /* 0x000fea0003800000 */
[----:B------:R-:W-:Y:S01]  /*2170*/  BPT.TRAP 0x1 ;  /* 0x000000040000795c */ /* 0x000fe20000300000 */
.L_x_18:
[----:B------:R-:W1:Y:S01]  /*2180*/  S2UR UR13, SR_CgaCtaId ;  /* 0x00000000000d79c3 */ /* 0x000e620000008800 */
[----:B------:R-:W-:Y:S01]  /*2190*/  UMOV UR12, 0x400 ;  /* 0x00000400000c7882 */ /* 0x000fe20000000000 */
[----:B------:R-:W-:Y:S01]  /*21a0*/  SHF.L.U32 R2, R0, 0x1f, RZ ;  /* 0x0000001f00027819 */ /* 0x000fe200000006ff */
[----:B-1----:R-:W-:-:S04]  /*21b0*/  ULEA UR26, UR13, UR12, 0x18 ;  /* 0x0000000c0d1a7291 */ /* 0x002fc8000f8ec03f */
[----:B------:R-:W-:-:S09]  /*21c0*/  ULEA UR12, UR22, UR26, 0x3 ;  /* 0x0000001a160c7291 */ /* 0x000fd2000f8e183f */
[----:B------:R1:W3:Y:S01]  /*21d0*/  SYNCS.PHASECHK.TRANS64.TRYWAIT P0, [UR12], R2 ;  /* 0x00000002ff0075a7 */ /* 0x0002e2000800014c */
[----:B------:R-:W-:Y:S05]  /*21e0*/  @!P1 BRA `(.L_x_19) ;  /* 0x0000000000049947 */ /* 0x000fea0003800000 */
[----:B------:R-:W-:Y:S01]  /*21f0*/  BPT.TRAP 0x1 ;  /* 0x000000040000795c */ /* 0x000fe20000300000 */
.L_x_19:
[----:B---3--:R-:W-:Y:S05]  /*2200*/  @P0 BRA `(.L_x_20) ;  /* 0x0000000000080947 */ /* 0x008fea0003800000 */
[----:B------:R-:W3:Y:S02]  /*2210*/  SYNCS.PHASECHK.TRANS64.TRYWAIT P0, [UR12], R2 ;  /* 0x00000002ff0075a7 */ /* 0x000ee4000800014c */
[----:B---3--:R-:W-:Y:S05]  /*2220*/  @!P0 BRA `(.L_x_21) ;  /* 0x0000017400e88947 */ /* 0x008fea0003800000 */
.L_x_20:
[----:B------:R-:W-:Y:S04]  /*2230*/  STL.64 [R1+0x668], R150 ;  /* 0x0006689601007387 */ /* 0x000fe80000100a00 */
        /* <DEDUP_REMOVED lines=62> */
[----:B------:R4:W-:Y:S04]  /*2620*/  STL.64 [R1+0x470], R24 ;  /* 0x0004701801007387 */ /* 0x0009e80000100a00 */
[----:B----4-:R-:W4:Y:S04]  /*2630*/  LDL.LU.64 R24, [R1] ;  /* 0x0000000001187983 */ /* 0x010f280000300a00 */
[----:B------:R-:W4:Y:S04]  /*2640*/  LDL.LU.64 R26, [R1+0x8] ;  /* 0x00000800011a7983 */ /* 0x000f280000300a00 */
        /* <DEDUP_REMOVED lines=61> */
[----:B------:R-:W4:Y:S01]  /*2a20*/  LDL.LU.64 R150, [R1+0x1f8] ;  /* 0x0001f80001967983 */ /* 0x000f220000300a00 */
[----:B------:R-:W-:-:S02]  /*2a30*/  USHF.L.U32 UR12, UR22, 0xb, URZ ;  /* 0x0000000b160c7899 */ /* 0x000fc4000800063f */
[----:B------:R-:W-:Y:S01]  /*2a40*/  UIADD3 UR13, UR26, 0x10100, URZ ;  /* 0x000101001a0d7890 */ /* 0x000fe2000fffe03f */
[----:B---3--:R-:W3:Y:S01]  /*2a50*/  S2R R3, SR_TID.X ;  /* 0x0000000000037919 */ /* 0x008ee20000002100 */
[----:B------:R-:W-:Y:S02]  /*2a60*/  ULOP3.LUT UR24, UR21, 0x10000, URZ, 0xfc, !UPT ;  /* 0x0001000015187892 */ /* 0x000fe4000f8efc3f */
[----:B------:R-:W-:Y:S01]  /*2a70*/  USHF.R.U32.HI UR13, URZ, 0x4, UR13 ;  /* 0x000000043f0d7899 */ /* 0x000fe2000801160d */
[----:B------:R-:W-:Y:S01]  /*2a80*/  STL [R1+0x468], R157 ;  /* 0x0004689d01007387 */ /* 0x000fe20000100800 */
[----:B------:R-:W-:Y:S02]  /*2a90*/  ULEA UR24, UR22, UR24, 0xa ;  /* 0x0000001816187291 */ /* 0x000fe4000f8e503f */
[----:B------:R-:W-:Y:S01]  /*2aa0*/  ULOP3.LUT UR13, UR13, 0x3fff, URZ, 0xc0, !UPT ;  /* 0x00003fff0d0d7892 */ /* 0x000fe2000f8ec03f */
[----:B------:R-:W-:Y:S01]  /*2ab0*/  STL [R1+0x464], R156 ;  /* 0x0004649c01007387 */ /* 0x000fe20000100800 */
[----:B------:R-:W-:-:S02]  /*2ac0*/  UMOV UR15, 0x40000040 ;  /* 0x40000040000f7882 */ /* 0x000fc40000000000 */
[----:B------:R-:W-:Y:S01]  /*2ad0*/  ULOP3.LUT UR13, UR13, 0x10000, URZ, 0xfc, !UPT ;  /* 0x000100000d0d7892 */ /* 0x000fe2000f8efc3f */
[----:B------:R-:W-:Y:S03]  /*2ae0*/  STL [R1+0x460], R0 ;  /* 0x0004600001007387 */ /* 0x000fe60000100800 */
[----:B------:R-:W-:-:S03]  /*2af0*/  UIADD3 UR25, UR12, UR13, URZ ;  /* 0x0000000d0c197290 */ /* 0x000fc6000fffe03f */
[----:B------:R-:W-:-:S04]  /*2b00*/  UMOV UR13, 0x80000020 ;  /* 0x80000020000d7882 */ /* 0x000fc80000000000 */
[----:B------:R-:W-:Y:S01]  /*2b10*/  UMOV UR14, UR25 ;  /* 0x00000019000e7c82 */ /* 0x000fe20008000000 */
[C---:B---3--:R-:W-:Y:S02]  /*2b20*/  IMAD.SHL.U32 R152, R3.reuse, 0x20, RZ ;  /* 0x0000002003987824 */ /* 0x048fe400078e00ff */
[----:B-1----:R-:W-:-:S03]  /*2b30*/  IMAD.SHL.U32 R2, R3, 0x200, RZ ;  /* 0x0000020003027824 */ /* 0x002fc600078e00ff */
[----:B------:R-:W-:-:S04]  /*2b40*/  LOP3.LUT R152, R152, 0x1c00, RZ, 0xc0, !PT ;  /* 0x00001c0098987812 */ /* 0x000fc800078ec0ff */
[----:B------:R-:W-:Y:S01]  /*2b50*/  LOP3.LUT R152, R152, 0x200, R2, 0xf8, !PT ;  /* 0x0000020098987812 */ /* 0x000fe200078ef802 */
[----:B------:R-:W-:-:S05]  /*2b60*/  IMAD.SHL.U32 R2, R3, 0x10, RZ ;  /* 0x0000001003027824 */ /* 0x000fca00078e00ff */
[----:B------:R-:W-:-:S04]  /*2b70*/  LOP3.LUT R152, R152, 0x1c0, R2, 0xf8, !PT ;  /* 0x000001c098987812 */ /* 0x000fc800078ef802 */
[----:B------:R-:W-:Y:S01]  /*2b80*/  LEA.HI R152, R152, UR12, RZ, 0x1d ;  /* 0x0000000c98987c11 */ /* 0x000fe2000f8fe8ff */
[----:B------:R-:W-:-:S04]  /*2b90*/  UMOV UR12, UR24 ;  /* 0x00000018000c7c82 */ /* 0x000fc80008000000 */
[----:B------:R-:W4:Y:S02]  /*2ba0*/  LDS.64 R154, [R152+UR26+0x30100] ;  /* 0x0301001a989a7984 */ /* 0x000f240008000a00 */
[----:B----4-:R-:W-:-:S06]  /*2bb0*/  WARPGROUP.ARRIVE ;  /* 0x00000000000079c5 */ /* 0x010fcc0000000000 */
[----:B------:R-:W-:Y:S03]  /*2bc0*/  HGMMA.SP.64x256x32.F32 R24, gdesc[UR12], R24, UP0, R154, 0x0, gsb0 ;  /* 0x0be09a000c1879f0 */ /* 0x000fe6000b800a18 */
[----:B------:R-:W-:Y:S02]  /*2bd0*/  WARPGROUP.DEPBAR.LE gsb0, 0x0 ;  /* 0x00008000000079c5 */ /* 0x000fe40000010000 */
[----:B------:R-:W-:Y:S01]  /*2be0*/  STL.64 [R1], R24 ;  /* 0x0000001801007387 */ /* 0x000fe20000100a00 */
[----:B------:R-:W-:Y:S01]  /*2bf0*/  IMAD.MOV.U32 R3, RZ, RZ, R150 ;  /* 0x000000ffff037224 */ /* 0x000fe200078e0096 */
[----:B------:R-:W-:Y:S01]  /*2c00*/  MOV R4, R149 ;  /* 0x0000009500047202 */ /* 0x000fe20000000f00 */
[----:B------:R-:W-:Y:S01]  /*2c10*/  IMAD.MOV.U32 R2, RZ, RZ, R151 ;  /* 0x000000ffff027224 */ /* 0x000fe200078e0097 */
[----:B------:R-:W-:Y:S01]  /*2c20*/  STL.64 [R1+0x8], R26 ;  /* 0x0000081a01007387 */ /* 0x000fe20000100a00 */
[----:B------:R-:W-:Y:S01]  /*2c30*/  IMAD.MOV.U32 R5, RZ, RZ, R148 ;  /* 0x000000ffff057224 */ /* 0x000fe200078e0094 */
[----:B------:R-:W-:Y:S01]  /*2c40*/  MOV R9, R144 ;  /* 0x0000009000097202 */ /* 0x000fe20000000f00 */
[----:B0-----:R-:W-:Y:S01]  /*2c50*/  IMAD.MOV.U32 R7, RZ, RZ, R146 ;  /* 0x000000ffff077224 */ /* 0x001fe200078e0092 */
[----:B------:R-:W-:Y:S01]  /*2c60*/  STL.64 [R1+0x10], R28 ;  /* 0x0000101c01007387 */ /* 0x000fe20000100a00 */
[----:B------:R-:W-:Y:S01]  /*2c70*/  IMAD.MOV.U32 R6, RZ, RZ, R147 ;  /* 0x000000ffff067224 */ /* 0x000fe200078e0093 */
[----:B------:R-:W-:Y:S01]  /*2c80*/  MOV R14, R139 ;  /* 0x0000008b000e7202 */ /* 0x000fe20000000f00 */
[----:B------:R-:W-:Y:S01]  /*2c90*/  IMAD.MOV.U32 R8, RZ, RZ, R145 ;  /* 0x000000ffff087224 */ /* 0x000fe200078e0091 */
        /* <DEDUP_REMOVED lines=32> */
[----:B------:R0:W-:Y:S01]  /*2ea0*/  STL.64 [R1+0x58], R46 ;  /* 0x0000582e01007387 */ /* 0x0001e20000100a00 */
[----:B------:R-:W-:Y:S01]  /*2eb0*/  IMAD.MOV.U32 R164, RZ, RZ, R122 ;  /* 0x000000ffffa47224 */ /* 0x000fe200078e007a */
[----:B------:R-:W-:Y:S01]  /*2ec0*/  MOV R192, R94 ;  /* 0x0000005e00c07202 */ /* 0x000fe20000000f00 */
[----:B------:R-:W-:Y:S01]  /*2ed0*/  IMAD.MOV.U32 R163, RZ, RZ, R123 ;  /* 0x000000ffffa37224 */ /* 0x000fe200078e007b */
[----:B------:R-:W3:Y:S01]  /*2ee0*/  LDL.LU.64 R150, [R1+0x668] ;  /* 0x0006680001967983 */ /* 0x000ee20000300a00 */
        /* <DEDUP_REMOVED lines=36> */
[----:B------:R-:W-:-:S02]  /*3130*/  IMAD.MOV.U32 R188, RZ, RZ, R98 ;  /* 0x000000ffffbc7224 */ /* 0x000fc400078e0062 */
[----:B------:R-:W-:Y:S01]  /*3140*/  IMAD.MOV.U32 R190, RZ, RZ, R96 ;  /* 0x000000ffffbe7224 */ /* 0x000fe200078e0060 */
[----:B------:R-:W3:Y:S01]  /*3150*/  LDL.LU.64 R130, [R1+0x618] ;  /* 0x0006180001827983 */ /* 0x000ee20000300a00 */
[----:B------:R-:W-:Y:S02]  /*3160*/  IMAD.MOV.U32 R189, RZ, RZ, R97 ;  /* 0x000000ffffbd7224 */ /* 0x000fe400078e0061 */
[----:B------:R-:W-:Y:S01]  /*3170*/  IMAD.MOV.U32 R191, RZ, RZ, R95 ;  /* 0x000000ffffbf7224 */ /* 0x000fe200078e005f */
[----:B------:R-:W3:Y:S01]  /*3180*/  LDL.LU.64 R128, [R1+0x610] ;  /* 0x0006100001807983 */ /* 0x000ee20000300a00 */
[----:B------:R-:W-:Y:S02]  /*3190*/  IMAD.MOV.U32 R194, RZ, RZ, R92 ;  /* 0x000000ffffc27224 */ /* 0x000fe400078e005c */
        /* <DEDUP_REMOVED lines=53> */
[----:B------:R-:W-:-:S03]  /*34f0*/  IMAD.MOV.U32 R157, RZ, RZ, R48 ;  /* 0x000000ffff9d7224 */ /* 0x000fc600078e0030 */
[----:B------:R-:W3:Y:S04]  /*3500*/  LDL.LU.64 R90, [R1+0x578] ;  /* 0x00057800015a7983 */ /* 0x000ee80000300a00 */
        /* <DEDUP_REMOVED lines=21> */
[----:B0-----:R-:W3:Y:S04]  /*3660*/  LDL.LU.64 R46, [R1+0x4c8] ;  /* 0x0004c800012e7983 */ /* 0x001ee80000300a00 */
        /* <DEDUP_REMOVED lines=11> */
[----:B------:R-:W3:Y:S01]  /*3720*/  LDS.64 R152, [R152+UR26+0x30500] ;  /* 0x0305001a98987984 */ /* 0x000ee20008000a00 */
[----:B------:R-:W-:Y:S01]  /*3730*/  UIADD3 UR12, UR24, 0x200, URZ ;  /* 0x00000200180c7890 */ /* 0x000fe2000fffe03f */
[----:B------:R-:W-:Y:S01]  /*3740*/  UMOV UR13, 0x80000020 ;  /* 0x80000020000d7882 */ /* 0x000fe20000000000 */
[----:B---3--:R-:W-:-:S07]  /*3750*/  WARPGROUP.ARRIVE ;  /* 0x00000000000079c5 */ /* 0x008fce0000000000 */
[----:B------:R-:W-:Y:S03]  /*3760*/  HGMMA.SP.64x256x32.F32 R24, gdesc[UR12], R24, UP0, R152, 0x0, gsb0 ;  /* 0x0be098000c1879f0 */ /* 0x000fe6000b800a18 */
[----:B------:R-:W-:Y:S02]  /*3770*/  WARPGROUP.DEPBAR.LE gsb0, 0x0 ;  /* 0x00008000000079c5 */ /* 0x000fe40000010000 */
        /* <DEDUP_REMOVED lines=64> */
[----:B0-----:R-:W3:Y:S04]  /*3b80*/  LDL.LU R24, [R1] ;  /* 0x0000000001187983 */ /* 0x001ee80000300800 */
[----:B------:R-:W3:Y:S04]  /*3b90*/  LDL.LU R25, [R1+0x4] ;  /* 0x0000040001197983 */ /* 0x000ee80000300800 */
        /* <DEDUP_REMOVED lines=21> */
[----:B------:R-:W3:Y:S01]  /*3cf0*/  LDL.LU R47, [R1+0x5c] ;  /* 0x00005c00012f7983 */ /* 0x000ee20000300800 */
[----:B------:R-:W-:Y:S01]  /*3d00*/  IMAD.MOV.U32 R48, RZ, RZ, R157 ;  /* 0x000000ffff307224 */ /* 0x000fe200078e009d */
[----:B------:R-:W-:Y:S01]  /*3d10*/  MOV R50, R0 ;  /* 0x0000000000327202 */ /* 0x000fe20000000f00 */
        /* <DEDUP_REMOVED lines=41> */
[----:B------:R-:W-:Y:S01]  /*3fb0*/  UIADD3 UR12, UR24, 0x2, URZ ;  /* 0x00000002180c7890 */ /* 0x000fe2000fffe03f */
[----:B------:R-:W-:Y:S01]  /*3fc0*/  IMAD.MOV.U32 R76, RZ, RZ, R210 ;  /* 0x000000ffff4c7224 */ /* 0x000fe200078e00d2 */
[----:B------:R-:W-:Y:S01]  /*3fd0*/  UIADD3 UR14, UR25, 0x4, URZ ;  /* 0x00000004190e7890 */ /* 0x000fe2000fffe03f */
[----:B------:R-:W-:Y:S01]  /*3fe0*/  IMAD.MOV.U32 R77, RZ, RZ, R209 ;  /* 0x000000ffff4d7224 */ /* 0x000fe200078e00d1 */
[----:B------:R-:W-:Y:S01]  /*3ff0*/  UMOV UR13, 0x80000020 ;  /* 0x80000020000d7882 */ /* 0x000fe20000000000 */
[----:B------:R-:W-:Y:S01]  /*4000*/  IMAD.MOV.U32 R78, RZ, RZ, R208 ;  /* 0x000000ffff4e7224 */ /* 0x000fe200078e00d0 */
[----:B------:R-:W-:Y:S01]  /*4010*/  UMOV UR15, 0x40000040 ;  /* 0x40000040000f7882 */ /* 0x000fe20000000000 */
[----:B------:R-:W-:Y:S01]  /*4020*/  IMAD.MOV.U32 R79, RZ, RZ, R207 ;  /* 0x000000ffff4f7224 */ /* 0x000fe200078e00cf */
[----:B------:R0:W5:Y:S01]  /*4030*/  LDL.LU R157, [R1+0x468] ;  /* 0x00046800019d7983 */ /* 0x0001620000300800 */
[----:B------:R-:W-:-:S02]  /*4040*/  IMAD.MOV.U32 R81, RZ, RZ, R205 ;  /* 0x000000ffff517224 */ /* 0x000fc400078e00cd */
[----:B------:R-:W-:Y:S01]  /*4050*/  IMAD.MOV.U32 R82, RZ, RZ, R204 ;  /* 0x000000ffff527224 */ /* 0x000fe200078e00cc */
[----:B------:R0:W5:Y:S01]  /*4060*/  LDL.LU R156, [R1+0x464] ;  /* 0x00046400019c7983 */ /* 0x0001620000300800 */
[----:B------:R-:W-:Y:S02]  /*4070*/  IMAD.MOV.U32 R83, RZ, RZ, R203 ;  /* 0x000000ffff537224 */ /* 0x000fe400078e00cb */
[----:B------:R-:W-:Y:S01]  /*4080*/  IMAD.MOV.U32 R84, RZ, RZ, R202 ;  /* 0x000000ffff547224 */ /* 0x000fe200078e00ca */
[----:B------:R0:W5:Y:S01]  /*4090*/  LDL.LU R0, [R1+0x460] ;  /* 0x0004600001007983 */ /* 0x0001620000300800 */
[----:B------:R-:W-:Y:S02]  /*40a0*/  IMAD.MOV.U32 R86, RZ, RZ, R200 ;  /* 0x000000ffff567224 */ /* 0x000fe400078e00c8 */
[----:B------:R-:W-:Y:S02]  /*40b0*/  IMAD.MOV.U32 R87, RZ, RZ, R199 ;  /* 0x000000ffff577224 */ /* 0x000fe400078e00c7 */
[----:B------:R-:W-:-:S02]  /*40c0*/  IMAD.MOV.U32 R88, RZ, RZ, R198 ;  /* 0x000000ffff587224 */ /* 0x000fc400078e00c6 */
[----:B------:R-:W-:Y:S02]  /*40d0*/  IMAD.MOV.U32 R89, RZ, RZ, R197 ;  /* 0x000000ffff597224 */ /* 0x000fe400078e00c5 */
[----:B------:R-:W-:Y:S02]  /*40e0*/  IMAD.MOV.U32 R91, RZ, RZ, R195 ;  /* 0x000000ffff5b7224 */ /* 0x000fe400078e00c3 */
[----:B------:R-:W-:Y:S02]  /*40f0*/  IMAD.MOV.U32 R92, RZ, RZ, R194 ;  /* 0x000000ffff5c7224 */ /* 0x000fe400078e00c2 */
        /* <DEDUP_REMOVED lines=46> */
[----:B------:R-:W-:-:S06]  /*43e0*/  IMAD.MOV.U32 R151, RZ, RZ, R2 ;  /* 0x000000ffff977224 */ /* 0x000fcc00078e0002 */
[----:B---3--:R-:W-:-:S06]  /*43f0*/  WARPGROUP.ARRIVE ;  /* 0x00000000000079c5 */ /* 0x008fcc0000000000 */
[----:B------:R-:W-:Y:S03]  /*4400*/  HGMMA.SP.64x256x32.F32 R24, gdesc[UR12], R24, R155, 0x0, gsb0 ;  /* 0x0be09b000c1879f0 */ /* 0x000fe60008000a18 */
[----:B------:R-:W-:Y:S02]  /*4410*/  WARPGROUP.DEPBAR.LE gsb0, 0x0 ;  /* 0x00008000000079c5 */ /* 0x000fe40000010000 */
[----:B------:R-:W-:Y:S04]  /*4420*/  STL.64 [R1], R24 ;  /* 0x0000001801007387 */ /* 0x000fe80000100a00 */
        /* <DEDUP_REMOVED lines=63> */
[----:B-1----:R-:W3:Y:S04]  /*4820*/  LDL.LU.64 R150, [R1+0x458] ;  /* 0x0004580001967983 */ /* 0x002ee80000300a00 */
        /* <DEDUP_REMOVED lines=62> */
[----:B------:R-:W3:Y:S01]  /*4c10*/  LDL.LU.64 R24, [R1+0x260] ;  /* 0x0002600001187983 */ /* 0x000ee20000300a00 */
[----:B------:R-:W-:Y:S01]  /*4c20*/  UIADD3 UR12, UR24, 0x202, URZ ;  /* 0x00000202180c7890 */ /* 0x000fe2000fffe03f */
[----:B------:R-:W-:Y:S01]  /*4c30*/  UMOV UR13, 0x80000020 ;  /* 0x80000020000d7882 */ /* 0x000fe20000000000 */
[----:B---3--:R-:W-:-:S07]  /*4c40*/  WARPGROUP.ARRIVE ;  /* 0x00000000000079c5 */ /* 0x008fce0000000000 */
[----:B------:R-:W-:Y:S03]  /*4c50*/  HGMMA.SP.64x256x32.F32 R24, gdesc[UR12], R24, R153, 0x0, gsb0 ;  /* 0x0be099000c1879f0 */ /* 0x000fe60008000a18 */
[----:B------:R-:W-:Y:S02]  /*4c60*/  WARPGROUP.DEPBAR.LE gsb0, 0x0 ;  /* 0x00008000000079c5 */ /* 0x000fe40000010000 */
[----:B0-----:R-:W-:Y:S05]  /*4c70*/  @!P1 BRA `(.L_x_22) ;  /* 0x0000000000049947 */ /* 0x001fea0003800000 */
[----:B------:R-:W-:Y:S01]  /*4c80*/  BPT.TRAP 0x1 ;  /* 0x000000040000795c */ /* 0x000fe20000300000 */
.L_x_22:
[----:B------:R-:W3:Y:S02]  /*4c90*/  LDL R2, [R1+0x200] ;  /* 0x0002000001027983 */ /* 0x000ee40000100800 */
[----:B---3-5:R-:W-:-:S13]  /*4ca0*/  LOP3.LUT P0, RZ, R157, R2, RZ, 0xc0, !PT ;  /* 0x000000029dff7212 */ /* 0x028fda000780c0ff */
[----:B------:R-:W-:-:S05]  /*4cb0*/  VOTEU.ANY UP0, P0 ;  /* 0x00000000003f7886 */ /* 0x000fca0000000100 */
[----:B------:R-:W-:-:S04]  /*4cc0*/  @UP0 ULEA UR12, UR23, UR26, 0x3 ;  /* 0x0000001a170c0291 */ /* 0x000fc8000f8e183f */
[----:B------:R-:W-:Y:S02]  /*4cd0*/  @UP0 UIADD3 UR12, UR12, 0x20, URZ ;  /* 0x000000200c0c0890 */ /* 0x000fe4000fffe03f */
[----:B------:R-:W-:-:S04]  /*4ce0*/  UISETP.GT.U32.AND UP0, UPT, UR6, 0x1, UPT ;  /* 0x000000010600788c */ /* 0x000fc8000bf04070 */
[----:B------:R-:W-:-:S05]  /*4cf0*/  IMAD.U32 R2, RZ, RZ, UR12 ;  /* 0x0000000cff027e24 */ /* 0x000fca000f8e00ff */
[----:B------:R-:W-:-:S04]  /*4d00*/  @P0 PRMT R2, R156, 0x654, R2 ;  /* 0x000006549c020816 */ /* 0x000fc80000000002 */
[----:B------:R0:W-:Y:S01]  /*4d10*/  @P0 SYNCS.ARRIVE.TRANS64.RED.A1T0 RZ, [R2+URZ], RZ ;  /* 0x000000ff02ff09a7 */ /* 0x0001e2000810043f */
[----:B------:R-:W-:-:S13]  /*4d20*/  PLOP3.LUT P0, PT, PT, PT, UP0, 0x80, 0x0 ;  /* 0x000000000000781c */ /* 0x000fda0003f0f008 */
[----:B0-----:R-:W-:Y:S05]  /*4d30*/  @P0 BRA `(.L_x_23) ;  /* 0x0000000000040947 */ /* 0x001fea0003800000 */
[----:B------:R-:W-:Y:S01]  /*4d40*/  BPT.TRAP 0x1 ;  /* 0x000000040000795c */ /* 0x000fe20000300000 */
.L_x_23:
[----:B------:R-:W-:Y:S02]  /*4d50*/  UISETP.GT.AND UP3, UPT, UR11, 0x1, UPT ;  /* 0x000000010b00788c */ /* 0x000fe4000bf64270 */
[----:B------:R-:W-:Y:S02]  /*4d60*/  UIADD3 UR22, UR22, 0x1, URZ ;  /* 0x0000000116167890 */ /* 0x000fe4000fffe03f */
[----:B------:R-:W-:Y:S02]  /*4d70*/  UIADD3 UR23, UR23, 0x1, URZ ;  /* 0x0000000117177890 */ /* 0x000fe4000fffe03f */
[----:B------:R-:W-:Y:S01]  /*4d80*/  PLOP3.LUT P0, PT, PT, PT, UP3, 0x80, 0x0 ;  /* 0x000000000000781c */ /* 0x000fe20003f0f038 */
[----:B------:R-:W-:Y:S02]  /*4d90*/  UISETP.NE.AND UP0, UPT, UR22, 0x4, UPT ;  /* 0x000000041600788c */ /* 0x000fe4000bf05270 */
[----:B------:R-:W-:Y:S02]  /*4da0*/  UISETP.NE.AND UP1, UPT, UR23, 0x4, UPT ;  /* 0x000000041700788c */ /* 0x000fe4000bf25270 */
[----:B------:R-:W-:-:S02]  /*4db0*/  USEL UR12, URZ, 0x1, UP0 ;  /* 0x000000013f0c7887 */ /* 0x000fc40008000000 */
[----:B------:R-:W-:Y:S02]  /*4dc0*/  USEL UR22, UR22, URZ, UP0 ;  /* 0x0000003f16167287 */ /* 0x000fe40008000000 */
[----:B------:R-:W-:Y:S02]  /*4dd0*/  UIADD3 UR11, UR11, -0x1, URZ ;  /* 0xffffffff0b0b7890 */ /* 0x000fe4000fffe03f */
[----:B------:R-:W-:Y:S01]  /*4de0*/  USEL UR23, UR23, URZ, UP1 ;  /* 0x0000003f17177287 */ /* 0x000fe20008800000 */
[----:B------:R-:W-:Y:S01]  /*4df0*/  LOP3.LUT R0, R0, UR12, RZ, 0x3c, !PT ;  /* 0x0000000c00007c12 */ /* 0x000fe2000f8e3cff */
[----:B------:R-:W-:Y:S01]  /*4e00*/  UPLOP3.LUT UP0, UPT, UPT, UPT, UPT, 0x80, 0x0 ;  /* 0x000000000000789c */ /* 0x000fe20003f0f070 */
[----:B------:R-:W-:Y:S10]  /*4e10*/  @P0 BRA `(.L_x_24) ;  /* 0xffffffd000c80947 */ /* 0x000ff4000383ffff */
.L_x_17:
[----:B------:R-:W1:Y:S01]  /*4e20*/  S2R R5, SR_TID.X ;  /* 0x0000000000057919 */ /* 0x000e620000002100 */
[----:B------:R-:W-:Y:S02]  /*4e30*/  USHF.L.U32 UR11, UR10, 0x8, URZ ;  /* 0x000000080a0b7899 */ /* 0x000fe4000800063f */
[----:B------:R-:W-:Y:S01]  /*4e40*/  USHF.R.S32.HI UR12, URZ, 0x1f, UR8 ;  /* 0x0000001f3f0c7899 */ /* 0x000fe20008011408 */
[----:B------:R-:W3:Y:S01]  /*4e50*/  S2R R4, SR_TID.X ;  /* 0x0000000000047919 */ /* 0x000ee20000002100 */
[----:B------:R-:W-:Y:S01]  /*4e60*/  ULDC.64 UR14, c[0x0][0x6d0] ;  /* 0x0001b400000e7ab9 */ /* 0x000fe20000000a00 */
[----:B------:R-:W-:Y:S01]  /*4e70*/  USHF.L.U32 UR13, UR9, 0x8, URZ ;  /* 0x00000008090d7899 */ /* 0x000fe2000800063f */
[----:B------:R-:W-:Y:S01]  /*4e80*/  IMAD.U32 R12, RZ, RZ, UR14 ;  /* 0x0000000eff0c7e24 */ /* 0x000fe2000f8e00ff */
[----:B------:R-:W-:Y:S02]  /*4e90*/  UIMAD UR10, UR12, UR14, URZ ;  /* 0x0000000e0c0a72a4 */ /* 0x000fe4000f8e023f */
[----:B------:R-:W-:-:S02]  /*4ea0*/  UIADD3 UR5, UR7, UR5, URZ ;  /* 0x0000000507057290 */ /* 0x000fc4000fffe03f */
[----:B------:R-:W-:Y:S01]  /*4eb0*/  UIMAD UR10, UR8, UR15, UR10 ;  /* 0x0000000f080a72a4 */ /* 0x000fe2000f8e020a */
[----:B------:R-:W-:Y:S02]  /*4ec0*/  ULDC UR14, c[0x0][0x284] ;  /* 0x0000a100000e7ab9 */ /* 0x000fe40000000800 */
[----:B------:R-:W-:Y:S01]  /*4ed0*/  ULDC UR15, c[0x0][0x288] ;  /* 0x0000a200000f7ab9 */ /* 0x000fe20000000800 */
[----:B------:R-:W-:Y:S01]  /*4ee0*/  IMAD.U32 R231, RZ, RZ, UR14 ;  /* 0x0000000effe77e24 */ /* 0x000fe2000f8e00ff */
[----:B------:R-:W-:Y:S02]  /*4ef0*/  UISETP.GE.AND UP1, UPT, UR13, UR15, UPT ;  /* 0x0000000f0d00728c */ /* 0x000fe4000bf26270 */
[----:B------:R-:W-:Y:S02]  /*4f00*/  UISETP.GT.U32.AND UP0, UPT, UR5, 0x3, UPT ;  /* 0x000000030500788c */ /* 0x000fe4000bf04070 */
[----:B------:R-:W-:Y:S02]  /*4f10*/  UISETP.GE.OR UP1, UPT, UR11, UR14, UP1 ;  /* 0x0000000e0b00728c */ /* 0x000fe40008f26670 */
[----:B------:R-:W-:-:S04]  /*4f20*/  UISETP.LT.U32.AND UP0, UPT, UR7, 0x4, UP0 ;  /* 0x000000040700788c */ /* 0x000fc80008701070 */
[----:B------:R-:W-:Y:S02]  /*4f30*/  PLOP3.LUT P0, PT, PT, PT, UP1, 0x80, 0x0 ;  /* 0x000000000000781c */ /* 0x000fe40003f0f018 */
[----:B-1----:R-:W-:Y:S02]  /*4f40*/  LOP3.LUT R3, R5, 0x60, RZ, 0xc0, !PT ;  /* 0x0000006005037812 */ /* 0x002fe400078ec0ff */
[----:B------:R-:W-:Y:S02]  /*4f50*/  SHF.R.U32.HI R2, RZ, 0x2, R5 ;  /* 0x00000002ff027819 */ /* 0x000fe40000011605 */
[----:B------:R-:W-:Y:S02]  /*4f60*/  SHF.R.U32.HI R3, RZ, 0x5, R3 ;  /* 0x00000005ff037819 */ /* 0x000fe40000011603 */
[----:B------:R-:W-:Y:S02]  /*4f70*/  LOP3.LUT R2, R2, 0x7, RZ, 0xc0, !PT ;  /* 0x0000000702027812 */ /* 0x000fe400078ec0ff */
[----:B---3--:R-:W-:Y:S01]  /*4f80*/  SHF.R.U32.HI R4, RZ, 0x7, R4 ;  /* 0x00000007ff047819 */ /* 0x008fe20000011604 */
[----:B------:R-:W-:-:S02]  /*4f90*/  IMAD.SHL.U32 R0, R3, 0x10, RZ ;  /* 0x0000001003007824 */ /* 0x000fc400078e00ff */
[----:B------:R-:W-:-:S03]  /*4fa0*/  IMAD R3, R3, -0x10, -R2 ;  /* 0xfffffff003037824 */ /* 0x000fc600078e0a02 */
[----:B------:R-:W-:Y:S02]  /*4fb0*/  LOP3.LUT R0, R0, 0xfffffff0, R2, 0xe2, !PT ;  /* 0xfffffff000007812 */ /* 0x000fe400078ee202 */
[----:B------:R-:W-:-:S04]  /*4fc0*/  SHF.R.U32.HI R2, RZ, 0x1, R5 ;  /* 0x00000001ff027819 */ /* 0x000fc80000011605 */
[----:B------:R-:W-:Y:S02]  /*4fd0*/  LOP3.LUT R2, R0, 0x40, R2, 0xf8, !PT ;  /* 0x0000004000027812 */ /* 0x000fe400078ef802 */
[----:B------:R-:W-:Y:S01]  /*4fe0*/  LOP3.LUT R0, R4, 0x1, RZ, 0xc0, !PT ;  /* 0x0000000104007812 */ /* 0x000fe200078ec0ff */
[----:B------:R-:W-:Y:S01]  /*4ff0*/  IMAD.MOV.U32 R4, RZ, RZ, -0x2 ;  /* 0xfffffffeff047424 */ /* 0x000fe200078e00ff */
[----:B------:R-:W-:-:S03]  /*5000*/  LOP3.LUT R2, R2, UR11, RZ, 0xfc, !PT ;  /* 0x0000000b02027c12 */ /* 0x000fc6000f8efcff */
[----:B------:R-:W-:Y:S01]  /*5010*/  IMAD R0, R0, -0x40, R3 ;  /* 0xffffffc000007824 */ /* 0x000fe200078e0203 */
[----:B------:R-:W-:-:S04]  /*5020*/  SHF.R.S32.HI R3, RZ, 0x1f, R2 ;  /* 0x0000001fff037819 */ /* 0x000fc80000011402 */
[----:B------:R-:W-:Y:S01]  /*5030*/  IADD3 R231, R231, -UR11, R0 ;  /* 0x8000000be7e77c10 */ /* 0x000fe2000fffe000 */
[----:B------:R-:W-:Y:S01]  /*5040*/  IMAD.WIDE.U32 R12, R12, UR8, R2 ;  /* 0x000000080c0c7c25 */ /* 0x000fe2000f8e0002 */
[----:B------:R-:W-:Y:S01]  /*5050*/  LOP3.LUT R0, R5, 0x3, RZ, 0xc0, !PT ;  /* 0x0000000305007812 */ /* 0x000fe200078ec0ff */
[----:B------:R-:W-:-:S03]  /*5060*/  USEL UR11, URZ, 0x1, !UP0 ;  /* 0x000000013f0b7887 */ /* 0x000fc6000c000000 */
[----:B------:R-:W-:Y:S01]  /*5070*/  IADD3 R13, R13, UR10, RZ ;  /* 0x0000000a0d0d7c10 */ /* 0x000fe2000fffe0ff */
[----:B------:R-:W-:Y:S01]  /*5080*/  USHF.R.U32.HI UR10, URZ, 0x2, UR5 ;  /* 0x000000023f0a7899 */ /* 0x000fe20008011605 */
[----:B------:R-:W-:Y:S01]  /*5090*/  IMAD R0, R0, R4, UR15 ;  /* 0x0000000f00007e24 */ /* 0x000fe2000f8e0204 */
[----:B------:R-:W-:Y:S02]  /*50a0*/  ULOP3.LUT UR5, UR5, 0x3, URZ, 0xc0, !UPT ;  /* 0x0000000305057892 */ /* 0x000fe4000f8ec03f */
[----:B------:R-:W-:Y:S01]  /*50b0*/  ULOP3.LUT UR10, UR10, 0x1, URZ, 0xc0, !UPT ;  /* 0x000000010a0a7892 */ /* 0x000fe2000f8ec03f */
[----:B------:R-:W-:-:S03]  /*50c0*/  VIADD R0, R0, -UR13 ;  /* 0x8000000d00007c36 */ /* 0x000fc60008000000 */
[----:B------:R-:W-:-:S04]  /*50d0*/  UISETP.NE.U32.AND UP3, UPT, UR10, 0x1, UPT ;  /* 0x000000010a00788c */ /* 0x000fc8000bf65070 */
[----:B------:R-:W-:-:S04]  /*50e0*/  UISETP.GT.U32.AND UP3, UPT, UR7, 0x3, !UP3 ;  /* 0x000000030700788c */ /* 0x000fc8000df64070 */
[----:B------:R-:W-:-:S04]  /*50f0*/  USEL UR10, URZ, 0x1, !UP3 ;  /* 0x000000013f0a7887 */ /* 0x000fc8000d800000 */
[----:B------:R-:W-:Y:S01]  /*5100*/  ULOP3.LUT UR4, UR10, UR4, UR11, 0x96, !UPT ;  /* 0x000000040a047292 */ /* 0x000fe2000f8e960b */
[----:B------:R-:W-:Y:S11]  /*5110*/  @P0 BRA `(.L_x_25) ;  /* 0x0000012800600947 */ /* 0x000ff60003800000 */
[----:B------:R-:W-:Y:S01]  /*5120*/  UIMAD.WIDE UR10, UR9, 0x100, URZ ;  /* 0x00000100090a78a5 */ /* 0x000fe2000f8e023f */
[----:B------:R-:W-:Y:S01]  /*5130*/  FSETP.NEU.AND P1, PT, RZ, UR19, PT ;  /* 0x00000013ff007c0b */ /* 0x000fe2000bf2d000 */
[----:B------:R-:W-:Y:S01]  /*5140*/  IMAD.SHL.U32 R4, R5, 0x2, RZ ;  /* 0x0000000205047824 */ /* 0x000fe200078e00ff */
[----:B------:R-:W-:Y:S01]  /*5150*/  ULDC.64 UR26, c[0x0][0x6c8] ;  /* 0x0001b200001a7ab9 */ /* 0x000fe20000000a00 */
[----:B------:R-:W-:Y:S01]  /*5160*/  ISETP.GT.AND P2, PT, R231, RZ, PT ;  /* 0x000000ffe700720c */ /* 0x000fe20003f44270 */
[----:B------:R-:W-:Y:S01]  /*5170*/  UIMAD UR9, UR11, UR26, URZ ;  /* 0x0000001a0b0972a4 */ /* 0x000fe2000f8e023f */
[----:B------:R-:W-:Y:S01]  /*5180*/  MOV R8, UR10 ;  /* 0x0000000a00087c02 */ /* 0x000fe20008000f00 */
[----:B------:R-:W-:Y:S01]  /*5190*/  IMAD.U32 R18, RZ, RZ, UR27 ;  /* 0x0000001bff127e24 */ /* 0x000fe2000f8e00ff */
[----:B------:R-:W-:Y:S01]  /*51a0*/  BSSY B0, `(.L_x_25) ;  /* 0x000128f000007945 */ /* 0x000fe20003800000 */
[----:B------:R-:W-:Y:S02]  /*51b0*/  ISETP.GT.AND P0, PT, R0, RZ, P2 ;  /* 0x000000ff0000720c */ /* 0x000fe40001704270 */
[----:B------:R-:W-:-:S05]  /*51c0*/  LOP3.LUT R8, R8, 0x6, R4, 0xf8, !PT ;  /* 0x0000000608087812 */ /* 0x000fca00078ef804 */
[----:B------:R-:W-:-:S04]  /*51d0*/  IMAD.WIDE.U32 R12, R8, UR26, R12 ;  /* 0x0000001a080c7c25 */ /* 0x000fc8000f8e000c */
[----:B------:R-:W-:-:S04]  /*51e0*/  IMAD R18, R8, R18, UR9 ;  /* 0x0000000908127e24 */ /* 0x000fc8000f8e0212 */
[----:B------:R-:W-:Y:S01]  /*51f0*/  IMAD.IADD R18, R13, 0x1, R18 ;  /* 0x000000010d127824 */ /* 0x000fe200078e0212 */
[----:B------:R-:W-:Y:S06]  /*5200*/  @!P1 BRA `(.L_x_26) ;  /* 0x000000d800949947 */ /* 0x000fec0003800000 */
[----:B------:R-:W-:Y:S01]  /*5210*/  ULDC.64 UR14, c[0x0][0x6b8] ;  /* 0x0001ae00000e7ab9 */ /* 0x000fe20000000a00 */
[----:B------:R-:W-:Y:S01]  /*5220*/  ULDC.64 UR24, c[0x0][0x6b0] ;  /* 0x0001ac0000187ab9 */ /* 0x000fe20000000a00 */
[----:B------:R-:W-:Y:S02]  /*5230*/  UIMAD UR10, UR12, UR14, URZ ;  /* 0x0000000e0c0a72a4 */ /* 0x000fe4000f8e023f */
[----:B------:R-:W-:Y:S01]  /*5240*/  IMAD.U32 R10, RZ, RZ, UR14 ;  /* 0x0000000eff0a7e24 */ /* 0x000fe2000f8e00ff */
[----:B------:R-:W-:Y:S01]  /*5250*/  UIMAD UR11, UR11, UR24, URZ ;  /* 0x000000180b0b72a4 */ /* 0x000fe2000f8e023f */
[----:B------:R-:W3:Y:S01]  /*5260*/  LDL.LU R19, [R1] ;  /* 0x0000000001137983 */ /* 0x000ee20000300800 */
[----:B------:R-:W-:Y:S02]  /*5270*/  UIMAD UR10, UR8, UR15, UR10 ;  /* 0x0000000f080a72a4 */ /* 0x000fe4000f8e020a */
[----:B0-----:R-:W-:Y:S01]  /*5280*/  IMAD.WIDE.U32 R6, R10, UR8, R2 ;  /* 0x000000080a067c25 */ /* 0x001fe2000f8e0002 */
[----:B------:R-:W-:Y:S01]  /*5290*/  ULDC.64 UR22, c[0x0][0x6a8] ;  /* 0x0001aa0000167ab9 */ /* 0x000fe20000000a00 */
[----:B------:R-:W-:Y:S01]  /*52a0*/  ULDC.64 UR12, c[0x0][0x6c0] ;  /* 0x0001b000000c7ab9 */ /* 0x000fe20000000a00 */
[----:B------:R-:W-:Y:S01]  /*52b0*/  ISETP.GT.AND P3, PT, R0, 0x1, P2 ;  /* 0x000000010000780c */ /* 0x000fe20001764270 */
[----:B------:R-:W-:Y:S01]  /*52c0*/  IMAD.U32 R9, RZ, RZ, UR25 ;  /* 0x00000019ff097e24 */ /* 0x000fe2000f8e00ff */
[----:B------:R-:W-:Y:S01]  /*52d0*/  IADD3 R5, R7, UR10, RZ ;  /* 0x0000000a07057c10 */ /* 0x000fe2000fffe0ff */
[----:B------:R-:W-:Y:S01]  /*52e0*/  IMAD.MOV.U32 R4, RZ, RZ, R6 ;  /* 0x000000ffff047224 */ /* 0x000fe200078e0006 */
[----:B------:R-:W4:Y:S01]  /*52f0*/  LDL.LU R21, [R1+0x4] ;  /* 0x0000040001157983 */ /* 0x000f220000300800 */
[----:B------:R-:W-:-:S02]  /*5300*/  IMAD R9, R8, R9, UR11 ;  /* 0x0000000b08097e24 */ /* 0x000fc4000f8e0209 */
[----:B------:R-:W-:-:S04]  /*5310*/  IMAD.WIDE.U32 R14, R8, UR24, R4 ;  /* 0x00000018080e7c25 */ /* 0x000fc8000f8e0004 */
[----:B------:R-:W-:Y:S01]  /*5320*/  IMAD.IADD R11, R15, 0x1, R9 ;  /* 0x000000010f0b7824 */ /* 0x000fe200078e0209 */
[----:B------:R-:W-:-:S04]  /*5330*/  LEA R16, P1, R14, UR22, 0x2 ;  /* 0x000000160e107c11 */ /* 0x000fc8000f8210ff */
[----:B------:R-:W-:-:S05]  /*5340*/  LEA.HI.X R17, R14, UR23, R11, 0x2, P1 ;  /* 0x000000170e117c11 */ /* 0x000fca00088f140b */
[----:B------:R0:W5:Y:S01]  /*5350*/  @P0 LDG.E.LTC128B R11, desc[UR16][R16.64] ;  /* 0x00000010100b0981 */ /* 0x000162000c1e1920 */
[----:B------:R-:W-:-:S04]  /*5360*/  LEA R14, P1, R12, UR12, 0x2 ;  /* 0x0000000c0c0e7c11 */ /* 0x000fc8000f8210ff */
[----:B------:R-:W-:Y:S01]  /*5370*/  LEA.HI.X R15, R12, UR13, R18, 0x2, P1 ;  /* 0x0000000d0c0f7c11 */ /* 0x000fe200088f1412 */
[----:B------:R-:W-:Y:S01]  /*5380*/  ULDC.64 UR12, c[0x0][0x6b0] ;  /* 0x0001ac00000c7ab9 */ /* 0x000fe20000000a00 */
[----:B0-----:R-:W-:-:S04]  /*5390*/  IMAD.U32 R16, RZ, RZ, UR24 ;  /* 0x00000018ff107e24 */ /* 0x001fc8000f8e00ff */
[----:B------:R-:W-:-:S04]  /*53a0*/  IMAD.WIDE.U32 R16, R8, R16, UR12 ;  /* 0x0000000c08107e25 */ /* 0x000fc8000f8e0010 */
[----:B------:R-:W-:Y:S01]  /*53b0*/  IMAD.IADD R20, R9, 0x1, R17 ;  /* 0x0000000109147824 */ /* 0x000fe200078e0211 */
[----:B------:R-:W-:-:S04]  /*53c0*/  IADD3 R13, P1, R6, R16, RZ ;  /* 0x00000010060d7210 */ /* 0x000fc80007f3e0ff */
[----:B------:R-:W-:Y:S01]  /*53d0*/  IADD3.X R18, R20, R5, RZ, P1, !PT ;  /* 0x0000000514127210 */ /* 0x000fe20000ffe4ff */
[----:B-----5:R-:W-:-:S04]  /*53e0*/  FMUL R12, R11, UR19 ;  /* 0x000000130b0c7c20 */ /* 0x020fc80008400000 */
[----:B---3--:R-:W-:Y:S01]  /*53f0*/  FFMA R19, R19, UR18, R12 ;  /* 0x0000001213137c23 */ /* 0x008fe2000800000c */
[----:B------:R-:W-:-:S04]  /*5400*/  LEA R12, P1, R13, UR22, 0x2 ;  /* 0x000000160d0c7c11 */ /* 0x000fc8000f8210ff */
[----:B------:R-:W-:Y:S01]  /*5410*/  LEA.HI.X R13, R13, UR23, R18, 0x2, P1 ;  /* 0x000000170d0d7c11 */ /* 0x000fe200088f1412 */
[----:B------:R-:W-:Y:S04]  /*5420*/  @P0 STG.E desc[UR16][R14.64], R19 ;  /* 0x000000130e000986 */ /* 0x000fe8000c101910 */
[----:B------:R0:W3:Y:S01]  /*5430*/  @P3 LDG.E.LTC128B R11, desc[UR16][R12.64] ;  /* 0x000000100c0b3981 */ /* 0x0000e2000c1e1920 */
[----:B------:R-:W-:Y:S01]  /*5440*/  USHF.L.U64.HI UR9, UR26, 0x2, UR27 ;  /* 0x000000021a097899 */ /* 0x000fe2000801021b */
[----:B------:R-:W-:Y:S01]  /*5450*/  BSSY B1, `(.L_x_27) ;  /* 0x0000015000017945 */ /* 0x000fe20003800000 */
[----:B0-----:R-:W-:-:S05]  /*5460*/  IMAD.U32 R12, RZ, RZ, UR26 ;  /* 0x0000001aff0c7e24 */ /* 0x001fca000f8e00ff */
[----:B------:R-:W-:-:S04]  /*5470*/  LEA R12, P0, R12, R14, 0x2 ;  /* 0x0000000e0c0c7211 */ /* 0x000fc800078010ff */
[----:B------:R-:W-:Y:S01]  /*5480*/  IADD3.X R13, R15, UR9, RZ, P0, !PT ;  /* 0x000000090f0d7c10 */ /* 0x000fe200087fe4ff */
[----:B---3--:R-:W-:-:S04]  /*5490*/  FMUL R18, R11, UR19 ;  /* 0x000000130b127c20 */ /* 0x008fc80008400000 */
[----:B----4-:R-:W-:-:S05]  /*54a0*/  FFMA R18, R21, UR18, R18 ;  /* 0x0000001215127c23 */ /* 0x010fca0008000012 */
[----:B------:R0:W-:Y:S02]  /*54b0*/  @P3 STG.E desc[UR16][R12.64], R18 ;  /* 0x000000120c003986 */ /* 0x0001e4000c101910 */
[----:B0-----:R-:W-:-:S04]  /*54c0*/  IMAD.WIDE.U32 R18, R8, UR24, R2 ;  /* 0x0000001808127c25 */ /* 0x001fc8000f8e0002 */
[----:B------:R-:W-:Y:S02]  /*54d0*/  IMAD.IADD R19, R9, 0x1, R19 ;  /* 0x0000000109137824 */ /* 0x000fe400078e0213 */
[----:B------:R-:W-:-:S04]  /*54e0*/  IMAD.WIDE.U32 R18, R10, UR8, R18 ;  /* 0x000000080a127c25 */ /* 0x000fc8000f8e0012 */
[----:B------:R-:W-:Y:S01]  /*54f0*/  VIADD R19, R19, UR10 ;  /* 0x0000000a13137c36 */ /* 0x000fe20008000000 */
[----:B------:R-:W-:-:S04]  /*5500*/  LEA R22, P0, R18, UR22, 0x2 ;  /* 0x0000001612167c11 */ /* 0x000fc8000f8010ff */
[----:B------:R-:W-:Y:S02]  /*5510*/  LEA.HI.X R23, R18, UR23, R19, 0x2, P0 ;  /* 0x0000001712177c11 */ /* 0x000fe400080f1413 */
[----:B------:R-:W-:Y:S02]  /*5520*/  ISETP.GT.AND P0, PT, R231, 0x8, PT ;  /* 0x00000008e700780c */ /* 0x000fe40003f04270 */
[----:B------:R-:W-:Y:S01]  /*5530*/  IADD3 R18, P1, R2, R16, RZ ;  /* 0x0000001002127210 */ /* 0x000fe20007f3e0ff */
[----:B------:R0:W-:Y:S01]  /*5540*/  STL.64 [R1+0x258], R22 ;  /* 0x0002581601007387 */ /* 0x0001e20000100a00 */
[----:B------:R-:W-:-:S03]  /*5550*/  ISETP.GT.AND P3, PT, R0, RZ, P0 ;  /* 0x000000ff0000720c */ /* 0x000fc60000764270 */
[----:B------:R-:W-:Y:S02]  /*5560*/  IMAD.X R19, R3, 0x1, R20, P1 ;  /* 0x0000000103137824 */ /* 0x000fe400008e0614 */
[----:B------:R-:W-:-:S08]  /*5570*/  IMAD.WIDE.U32 R18, R10, UR8, R18 ;  /* 0x000000080a127c25 */ /* 0x000fd0000f8e0012 */
[----:B0-----:R-:W-:Y:S05]  /*5580*/  @!P3 BRA `(.L_x_28) ;  /* 0x000000000004b947 */ /* 0x001fea0003800000 */
[----:B------:R0:W5:Y:S02]  /*5590*/  LDG.E.LTC128B R11, desc[UR16][R22.64+0x20] ;  /* 0x00002010160b7981 */ /* 0x000164000c1e1920 */
.L_x_28:
[----:B------:R-:W-:Y:S05]  /*55a0*/  BSYNC B1 ;  /* 0x0000000000017941 */ /* 0x000fea0003800000 */
.L_x_27:
[----:B------:R-:W0:Y:S01]  /*55b0*/  LDL.LU R21, [R1+0x8] ;  /* 0x0000080001157983 */ /* 0x000e220000300800 */
[----:B-----5:R-:W-:Y:S01]  /*55c0*/  FMUL R17, R11, UR19 ;  /* 0x000000130b117c20 */ /* 0x020fe20008400000 */
[----:B------:R-:W-:Y:S01]  /*55d0*/  LEA R152, P1, R18, UR22, 0x2 ;  /* 0x0000001612987c11 */ /* 0x000fe2000f8210ff */
[----:B------:R-:W-:Y:S01]  /*55e0*/  UIMAD UR9, UR25, 0x7, URZ ;  /* 0x00000007190978a4 */ /* 0x000fe2000f8e023f */
[----:B------:R-:W-:Y:S01]  /*55f0*/  ISETP.GT.AND P4, PT, R0, 0x1, P0 ;  /* 0x000000010000780c */ /* 0x000fe20000784270 */
[----:B------:R-:W-:Y:S01]  /*5600*/  BSSY B1, `(.L_x_29) ;  /* 0x000000c000017945 */ /* 0x000fe20003800000 */
[----:B0-----:R-:W-:Y:S01]  /*5610*/  FFMA R22, R21, UR18, R17 ;  /* 0x0000001215167c23 */ /* 0x001fe20008000011 */
[----:B------:R-:W-:Y:S01]  /*5620*/  IADD3 R17, R19, UR10, RZ ;  /* 0x0000000a13117c10 */ /* 0x000fe2000fffe0ff */
[----:B------:R-:W-:Y:S02]  /*5630*/  IMAD.MOV.U32 R21, RZ, RZ, R20 ;  /* 0x000000ffff157224 */ /* 0x000fe400078e0014 */
[----:B------:R-:W-:Y:S01]  /*5640*/  IMAD.MOV.U32 R20, RZ, RZ, R16 ;  /* 0x000000ffff147224 */ /* 0x000fe200078e0010 */
[----:B------:R-:W-:Y:S01]  /*5650*/  LEA.HI.X R153, R18, UR23, R17, 0x2, P1 ;  /* 0x0000001712997c11 */ /* 0x000fe200088f1411 */
[----:B------:R0:W-:Y:S01]  /*5660*/  @P3 STG.E desc[UR16][R14.64+0x20], R22 ;  /* 0x000020160e003986 */ /* 0x0001e2000c101910 */
[----:B------:R-:W-:-:S03]  /*5670*/  IMAD.U32 R16, RZ, RZ, UR24 ;  /* 0x00000018ff107e24 */ /* 0x000fc6000f8e00ff */
[----:B------:R0:W-:Y:S01]  /*5680*/  STL.64 [R1+0x250], R152 ;  /* 0x0002509801007387 */ /* 0x0001e20000100a00 */
[----:B------:R-:W-:Y:S01]  /*5690*/  IMAD.WIDE.U32 R20, R16, 0x7, R20 ;  /* 0x0000000710147825 */ /* 0x000fe200078e0014 */
[----:B------:R-:W-:Y:S06]  /*56a0*/  @!P4 BRA `(.L_x_30) ;  /* 0x000000000004c947 */ /* 0x000fec0003800000 */
[----:B------:R1:W5:Y:S02]  /*56b0*/  LDG.E.LTC128B R11, desc[UR16][R152.64+0x20] ;  /* 0x00002010980b7981 */ /* 0x000364000c1e1920 */
.L_x_30:
[----:B------:R-:W-:Y:S05]  /*56c0*/  BSYNC B1 ;  /* 0x0000000000017941 */ /* 0x000fea0003800000 */
.L_x_29:
[----:B------:R-:W3:Y:S01]  /*56d0*/  LDL.LU R17, [R1+0xc] ;  /* 0x00000c0001117983 */ /* 0x000ee20000300800 */
[----:B-----5:R-:W-:Y:S01]  /*56e0*/  FMUL R16, R11, UR19 ;  /* 0x000000130b107c20 */ /* 0x020fe20008400000 */
[----:B------:R-:W-:Y:S01]  /*56f0*/  VIADD R21, R21, UR9 ;  /* 0x0000000915157c36 */ /* 0x000fe20008000000 */
[----:B------:R-:W-:Y:S01]  /*5700*/  ISETP.GT.AND P1, PT, R0, 0x8, P2 ;  /* 0x000000080000780c */ /* 0x000fe20001724270 */
[----:B01----:R-:W4:Y:S01]  /*5710*/  LDL.LU R152, [R1+0x10] ;  /* 0x0000100001987983 */ /* 0x003f220000300800 */
[----:B------:R-:W-:-:S03]  /*5720*/  UIMAD UR28, UR27, 0x1c, URZ ;  /* 0x0000001c1b1c78a4 */ /* 0x000fc6000f8e023f */
[----:B------:R-:W2:Y:S01]  /*5730*/  LDL.LU R23, [R1+0x14] ;  /* 0x0000140001177983 */ /* 0x000ea20000300800 */
[----:B---3--:R-:W-:Y:S01]  /*5740*/  FFMA R19, R17, UR18, R16 ;  /* 0x0000001211137c23 */ /* 0x008fe20008000010 */
[----:B------:R-:W-:-:S04]  /*5750*/  IADD3 R17, P3, R6, R20, RZ ;  /* 0x0000001406117210 */ /* 0x000fc80007f7e0ff */
[----:B------:R-:W-:Y:S01]  /*5760*/  IADD3.X R18, R21, R5, RZ, P3, !PT ;  /* 0x0000000515127210 */ /* 0x000fe20001ffe4ff */
[----:B------:R0:W-:Y:S01]  /*5770*/  @P4 STG.E desc[UR16][R12.64+0x20], R19 ;  /* 0x000020130c004986 */ /* 0x0001e2000c101910 */
[----:B------:R-:W-:-:S04]  /*5780*/  LEA R16, P3, R17, UR22, 0x2 ;  /* 0x0000001611107c11 */ /* 0x000fc8000f8610ff */
[----:B------:R-:W-:-:S05]  /*5790*/  LEA.HI.X R17, R17, UR23, R18, 0x2, P3 ;  /* 0x0000001711117c11 */ /* 0x000fca00098f1412 */
[----:B------:R1:W3:Y:S01]  /*57a0*/  @P1 LDG.E.LTC128B R11, desc[UR16][R16.64] ;  /* 0x00000010100b1981 */ /* 0x0002e2000c1e1920 */
[----:B------:R-:W-:Y:S01]  /*57b0*/  IADD3 R20, P3, R20, UR24, RZ ;  /* 0x0000001814147c10 */ /* 0x000fe2000ff7e0ff */
[----:B------:R-:W-:-:S03]  /*57c0*/  IMAD.U32 R18, RZ, RZ, UR26 ;  /* 0x0000001aff127e24 */ /* 0x000fc6000f8e00ff */
[----:B------:R-:W-:Y:S01]  /*57d0*/  IADD3.X R21, R21, UR25, RZ, P3, !PT ;  /* 0x0000001915157c10 */ /* 0x000fe20009ffe4ff */
[----:B0-----:R-:W-:Y:S01]  /*57e0*/  IMAD.WIDE.U32 R18, R18, 0x1c, R12 ;  /* 0x0000001c12127825 */ /* 0x001fe200078e000c */
[----:B-1----:R-:W-:-:S03]  /*57f0*/  IADD3 R17, P3, R20, R6, RZ ;  /* 0x0000000614117210 */ /* 0x002fc60007f7e0ff */
[----:B------:R-:W-:Y:S02]  /*5800*/  VIADD R19, R19, UR28 ;  /* 0x0000001c13137c36 */ /* 0x000fe40008000000 */
[----:B------:R-:W-:Y:S01]  /*5810*/  IMAD.X R22, R21, 0x1, R5, P3 ;  /* 0x0000000115167824 */ /* 0x000fe200018e0605 */
[----:B------:R-:W-:-:S04]  /*5820*/  LEA R16, P3, R17, UR22, 0x2 ;  /* 0x0000001611107c11 */ /* 0x000fc8000f8610ff */
[----:B------:R-:W-:Y:S02]  /*5830*/  LEA.HI.X R17, R17, UR23, R22, 0x2, P3 ;  /* 0x0000001711117c11 */ /* 0x000fe400098f1416 */
[----:B------:R-:W-:Y:S01]  /*5840*/  ISETP.GT.AND P3, PT, R0, 0x9, P2 ;  /* 0x000000090000780c */ /* 0x000fe20001764270 */
[----:B---3--:R-:W-:-:S04]  /*5850*/  FMUL R22, R11, UR19 ;  /* 0x000000130b167c20 */ /* 0x008fc80008400000 */
[----:B----4-:R-:W-:-:S05]  /*5860*/  FFMA R22, R152, UR18, R22 ;  /* 0x0000001298167c23 */ /* 0x010fca0008000016 */
[----:B------:R2:W-:Y:S04]  /*5870*/  @P1 STG.E desc[UR16][R18.64], R22 ;  /* 0x0000001612001986 */ /* 0x0005e8000c101910 */
[----:B------:R-:W3:Y:S01]  /*5880*/  @P3 LDG.E.LTC128B R11, desc[UR16][R16.64] ;  /* 0x00000010100b3981 */ /* 0x000ee2000c1e1920 */
[----:B------:R-:W-:Y:S01]  /*5890*/  USHF.L.U32 UR21, UR26, 0x5, URZ ;  /* 0x000000051a157899 */ /* 0x000fe2000800063f */
[----:B------:R-:W-:Y:S01]  /*58a0*/  BSSY B1, `(.L_x_31) ;  /* 0x0000016000017945 */ /* 0x000fe20003800000 */
[----:B------:R-:W-:Y:S02]  /*58b0*/  USHF.L.U64.HI UR11, UR26, 0x5, UR27 ;  /* 0x000000051a0b7899 */ /* 0x000fe4000801021b */
[----:B------:R-:W-:-:S04]  /*58c0*/  UIMAD.WIDE.U32 UR12, UR24, 0x7, UR12 ;  /* 0x00000007180c78a5 */ /* 0x000fc8000f8e000c */
[----:B------:R-:W-:-:S03]  /*58d0*/  UIADD3 UR15, UR9, UR13, URZ ;  /* 0x0000000d090f7290 */ /* 0x000fc6000fffe03f */
[----:B------:R-:W-:Y:S01]  /*58e0*/  UMOV UR14, UR12 ;  /* 0x0000000c000e7c82 */ /* 0x000fe20008000000 */
[----:B---3--:R-:W-:-:S04]  /*58f0*/  FMUL R16, R11, UR19 ;  /* 0x000000130b107c20 */ /* 0x008fc80008400000 */
[----:B--2---:R-:W-:Y:S01]  /*5900*/  FFMA R22, R23, UR18, R16 ;  /* 0x0000001217167c23 */ /* 0x004fe20008000010 */
[----:B------:R-:W-:-:S04]  /*5910*/  IADD3 R16, P1, R12, UR21, RZ ;  /* 0x000000150c107c10 */ /* 0x000fc8000ff3e0ff */
[----:B------:R-:W-:-:S05]  /*5920*/  IADD3.X R17, R13, UR11, RZ, P1, !PT ;  /* 0x0000000b0d117c10 */ /* 0x000fca0008ffe4ff */
[----:B------:R0:W-:Y:S02]  /*5930*/  @P3 STG.E desc[UR16][R16.64], R22 ;  /* 0x0000001610003986 */ /* 0x0001e4000c101910 */
[----:B0-----:R-:W-:-:S04]  /*5940*/  IMAD.U32 R22, RZ, RZ, UR24 ;  /* 0x00000018ff167e24 */ /* 0x001fc8000f8e00ff */
[----:B------:R-:W-:-:S03]  /*5950*/  IMAD.WIDE.U32 R22, R8, R22, UR14 ;  /* 0x0000000e08167e25 */ /* 0x000fc6000f8e0016 */
[----:B------:R-:W-:-:S04]  /*5960*/  IADD3 R22, P1, R2, R22, RZ ;  /* 0x0000001602167210 */ /* 0x000fc80007f3e0ff */
[----:B------:R-:W-:-:S03]  /*5970*/  IADD3.X R23, R3, R9, R23, P1, !PT ;  /* 0x0000000903177210 */ /* 0x000fc60000ffe417 */
[----:B------:R-:W-:-:S05]  /*5980*/  IMAD.WIDE.U32 R22, R10, UR8, R22 ;  /* 0x000000080a167c25 */ /* 0x000fca000f8e0016 */
[----:B------:R-:W-:Y:S02]  /*5990*/  IADD3 R23, R23, UR10, RZ ;  /* 0x0000000a17177c10 */ /* 0x000fe4000fffe0ff */
[----:B------:R-:W-:-:S04]  /*59a0*/  LEA R152, P1, R22, UR22, 0x2 ;  /* 0x0000001616987c11 */ /* 0x000fc8000f8210ff */
[----:B------:R-:W-:Y:S02]  /*59b0*/  LEA.HI.X R153, R22, UR23, R23, 0x2, P1 ;  /* 0x0000001716997c11 */ /* 0x000fe400088f1417 */
[----:B------:R-:W-:-:S03]  /*59c0*/  ISETP.GT.AND P1, PT, R0, 0x8, P0 ;  /* 0x000000080000780c */ /* 0x000fc60000724270 */
[----:B------:R0:W-:Y:S10]  /*59d0*/  STL.64 [R1+0x248], R152 ;  /* 0x0002489801007387 */ /* 0x0001f40000100a00 */
[----:B------:R-:W-:Y:S05]  /*59e0*/  @!P1 BRA `(.L_x_32) ;  /* 0x0000000000049947 */ /* 0x000fea0003800000 */
[----:B------:R1:W5:Y:S02]  /*59f0*/  LDG.E.LTC128B R11, desc[UR16][R152.64+0x20] ;  /* 0x00002010980b7981 */ /* 0x000364000c1e1920 */
.L_x_32:
[----:B------:R-:W-:Y:S05]  /*5a00*/  BSYNC B1 ;  /* 0x0000000000017941 */ /* 0x000fea0003800000 */
.L_x_31:
[----:B------:R-:W2:Y:S01]  /*5a10*/  LDL.LU R23, [R1+0x18] ;  /* 0x0000180001177983 */ /* 0x000ea20000300800 */
[----:B-----5:R-:W-:Y:S01]  /*5a20*/  FMUL R22, R11, UR19 ;  /* 0x000000130b167c20 */ /* 0x020fe20008400000 */
[----:B------:R-:W-:Y:S01]  /*5a30*/  UIADD3 UR12, UP0, UR12, UR24, URZ ;  /* 0x000000180c0c7290 */ /* 0x000fe2000ff1e03f */
[----:B------:R-:W-:Y:S01]  /*5a40*/  ISETP.GT.AND P3, PT, R0, 0x9, P0 ;  /* 0x000000090000780c */ /* 0x000fe20000764270 */
[----:B------:R-:W-:Y:S02]  /*5a50*/  BSSY B1, `(.L_x_33) ;  /* 0x0000011000017945 */ /* 0x000fe40003800000 */
[----:B------:R-:W-:Y:S01]  /*5a60*/  UIADD3.X UR13, UR15, UR25, URZ, UP0, !UPT ;  /* 0x000000190f0d7290 */ /* 0x000fe200087fe43f */
[----:B--2---:R-:W-:-:S05]  /*5a70*/  FFMA R22, R23, UR18, R22 ;  /* 0x0000001217167c23 */ /* 0x004fca0008000016 */
[----:B------:R2:W-:Y:S02]  /*5a80*/  @P1 STG.E desc[UR16][R18.64+0x20], R22 ;  /* 0x0000201612001986 */ /* 0x0005e4000c101910 */
[----:B--2---:R-:W-:-:S04]  /*5a90*/  IMAD.U32 R18, RZ, RZ, UR24 ;  /* 0x00000018ff127e24 */ /* 0x004fc8000f8e00ff */
[----:B------:R-:W-:-:S03]  /*5aa0*/  IMAD.WIDE.U32 R18, R8, R18, UR12 ;  /* 0x0000000c08127e25 */ /* 0x000fc6000f8e0012 */
[----:B------:R-:W-:-:S04]  /*5ab0*/  IADD3 R18, P1, R2, R18, RZ ;  /* 0x0000001202127210 */ /* 0x000fc80007f3e0ff */
[----:B------:R-:W-:-:S03]  /*5ac0*/  IADD3.X R19, R3, R9, R19, P1, !PT ;  /* 0x0000000903137210 */ /* 0x000fc60000ffe413 */
[----:B------:R-:W-:-:S04]  /*5ad0*/  IMAD.WIDE.U32 R18, R10, UR8, R18 ;  /* 0x000000080a127c25 */ /* 0x000fc8000f8e0012 */
[----:B------:R-:W-:Y:S01]  /*5ae0*/  VIADD R19, R19, UR10 ;  /* 0x0000000a13137c36 */ /* 0x000fe20008000000 */
[----:B01----:R-:W-:-:S04]  /*5af0*/  LEA R152, P1, R18, UR22, 0x2 ;  /* 0x0000001612987c11 */ /* 0x003fc8000f8210ff */
[----:B------:R-:W-:Y:S01]  /*5b00*/  LEA.HI.X R153, R18, UR23, R19, 0x2, P1 ;  /* 0x0000001712997c11 */ /* 0x000fe200088f1413 */
[----:B------:R-:W-:-:S04]  /*5b10*/  IMAD.U32 R18, RZ, RZ, UR24 ;  /* 0x00000018ff127e24 */ /* 0x000fc8000f8e00ff */
[----:B------:R0:W-:Y:S01]  /*5b20*/  STL.64 [R1+0x240], R152 ;  /* 0x0002409801007387 */ /* 0x0001e20000100a00 */
[----:B------:R-:W-:Y:S01]  /*5b30*/  IMAD.WIDE.U32 R20, R18, 0x7, R20 ;  /* 0x0000000712147825 */ /* 0x000fe200078e0014 */
[----:B------:R-:W-:Y:S06]  /*5b40*/  @!P3 BRA `(.L_x_34) ;  /* 0x000000000004b947 */ /* 0x000fec0003800000 */
[----:B------:R1:W5:Y:S02]  /*5b50*/  LDG.E.LTC128B R11, desc[UR16][R152.64+0x20] ;  /* 0x00002010980b7981 */ /* 0x000364000c1e1920 */
.L_x_34:
[----:B------:R-:W-:Y:S05]  /*5b60*/  BSYNC B1 ;  /* 0x0000000000017941 */ /* 0x000fea0003800000 */
.L_x_33:
[----:B------:R-:W2:Y:S01]  /*5b70*/  LDL.LU R19, [R1+0x1c] ;  /* 0x00001c0001137983 */ /* 0x000ea20000300800 */
[----:B-----5:R-:W-:Y:S01]  /*5b80*/  FMUL R18, R11, UR19 ;  /* 0x000000130b127c20 */ /* 0x020fe20008400000 */
[----:B------:R-:W-:Y:S01]  /*5b90*/  VIADD R21, R21, UR9 ;  /* 0x0000000915157c36 */ /* 0x000fe20008000000 */
[----:B------:R-:W-:Y:S01]  /*5ba0*/  ISETP.GT.AND P4, PT, R0, 0x10, P2 ;  /* 0x000000100000780c */ /* 0x000fe20001784270 */
[----:B01----:R-:W3:Y:S01]  /*5bb0*/  LDL.LU R152, [R1+0x20] ;  /* 0x0000200001987983 */ /* 0x003ee20000300800 */
[----:B--2---:R-:W-:Y:S01]  /*5bc0*/  FFMA R23, R19, UR18, R18 ;  /* 0x0000001213177c23 */ /* 0x004fe20008000012 */
[----:B------:R-:W-:-:S04]  /*5bd0*/  IADD3 R19, P1, R6, R20, RZ ;  /* 0x0000001406137210 */ /* 0x000fc80007f3e0ff */
[----:B------:R-:W-:Y:S01]  /*5be0*/  IADD3.X R22, R21, R5, RZ, P1, !PT ;  /* 0x0000000515167210 */ /* 0x000fe20000ffe4ff */
[----:B------:R0:W-:Y:S01]  /*5bf0*/  @P3 STG.E desc[UR16][R16.64+0x20], R23 ;  /* 0x0000201710003986 */ /* 0x0001e2000c101910 */
[----:B------:R-:W-:-:S04]  /*5c00*/  LEA R18, P1, R19, UR22, 0x2 ;  /* 0x0000001613127c11 */ /* 0x000fc8000f8210ff */
[----:B------:R-:W-:-:S05]  /*5c10*/  LEA.HI.X R19, R19, UR23, R22, 0x2, P1 ;  /* 0x0000001713137c11 */ /* 0x000fca00088f1416 */
[----:B------:R1:W2:Y:S01]  /*5c20*/  @P4 LDG.E.LTC128B R11, desc[UR16][R18.64] ;  /* 0x00000010120b4981 */ /* 0x0002a2000c1e1920 */
[----:B------:R-:W-:Y:S01]  /*5c30*/  IADD3 R20, P1, R20, UR24, RZ ;  /* 0x0000001814147c10 */ /* 0x000fe2000ff3e0ff */
[----:B------:R-:W-:Y:S01]  /*5c40*/  BSSY B1, `(.L_x_35) ;  /* 0x000000f000017945 */ /* 0x000fe20003800000 */
[----:B------:R-:W-:Y:S02]  /*5c50*/  ISETP.GT.AND P3, PT, R0, 0x11, P2 ;  /* 0x000000110000780c */ /* 0x000fe40001764270 */
[----:B------:R-:W-:Y:S02]  /*5c60*/  IADD3.X R21, R21, UR25, RZ, P1, !PT ;  /* 0x0000001915157c10 */ /* 0x000fe40008ffe4ff */
[----:B0-----:R-:W-:Y:S01]  /*5c70*/  IADD3 R23, P1, R20, R6, RZ ;  /* 0x0000000614177210 */ /* 0x001fe20007f3e0ff */
[----:B-1----:R-:W-:-:S04]  /*5c80*/  IMAD.U32 R18, RZ, RZ, UR26 ;  /* 0x0000001aff127e24 */ /* 0x002fc8000f8e00ff */
[----:B------:R-:W-:-:S04]  /*5c90*/  IMAD.WIDE.U32 R18, R18, 0x1c, R16 ;  /* 0x0000001c12127825 */ /* 0x000fc800078e0010 */
[----:B------:R-:W-:Y:S02]  /*5ca0*/  VIADD R19, R19, UR28 ;  /* 0x0000001c13137c36 */ /* 0x000fe40008000000 */
[----:B--2---:R-:W-:-:S04]  /*5cb0*/  FMUL R22, R11, UR19 ;  /* 0x000000130b167c20 */ /* 0x004fc80008400000 */
[----:B---3--:R-:W-:Y:S01]  /*5cc0*/  FFMA R22, R152, UR18, R22 ;  /* 0x0000001298167c23 */ /* 0x008fe20008000016 */
[----:B------:R-:W-:-:S04]  /*5cd0*/  IMAD.X R152, R21, 0x1, R5, P1 ;  /* 0x0000000115987824 */ /* 0x000fc800008e0605 */
[----:B------:R0:W-:Y:S02]  /*5ce0*/  @P4 STG.E desc[UR16][R18.64], R22 ;  /* 0x0000001612004986 */ /* 0x0001e4000c101910 */
[----:B0-----:R-:W-:-:S04]  /*5cf0*/  LEA R22, P1, R23, UR22, 0x2 ;  /* 0x0000001617167c11 */ /* 0x001fc8000f8210ff */
[----:B------:R-:W-:Y:S01]  /*5d00*/  LEA.HI.X R23, R23, UR23, R152, 0x2, P1 ;  /* 0x0000001717177c11 */ /* 0x000fe200088f1498 */
[----:B------:R-:W-:Y:S08]  /*5d10*/  @!P3 BRA `(.L_x_36) ;  /* 0x000000000004b947 */ /* 0x000ff00003800000 */
[----:B------:R0:W5:Y:S02]  /*5d20*/  LDG.E.LTC128B R11, desc[UR16][R22.64] ;  /* 0x00000010160b7981 */ /* 0x000164000c1e1920 */
.L_x_36:
[----:B------:R-:W-:Y:S05]  /*5d30*/  BSYNC B1 ;  /* 0x0000000000017941 */ /* 0x000fea0003800000 */
.L_x_35:
[----:B0-----:R-:W2:Y:S01]  /*5d40*/  LDL.LU R23, [R1+0x24] ;  /* 0x0000240001177983 */ /* 0x001ea20000300800 */
[----:B------:R-:W-:Y:S01]  /*5d50*/  IADD3 R16, P1, R16, UR21, RZ ;  /* 0x0000001510107c10 */ /* 0x000fe2000ff3e0ff */
[----:B-----5:R-:W-:Y:S01]  /*5d60*/  FMUL R22, R11, UR19 ;  /* 0x000000130b167c20 */ /* 0x020fe20008400000 */
[----:B------:R-:W-:Y:S01]  /*5d70*/  UIMAD.WIDE.U32 UR14, UR24, 0x7, UR14 ;  /* 0x00000007180e78a5 */ /* 0x000fe2000f8e000e */
[----:B------:R-:W-:Y:S01]  /*5d80*/  BSSY B1, `(.L_x_37) ;  /* 0x0000012000017945 */ /* 0x000fe20003800000 */
[----:B------:R-:W-:Y:S02]  /*5d90*/  IADD3.X R17, R17, UR11, RZ, P1, !PT ;  /* 0x0000000b11117c10 */ /* 0x000fe40008ffe4ff */
[----:B------:R-:W-:-:S04]  /*5da0*/  UIADD3 UR14, UP0, UR14, UR24, URZ ;  /* 0x000000180e0e7290 */ /* 0x000fc8000ff1e03f */
[----:B------:R-:W-:Y:S01]  /*5db0*/  UIADD3.X UR15, UR25, UR9, UR15, UP0, !UPT ;  /* 0x00000009190f7290 */ /* 0x000fe200087fe40f */
[----:B--2---:R-:W-:-:S05]  /*5dc0*/  FFMA R22, R23, UR18, R22 ;  /* 0x0000001217167c23 */ /* 0x004fca0008000016 */
        /* <DEDUP_REMOVED lines=13> */
.L_x_38:
[----:B------:R-:W-:Y:S05]  /*5ea0*/  BSYNC B1 ;  /* 0x0000000000017941 */ /* 0x000fea0003800000 */
.L_x_37:
[----:B------:R-:W2:Y:S01]  /*5eb0*/  LDL.LU R23, [R1+0x28] ;  /* 0x0000280001177983 */ /* 0x000ea20000300800 */
[----:B-----5:R-:W-:Y:S01]  /*5ec0*/  FMUL R22, R11, UR19 ;  /* 0x000000130b167c20 */ /* 0x020fe20008400000 */
[----:B------:R-:W-:Y:S01]  /*5ed0*/  UIMAD.WIDE.U32 UR12, UR24, 0x7, UR12 ;  /* 0x00000007180c78a5 */ /* 0x000fe2000f8e000c */
[----:B------:R-:W-:Y:S01]  /*5ee0*/  ISETP.GT.AND P3, PT, R0, 0x11, P0 ;  /* 0x000000110000780c */ /* 0x000fe20000764270 */
[----:B------:R-:W-:Y:S02]  /*5ef0*/  BSSY B1, `(.L_x_39) ;  /* 0x0000012000017945 */ /* 0x000fe40003800000 */
[----:B------:R-:W-:-:S04]  /*5f00*/  UIADD3 UR12, UP0, UR12, UR24, URZ ;  /* 0x000000180c0c7290 */ /* 0x000fc8000ff1e03f */
[----:B------:R-:W-:Y:S01]  /*5f10*/  UIADD3.X UR13, UR25, UR9, UR13, UP0, !UPT ;  /* 0x00000009190d7290 */ /* 0x000fe200087fe40d */
        /* <DEDUP_REMOVED lines=15> */
.L_x_40:
[----:B------:R-:W-:Y:S05]  /*6010*/  BSYNC B1 ;  /* 0x0000000000017941 */ /* 0x000fea0003800000 */
.L_x_39:
        /* <DEDUP_REMOVED lines=28> */
.L_x_42:
[----:B------:R-:W-:Y:S05]  /*61e0*/  BSYNC B1 ;  /* 0x0000000000017941 */ /* 0x000fea0003800000 */
.L_x_41:
        /* <DEDUP_REMOVED lines=22> */
.L_x_44:
[----:B------:R-:W-:Y:S05]  /*6350*/  BSYNC B1 ;  /* 0x0000000000017941 */ /* 0x000fea0003800000 */
.L_x_43:
        /* <DEDUP_REMOVED lines=22> */
.L_x_46:
[----:B------:R-:W-:Y:S05]  /*64c0*/  BSYNC B1 ;  /* 0x0000000000017941 */ /* 0x000fea0003800000 */
.L_x_45:
        /* <DEDUP_REMOVED lines=28> */
.L_x_48:
[----:B------:R-:W-:Y:S05]  /*6690*/  BSYNC B1 ;  /* 0x0000000000017941 */ /* 0x000fea0003800000 */
.L_x_47:
        /* <DEDUP_REMOVED lines=22> */
.L_x_50:
[----:B------:R-:W-:Y:S05]  /*6800*/  BSYNC B1 ;  /* 0x0000000000017941 */ /* 0x000fea0003800000 */
.L_x_49:
        /* <DEDUP_REMOVED lines=22> */
.L_x_52:
[----:B------:R-:W-:Y:S05]  /*6970*/  BSYNC B1 ;  /* 0x0000000000017941 */ /* 0x000fea0003800000 */
.L_x_51:
        /* <DEDUP_REMOVED lines=28> */
.L_x_54:
[----:B------:R-:W-:Y:S05]  /*6b40*/  BSYNC B1 ;  /* 0x0000000000017941 */ /* 0x000fea0003800000 */
.L_x_53:
        /* <DEDUP_REMOVED lines=22> */
.L_x_56:
[----:B------:R-:W-:Y:S05]  /*6cb0*/  BSYNC B1 ;  /* 0x0000000000017941 */ /* 0x000fea0003800000 */
.L_x_55:
        /* <DEDUP_REMOVED lines=22> */
.L_x_58:
[----:B------:R-:W-:Y:S05]  /*6e20*/  BSYNC B1 ;  /* 0x0000000000017941 */ /* 0x000fea0003800000 */
.L_x_57:
        /* <DEDUP_REMOVED lines=28> */
.L_x_60:
[----:B------:R-:W-:Y:S05]  /*6ff0*/  BSYNC B1 ;  /* 0x0000000000017941 */ /* 0x000fea0003800000 */
.L_x_59:
        /* <DEDUP_REMOVED lines=22> */
.L_x_62:
[----:B------:R-:W-:Y:S05]  /*7160*/  BSYNC B1 ;  /* 0x0000000000017941 */ /* 0x000fea0003800000 */
.L_x_61:
        /* <DEDUP_REMOVED lines=22> */
.L_x_64:
[----:B------:R-:W-:Y:S05]  /*72d0*/  BSYNC B1 ;  /* 0x0000000000017941 */ /* 0x000fea0003800000 */
.L_x_63:
        /* <DEDUP_REMOVED lines=28> */
.L_x_66:
[----:B------:R-:W-:Y:S05]  /*74a0*/  BSYNC B1 ;  /* 0x0000000000017941 */ /* 0x000fea0003800000 */
.L_x_65:
        /* <DEDUP_REMOVED lines=22> */
.L_x_68:
[----:B------:R-:W-:Y:S05]  /*7610*/  BSYNC B1 ;  /* 0x0000000000017941 */ /* 0x000fea0003800000 */
.L_x_67:
        /* <DEDUP_REMOVED lines=22> */
.L_x_70:
[----:B------:R-:W-:Y:S05]  /*7780*/  BSYNC B1 ;  /* 0x0000000000017941 */ /* 0x000fea0003800000 */
.L_x_69:
        /* <DEDUP_REMOVED lines=28> */
.L_x_72:
[----:B------:R-:W-:Y:S05]  /*7950*/  BSYNC B1 ;  /* 0x0000000000017941 */ /* 0x000fea0003800000 */
.L_x_71:
        /* <DEDUP_REMOVED lines=22> */
.L_x_74:
[----:B------:R-:W-:Y:S05]  /*7ac0*/  BSYNC B1 ;  /* 0x0000000000017941 */ /* 0x000fea0003800000 */
.L_x_73:
        /* <DEDUP_REMOVED lines=22> */
.L_x_76:
[----:B------:R-:W-:Y:S05]  /*7c30*/  BSYNC B1 ;  /* 0x0000000000017941 */ /* 0x000fea0003800000 */
.L_x_75:
        /* <DEDUP_REMOVED lines=28> */
.L_x_78:
[----:B------:R-:W-:Y:S05]  /*7e00*/  BSYNC B1 ;  /* 0x0000000000017941 */ /* 0x000fea0003800000 */
.L_x_77:
        /* <DEDUP_REMOVED lines=22> */
.L_x_80:
[----:B------:R-:W-:Y:S05]  /*7f70*/  BSYNC B1 ;  /* 0x0000000000017941 */ /* 0x000fea0003800000 */
.L_x_79:
        /* <DEDUP_REMOVED lines=18> */
[----:B------:R0:W-:Y:S01]  /*80a0*/  STL.64 [R1], R152 ;  /* 0x0000009801007387 */ /* 0x0001e20000100a00 */
[----:B------:R-:W-:Y:S01]  /*80b0*/  IMAD.WIDE.U32 R20, R18, 0x7, R20 ;  /* 0x0000000712147825 */ /* 0x000fe200078e0014 */
[----:B------:R-:W-:Y:S06]  /*80c0*/  @!P3 BRA `(.L_x_82) ;  /* 0x000000000004b947 */ /* 0x000fec0003800000 */
[----:B------:R1:W5:Y:S02]  /*80d0*/  LDG.E.LTC128B R11, desc[UR16][R152.64+0x20] ;  /* 0x00002010980b7981 */ /* 0x000364000c1e1920 */
.L_x_82:
[----:B------:R-:W-:Y:S05]  /*80e0*/  BSYNC B1 ;  /* 0x0000000000017941 */ /* 0x000fea0003800000 */
.L_x_81:
        /* <DEDUP_REMOVED lines=28> */
.L_x_84:
[----:B------:R-:W-:Y:S05]  /*82b0*/  BSYNC B1 ;  /* 0x0000000000017941 */ /* 0x000fea0003800000 */
.L_x_83:
        /* <DEDUP_REMOVED lines=18> */
[----:B------:R-:W-:-:S13]  /*83e0*/  ISETP.GT.AND P1, PT, R0, 0x50, P0 ;  /* 0x000000500000780c */ /* 0x000fda0000724270 */
[----:B------:R-:W-:Y:S05]  /*83f0*/  @!P1 BRA `(.L_x_86) ;  /* 0x0000000000049947 */ /* 0x000fea0003800000 */
[----:B------:R0:W5:Y:S02]  /*8400*/  LDG.E.LTC128B R11, desc[UR16][R236.64+0x20] ;  /* 0x00002010ec0b7981 */ /* 0x000164000c1e1920 */
.L_x_86:
[----:B------:R-:W-:Y:S05]  /*8410*/  BSYNC B1 ;  /* 0x0000000000017941 */ /* 0x000fea0003800000 */
.L_x_85:
        /* <DEDUP_REMOVED lines=9> */
[----:B-1----:R-:W-:-:S04]  /*84b0*/  IMAD.U32 R18, RZ, RZ, UR24 ;  /* 0x00000018ff127e24 */ /* 0x002fc8000f8e00ff */
[----:B------:R-:W-:-:S03]  /*84c0*/  IMAD.WIDE.U32 R18, R8, R18, UR12 ;  /* 0x0000000c08127e25 */ /* 0x000fc6000f8e0012 */
[----:B------:R-:W-:-:S04]  /*84d0*/  IADD3 R18, P1, R2, R18, RZ ;  /* 0x0000001202127210 */ /* 0x000fc80007f3e0ff */
[----:B------:R-:W-:-:S03]  /*84e0*/  IADD3.X R19, R3, R9, R19, P1, !PT ;  /* 0x0000000903137210 */ /* 0x000fc60000ffe413 */
[----:B------:R-:W-:-:S04]  /*84f0*/  IMAD.WIDE.U32 R18, R10, UR8, R18 ;  /* 0x000000080a127c25 */ /* 0x000fc8000f8e0012 */
[----:B------:R-:W-:Y:S01]  /*8500*/  VIADD R19, R19, UR10 ;  /* 0x0000000a13137c36 */ /* 0x000fe20008000000 */
[----:B------:R-:W-:-:S04]  /*8510*/  LEA R234, P1, R18, UR22, 0x2 ;  /* 0x0000001612ea7c11 */ /* 0x000fc8000f8210ff */
[----:B------:R-:W-:Y:S01]  /*8520*/  LEA.HI.X R235, R18, UR23, R19, 0x2, P1 ;  /* 0x0000001712eb7c11 */ /* 0x000fe200088f1413 */
[----:B------:R-:W-:-:S04]  /*8530*/  IMAD.U32 R18, RZ, RZ, UR24 ;  /* 0x00000018ff127e24 */ /* 0x000fc8000f8e00ff */
[----:B------:R-:W-:Y:S01]  /*8540*/  IMAD.WIDE.U32 R20, R18, 0x7, R20 ;  /* 0x0000000712147825 */ /* 0x000fe200078e0014 */
[----:B------:R-:W-:Y:S06]  /*8550*/  @!P3 BRA `(.L_x_88) ;  /* 0x000000000004b947 */ /* 0x000fec0003800000 */
[----:B------:R1:W5:Y:S02]  /*8560*/  LDG.E.LTC128B R11, desc[UR16][R234.64+0x20] ;  /* 0x00002010ea0b7981 */ /* 0x000364000c1e1920 */
.L_x_88:
[----:B------:R-:W-:Y:S05]  /*8570*/  BSYNC B1 ;  /* 0x0000000000017941 */ /* 0x000fea0003800000 */
.L_x_87:
[----:B------:R-:W2:Y:S01]  /*8580*/  LDL.LU R18, [R1+0xac] ;  /* 0x0000ac0001127983 */ /* 0x000ea20000300800 */
[----:B------:R-:W-:Y:S02]  /*8590*/  VIADD R21, R21, UR9 ;  /* 0x0000000915157c36 */ /* 0x000fe40008000000 */
[----:B-----5:R-:W-:Y:S01]  /*85a0*/  FMUL R23, R11, UR19 ;  /* 0x000000130b177c20 */ /* 0x020fe20008400000 */
[----:B------:R-:W-:Y:S01]  /*85b0*/  IADD3 R19, P1, R6, R20, RZ ;  /* 0x0000001406137210 */ /* 0x000fe20007f3e0ff */
[----:B------:R-:W3:Y:S01]  /*85c0*/  LDL.LU R152, [R1+0xb0] ;  /* 0x0000b00001987983 */ /* 0x000ee20000300800 */
[----:B------:R-:W-:Y:S02]  /*85d0*/  ISETP.GT.AND P4, PT, R0, 0x58, P2 ;  /* 0x000000580000780c */ /* 0x000fe40001784270 */
[----:B------:R-:W-:Y:S01]  /*85e0*/  IADD3.X R22, R21, R5, RZ, P1, !PT ;  /* 0x0000000515167210 */ /* 0x000fe20000ffe4ff */
[----:B--2---:R-:W-:Y:S01]  /*85f0*/  FFMA R23, R18, UR18, R23 ;  /* 0x0000001212177c23 */ /* 0x004fe20008000017 */
[----:B------:R-:W-:-:S04]  /*8600*/  LEA R18, P1, R19, UR22, 0x2 ;  /* 0x0000001613127c11 */ /* 0x000fc8000f8210ff */
[----:B------:R-:W-:Y:S01]  /*8610*/  LEA.HI.X R19, R19, UR23, R22, 0x2, P1 ;  /* 0x0000001713137c11 */ /* 0x000fe200088f1416 */
[----:B------:R2:W-:Y:S04]  /*8620*/  @P3 STG.E desc[UR16][R16.64+0x20], R23 ;  /* 0x0000201710003986 */ /* 0x0005e8000c101910 */
[----:B------:R4:W3:Y:S01]  /*8630*/  @P4 LDG.E.LTC128B R11, desc[UR16][R18.64] ;  /* 0x00000010120b4981 */ /* 0x0008e2000c1e1920 */
[----:B------:R-:W-:Y:S01]  /*8640*/  IADD3 R20, P1, R20, UR24, RZ ;  /* 0x0000001814147c10 */ /* 0x000fe2000ff3e0ff */
[----:B------:R-:W-:Y:S01]  /*8650*/  BSSY B1, `(.L_x_89) ;  /* 0x000000f000017945 */ /* 0x000fe20003800000 */
[----:B------:R-:W-:Y:S02]  /*8660*/  ISETP.GT.AND P3, PT, R0, 0x59, P2 ;  /* 0x000000590000780c */ /* 0x000fe40001764270 */
[----:B------:R-:W-:-:S02]  /*8670*/  IADD3.X R21, R21, UR25, RZ, P1, !PT ;  /* 0x0000001915157c10 */ /* 0x000fc40008ffe4ff */
[----:B--2---:R-:W-:Y:S01]  /*8680*/  IADD3 R23, P1, R20, R6, RZ ;  /* 0x0000000614177210 */ /* 0x004fe20007f3e0ff */
[----:B----4-:R-:W-:-:S04]  /*8690*/  IMAD.U32 R18, RZ, RZ, UR26 ;  /* 0x0000001aff127e24 */ /* 0x010fc8000f8e00ff */
[----:B------:R-:W-:-:S04]  /*86a0*/  IMAD.WIDE.U32 R18, R18, 0x1c, R16 ;  /* 0x0000001c12127825 */ /* 0x000fc800078e0010 */
[----:B------:R-:W-:Y:S02]  /*86b0*/  VIADD R19, R19, UR28 ;  /* 0x0000001c13137c36 */ /* 0x000fe40008000000 */
[----:B---3--:R-:W-:-:S04]  /*86c0*/  FMUL R22, R11, UR19 ;  /* 0x000000130b167c20 */ /* 0x008fc80008400000 */
[----:B------:R-:W-:Y:S01]  /*86d0*/  FFMA R22, R152, UR18, R22 ;  /* 0x0000001298167c23 */ /* 0x000fe20008000016 */
[----:B------:R-:W-:-:S04]  /*86e0*/  IMAD.X R152, R21, 0x1, R5, P1 ;  /* 0x0000000115987824 */ /* 0x000fc800008e0605 */
[----:B------:R2:W-:Y:S02]  /*86f0*/  @P4 STG.E desc[UR16][R18.64], R22 ;  /* 0x0000001612004986 */ /* 0x0005e4000c101910 */
[----:B--2---:R-:W-:-:S04]  /*8700*/  LEA R22, P1, R23, UR22, 0x2 ;  /* 0x0000001617167c11 */ /* 0x004fc8000f8210ff */
[----:B------:R-:W-:Y:S01]  /*8710*/  LEA.HI.X R23, R23, UR23, R152, 0x2, P1 ;  /* 0x0000001717177c11 */ /* 0x000fe200088f1498 */
[----:B------:R-:W-:Y:S08]  /*8720*/  @!P3 BRA `(.L_x_90) ;  /* 0x000000000004b947 */ /* 0x000ff00003800000 */
[----:B------:R2:W5:Y:S02]  /*8730*/  LDG.E.LTC128B R11, desc[UR16][R22.64] ;  /* 0x00000010160b7981 */ /* 0x000564000c1e1920 */
.L_x_90:
[----:B------:R-:W-:Y:S05]  /*8740*/  BSYNC B1 ;  /* 0x0000000000017941 */ /* 0x000fea0003800000 */
.L_x_89:
[----:B--2---:R-:W2:Y:S01]  /*8750*/  LDL.LU R23, [R1+0xb4] ;  /* 0x0000b40001177983 */ /* 0x004ea20000300800 */
        /* <DEDUP_REMOVED lines=20> */
.L_x_92:
[----:B------:R-:W-:Y:S05]  /*88a0*/  BSYNC B1 ;  /* 0x0000000000017941 */ /* 0x000fea0003800000 */
.L_x_91:
[----:B------:R-:W3:Y:S01]  /*88b0*/  LDL.LU R23, [R1+0xb8] ;  /* 0x0000b80001177983 */ /* 0x000ee20000300800 */
[----:B-----5:R-:W-:Y:S01]  /*88c0*/  FMUL R22, R11, UR19 ;  /* 0x000000130b167c20 */ /* 0x020fe20008400000 */
[----:B------:R-:W-:Y:S01]  /*88d0*/  UIMAD.WIDE.U32 UR12, UR24, 0x7, UR12 ;  /* 0x00000007180c78a5 */ /* 0x000fe2000f8e000c */
[----:B------:R-:W-:Y:S01]  /*88e0*/  ISETP.GT.AND P3, PT, R0, 0x59, P0 ;  /* 0x000000590000780c */ /* 0x000fe20000764270 */
[----:B------:R-:W-:Y:S02]  /*88f0*/  BSSY B1, `(.L_x_93) ;  /* 0x0000011000017945 */ /* 0x000fe40003800000 */
[----:B------:R-:W-:-:S04]  /*8900*/  UIADD3 UR12, UP0, UR12, UR24, URZ ;  /* 0x000000180c0c7290 */ /* 0x000fc8000ff1e03f */
[----:B------:R-:W-:Y:S01]  /*8910*/  UIADD3.X UR13, UR25, UR9, UR13, UP0, !UPT ;  /* 0x00000009190d7290 */ /* 0x000fe200087fe40d */
[----:B---3--:R-:W-:-:S05]  /*8920*/  FFMA R22, R23, UR18, R22 ;  /* 0x0000001217167c23 */ /* 0x008fca0008000016 */
[----:B------:R3:W-:Y:S02]  /*8930*/  @P1 STG.E desc[UR16][R18.64+0x20], R22 ;  /* 0x0000201612001986 */ /* 0x0007e4000c101910 */
[----:B---3--:R-:W-:-:S04]  /*8940*/  IMAD.U32 R18, RZ, RZ, UR24 ;  /* 0x00000018ff127e24 */ /* 0x008fc8000f8e00ff */
        /* <DEDUP_REMOVED lines=11> */
.L_x_94:
[----:B------:R-:W-:Y:S05]  /*8a00*/  BSYNC B1 ;  /* 0x0000000000017941 */ /* 0x000fea0003800000 */
.L_x_93:
[----:B------:R-:W4:Y:S01]  /*8a10*/  LDL.LU R20, [R1+0xbc] ;  /* 0x0000bc0001147983 */ /* 0x000f220000300800 */
[----:B------:R-:W-:Y:S02]  /*8a20*/  VIADD R19, R19, UR9 ;  /* 0x0000000913137c36 */ /* 0x000fe40008000000 */
[----:B-----5:R-:W-:Y:S01]  /*8a30*/  FMUL R23, R11, UR19 ;  /* 0x000000130b177c20 */ /* 0x020fe20008400000 */
[----:B------:R-:W-:Y:S01]  /*8a40*/  IADD3 R21, P1, R6, R18, RZ ;  /* 0x0000001206157210 */ /* 0x000fe20007f3e0ff */
[----:B------:R-:W2:Y:S01]  /*8a50*/  LDL.LU R152, [R1+0xc0] ;  /* 0x0000c00001987983 */ /* 0x000ea20000300800 */
[----:B------:R-:W-:Y:S02]  /*8a60*/  ISETP.GT.AND P4, PT, R0, 0x60, P2 ;  /* 0x000000600000780c */ /* 0x000fe40001784270 */
[----:B------:R-:W-:Y:S01]  /*8a70*/  IADD3.X R22, R19, R5, RZ, P1, !PT ;  /* 0x0000000513167210 */ /* 0x000fe20000ffe4ff */
[----:B----4-:R-:W-:Y:S01]  /*8a80*/  FFMA R23, R20, UR18, R23 ;  /* 0x0000001214177c23 */ /* 0x010fe20008000017 */
        /* <DEDUP_REMOVED lines=8> */
[----:B----4-:R-:W-:Y:S01]  /*8b10*/  IADD3 R23, P1, R18, R6, RZ ;  /* 0x0000000612177210 */ /* 0x010fe20007f3e0ff */
[----:B0-----:R-:W-:-:S04]  /*8b20*/  IMAD.U32 R20, RZ, RZ, UR26 ;  /* 0x0000001aff147e24 */ /* 0x001fc8000f8e00ff */
[----:B------:R-:W-:-:S04]  /*8b30*/  IMAD.WIDE.U32 R20, R20, 0x1c, R16 ;  /* 0x0000001c14147825 */ /* 0x000fc800078e0010 */
[----:B------:R-:W-:Y:S02]  /*8b40*/  VIADD R21, R21, UR28 ;  /* 0x0000001c15157c36 */ /* 0x000fe40008000000 */
[----:B---3--:R-:W-:-:S04]  /*8b50*/  FMUL R22, R11, UR19 ;  /* 0x000000130b167c20 */ /* 0x008fc80008400000 */
[----:B--2---:R-:W-:Y:S01]  /*8b60*/  FFMA R22, R152, UR18, R22 ;  /* 0x0000001298167c23 */ /* 0x004fe20008000016 */
[----:B------:R-:W-:-:S04]  /*8b70*/  IMAD.X R152, R19, 0x1, R5, P1 ;  /* 0x0000000113987824 */ /* 0x000fc800008e0605 */
[----:B------:R0:W-:Y:S02]  /*8b80*/  @P4 STG.E desc[UR16][R20.64], R22 ;  /* 0x0000001614004986 */ /* 0x0001e4000c101910 */
[----:B0-----:R-:W-:-:S04]  /*8b90*/  LEA R22, P1, R23, UR22, 0x2 ;  /* 0x0000001617167c11 */ /* 0x001fc8000f8210ff */
[----:B------:R-:W-:Y:S01]  /*8ba0*/  LEA.HI.X R23, R23, UR23, R152, 0x2, P1 ;  /* 0x0000001717177c11 */ /* 0x000fe200088f1498 */
[----:B------:R-:W-:Y:S08]  /*8bb0*/  @!P3 BRA `(.L_x_96) ;  /* 0x000000000004b947 */ /* 0x000ff00003800000 */
[----:B------:R0:W5:Y:S02]  /*8bc0*/  LDG.E.LTC128B R11, desc[UR16][R22.64] ;  /* 0x00000010160b7981 */ /* 0x000164000c1e1920 */
.L_x_96:
[----:B------:R-:W-:Y:S05]  /*8bd0*/  BSYNC B1 ;  /* 0x0000000000017941 */ /* 0x000fea0003800000 */
.L_x_95:
        /* <DEDUP_REMOVED lines=21> */
.L_x_98:
[----:B------:R-:W-:Y:S05]  /*8d30*/  BSYNC B1 ;  /* 0x0000000000017941 */ /* 0x000fea0003800000 */
.L_x_97:
        /* <DEDUP_REMOVED lines=21> */
.L_x_100:
[----:B------:R-:W-:Y:S05]  /*8e90*/  BSYNC B1 ;  /* 0x0000000000017941 */ /* 0x000fea0003800000 */
.L_x_99:
[----:B------:R-:W3:Y:S01]  /*8ea0*/  LDL.LU R20, [R1+0xcc] ;  /* 0x0000cc0001147983 */ /* 0x000ee20000300800 */
[----:B------:R-:W-:Y:S02]  /*8eb0*/  VIADD R22, R19, UR9 ;  /* 0x0000000913167c36 */ /* 0x000fe40008000000 */
[----:B-----5:R-:W-:Y:S01]  /*8ec0*/  FMUL R23, R11, UR19 ;  /* 0x000000130b177c20 */ /* 0x020fe20008400000 */
[----:B------:R-:W-:Y:S01]  /*8ed0*/  IADD3 R19, P1, R6, R18, RZ ;  /* 0x0000001206137210 */ /* 0x000fe20007f3e0ff */
[----:B------:R-:W4:Y:S01]  /*8ee0*/  LDL.LU R152, [R1+0xd0] ;  /* 0x0000d00001987983 */ /* 0x000f220000300800 */
[----:B------:R-:W-:Y:S02]  /*8ef0*/  ISETP.GT.AND P4, PT, R0, 0x68, P2 ;  /* 0x000000680000780c */ /* 0x000fe40001784270 */
[----:B------:R-:W-:Y:S01]  /*8f00*/  IADD3.X R21, R22, R5, RZ, P1, !PT ;  /* 0x0000000516157210 */ /* 0x000fe20000ffe4ff */
[----:B---3--:R-:W-:Y:S01]  /*8f10*/  FFMA R23, R20, UR18, R23 ;  /* 0x0000001214177c23 */ /* 0x008fe20008000017 */
[----:B------:R-:W-:-:S04]  /*8f20*/  LEA R20, P1, R19, UR22, 0x2 ;  /* 0x0000001613147c11 */ /* 0x000fc8000f8210ff */
[----:B------:R-:W-:Y:S01]  /*8f30*/  LEA.HI.X R21, R19, UR23, R21, 0x2, P1 ;  /* 0x0000001713157c11 */ /* 0x000fe200088f1415 */
[----:B------:R-:W-:Y:S04]  /*8f40*/  @P3 STG.E desc[UR16][R16.64+0x20], R23 ;  /* 0x0000201710003986 */ /* 0x000fe8000c101910 */
[----:B------:R3:W2:Y:S01]  /*8f50*/  @P4 LDG.E.LTC128B R11, desc[UR16][R20.64] ;  /* 0x00000010140b4981 */ /* 0x0006a2000c1e1920 */
[----:B------:R-:W-:Y:S01]  /*8f60*/  ISETP.GT.AND P3, PT, R0, 0x69, P2 ;  /* 0x000000690000780c */ /* 0x000fe20001764270 */
[----:B------:R-:W-:Y:S01]  /*8f70*/  BSSY B1, `(.L_x_101) ;  /* 0x000000f000017945 */ /* 0x000fe20003800000 */
[----:B---3--:R-:W-:Y:S01]  /*8f80*/  IADD3 R20, P1, R18, UR24, RZ ;  /* 0x0000001812147c10 */ /* 0x008fe2000ff3e0ff */
[----:B------:R-:W-:-:S04]  /*8f90*/  IMAD.U32 R18, RZ, RZ, UR26 ;  /* 0x0000001aff127e24 */ /* 0x000fc8000f8e00ff */
[----:B------:R-:W-:-:S04]  /*8fa0*/  IMAD.WIDE.U32 R18, R18, 0x1c, R16 ;  /* 0x0000001c12127825 */ /* 0x000fc800078e0010 */
[----:B------:R-:W-:Y:S02]  /*8fb0*/  VIADD R19, R19, UR28 ;  /* 0x0000001c13137c36 */ /* 0x000fe40008000000 */
[----:B--2---:R-:W-:-:S04]  /*8fc0*/  FMUL R21, R11, UR19 ;  /* 0x000000130b157c20 */ /* 0x004fc80008400000 */
[----:B----4-:R-:W-:-:S05]  /*8fd0*/  FFMA R21, R152, UR18, R21 ;  /* 0x0000001298157c23 */ /* 0x010fca0008000015 */
[----:B------:R2:W-:Y:S02]  /*8fe0*/  @P4 STG.E desc[UR16][R18.64], R21 ;  /* 0x0000001512004986 */ /* 0x0005e4000c101910 */
[----:B--2---:R-:W-:Y:S02]  /*8ff0*/  IADD3.X R21, R22, UR25, RZ, P1, !PT ;  /* 0x0000001916157c10 */ /* 0x004fe40008ffe4ff */
[----:B------:R-:W-:-:S05]  /*9000*/  IADD3 R23, P1, R20, R6, RZ ;  /* 0x0000000614177210 */ /* 0x000fca0007f3e0ff */
[----:B------:R-:W-:Y:S01]  /*9010*/  IMAD.X R152, R21, 0x1, R5, P1 ;  /* 0x0000000115987824 */ /* 0x000fe200008e0605 */
[----:B------:R-:W-:-:S04]  /*9020*/  LEA R22, P1, R23, UR22, 0x2 ;  /* 0x0000001617167c11 */ /* 0x000fc8000f8210ff */
[----:B------:R-:W-:Y:S01]  /*9030*/  LEA.HI.X R23, R23, UR23, R152, 0x2, P1 ;  /* 0x0000001717177c11 */ /* 0x000fe200088f1498 */
[----:B------:R-:W-:Y:S08]  /*9040*/  @!P3 BRA `(.L_x_102) ;  /* 0x000000000004b947 */ /* 0x000ff00003800000 */
[----:B------:R2:W5:Y:S02]  /*9050*/  LDG.E.LTC128B R11, desc[UR16][R22.64] ;  /* 0x00000010160b7981 */ /* 0x000564000c1e1920 */
.L_x_102:
[----:B------:R-:W-:Y:S05]  /*9060*/  BSYNC B1 ;  /* 0x0000000000017941 */ /* 0x000fea0003800000 */
.L_x_101:
        /* <DEDUP_REMOVED lines=21> */
.L_x_104:
[----:B------:R-:W-:Y:S05]  /*91c0*/  BSYNC B1 ;  /* 0x0000000000017941 */ /* 0x000fea0003800000 */
.L_x_103:
        /* <DEDUP_REMOVED lines=21> */
.L_x_106:
[----:B------:R-:W-:Y:S05]  /*9320*/  BSYNC B1 ;  /* 0x0000000000017941 */ /* 0x000fea0003800000 */
.L_x_105:
        /* <DEDUP_REMOVED lines=10> */
[----:B------:R-:W-:Y:S04]  /*93d0*/  @P3 STG.E desc[UR16][R16.64+0x20], R155 ;  /* 0x0000209b10003986 */ /* 0x000fe8000c101910 */
[----:B------:R4:W3:Y:S01]  /*93e0*/  @P4 LDG.E.LTC128B R11, desc[UR16][R152.64] ;  /* 0x00000010980b4981 */ /* 0x0008e2000c1e1920 */
[----:B------:R-:W-:Y:S01]  /*93f0*/  ISETP.GT.AND P3, PT, R0, 0x71, P2 ;  /* 0x000000710000780c */ /* 0x000fe20001764270 */
[----:B------:R-:W-:Y:S01]  /*9400*/  BSSY B1, `(.L_x_107) ;  /* 0x000000f000017945 */ /* 0x000fe20003800000 */
[----:B----4-:R-:W-:Y:S01]  /*9410*/  IADD3 R152, P1, R20, UR24, RZ ;  /* 0x0000001814987c10 */ /* 0x010fe2000ff3e0ff */
[----:B------:R-:W-:-:S04]  /*9420*/  IMAD.U32 R20, RZ, RZ, UR26 ;  /* 0x0000001aff147e24 */ /* 0x000fc8000f8e00ff */
[----:B------:R-:W-:-:S04]  /*9430*/  IMAD.WIDE.U32 R20, R20, 0x1c, R16 ;  /* 0x0000001c14147825 */ /* 0x000fc800078e0010 */
[----:B------:R-:W-:Y:S02]  /*9440*/  VIADD R21, R21, UR28 ;  /* 0x0000001c15157c36 */ /* 0x000fe40008000000 */
[----:B---3--:R-:W-:-:S04]  /*9450*/  FMUL R153, R11, UR19 ;  /* 0x000000130b997c20 */ /* 0x008fc80008400000 */
[----:B--2---:R-:W-:-:S05]  /*9460*/  FFMA R153, R158, UR18, R153 ;  /* 0x000000129e997c23 */ /* 0x004fca0008000099 */
        /* <DEDUP_REMOVED lines=8> */
.L_x_108:
[----:B------:R-:W-:Y:S05]  /*94f0*/  BSYNC B1 ;  /* 0x0000000000017941 */ /* 0x000fea0003800000 */
.L_x_107:
        /* <DEDUP_REMOVED lines=21> */
.L_x_110:
[----:B------:R-:W-:Y:S05]  /*9650*/  BSYNC B1 ;  /* 0x0000000000017941 */ /* 0x000fea0003800000 */
.L_x_109:
        /* <DEDUP_REMOVED lines=21> */
.L_x_112:
[----:B------:R-:W-:Y:S05]  /*97b0*/  BSYNC B1 ;  /* 0x0000000000017941 */ /* 0x000fea0003800000 */
.L_x_111:
        /* <DEDUP_REMOVED lines=28> */
.L_x_114:
[----:B------:R-:W-:Y:S05]  /*9980*/  BSYNC B1 ;  /* 0x0000000000017941 */ /* 0x000fea0003800000 */
.L_x_113:
        /* <DEDUP_REMOVED lines=21> */
.L_x_116:
[----:B------:R-:W-:Y:S05]  /*9ae0*/  BSYNC B1 ;  /* 0x0000000000017941 */ /* 0x000fea0003800000 */
.L_x_115:
        /* <DEDUP_REMOVED lines=21> */
.L_x_118:
[----:B------:R-:W-:Y:S05]  /*9c40*/  BSYNC B1 ;  /* 0x0000000000017941 */ /* 0x000fea0003800000 */
.L_x_117:
        /* <DEDUP_REMOVED lines=28> */
.L_x_120:
[----:B------:R-:W-:Y:S05]  /*9e10*/  BSYNC B1 ;  /* 0x0000000000017941 */ /* 0x000fea0003800000 */
.L_x_119:
        /* <DEDUP_REMOVED lines=21> */
.L_x_122:
[----:B------:R-:W-:Y:S05]  /*9f70*/  BSYNC B1 ;  /* 0x0000000000017941 */ /* 0x000fea0003800000 */
.L_x_121:
        /* <DEDUP_REMOVED lines=21> */
.L_x_124:
[----:B------:R-:W-:Y:S05]  /*a0d0*/  BSYNC B1 ;  /* 0x0000000000017941 */ /* 0x000fea0003800000 */
.L_x_123:
        /* <DEDUP_REMOVED lines=28> */
.L_x_126:
[----:B------:R-:W-:Y:S05]  /*a2a0*/  BSYNC B1 ;  /* 0x0000000000017941 */ /* 0x000fea0003800000 */
.L_x_125:
        /* <DEDUP_REMOVED lines=21> */
.L_x_128:
[----:B------:R-:W-:Y:S05]  /*a400*/  BSYNC B1 ;  /* 0x0000000000017941 */ /* 0x000fea0003800000 */
.L_x_127:
        /* <DEDUP_REMOVED lines=21> */
.L_x_130:
[----:B------:R-:W-:Y:S05]  /*a560*/  BSYNC B1 ;  /* 0x0000000000017941 */ /* 0x000fea0003800000 */
.L_x_129:
        /* <DEDUP_REMOVED lines=28> */
.L_x_132:
[----:B------:R-:W-:Y:S05]  /*a730*/  BSYNC B1 ;  /* 0x0000000000017941 */ /* 0x000fea0003800000 */
.L_x_131:
        /* <DEDUP_REMOVED lines=21> */
.L_x_134:
[----:B------:R-:W-:Y:S05]  /*a890*/  BSYNC B1 ;  /* 0x0000000000017941 */ /* 0x000fea0003800000 */
.L_x_133:
        /* <DEDUP_REMOVED lines=21> */
.L_x_136:
[----:B------:R-:W-:Y:S05]  /*a9f0*/  BSYNC B1 ;  /* 0x0000000000017941 */ /* 0x000fea0003800000 */
.L_x_135:
        /* <DEDUP_REMOVED lines=28> */
.L_x_138:
[----:B------:R-:W-:Y:S05]  /*abc0*/  BSYNC B1 ;  /* 0x0000000000017941 */ /* 0x000fea0003800000 */
.L_x_137:
        /* <DEDUP_REMOVED lines=21> */
.L_x_140:
[----:B------:R-:W-:Y:S05]  /*ad20*/  BSYNC B1 ;  /* 0x0000000000017941 */ /* 0x000fea0003800000 */
.L_x_139:
        /* <DEDUP_REMOVED lines=21> */
.L_x_142:
[----:B------:R-:W-:Y:S05]  /*ae80*/  BSYNC B1 ;  /* 0x0000000000017941 */ /* 0x000fea0003800000 */
.L_x_141:
        /* <DEDUP_REMOVED lines=28> */
.L_x_144:
[----:B------:R-:W-:Y:S05]  /*b050*/  BSYNC B1 ;  /* 0x0000000000017941 */ /* 0x000fea0003800000 */
.L_x_143:
        /* <DEDUP_REMOVED lines=21> */
.L_x_146:
[----:B------:R-:W-:Y:S05]  /*b1b0*/  BSYNC B1 ;  /* 0x0000000000017941 */ /* 0x000fea0003800000 */
.L_x_145:
        /* <DEDUP_REMOVED lines=21> */
.L_x_148:
[----:B------:R-:W-:Y:S05]  /*b310*/  BSYNC B1 ;  /* 0x0000000000017941 */ /* 0x000fea0003800000 */
.L_x_147:
        /* <DEDUP_REMOVED lines=28> */
.L_x_150:
[----:B------:R-:W-:Y:S05]  /*b4e0*/  BSYNC B1 ;  /* 0x0000000000017941 */ /* 0x000fea0003800000 */
.L_x_149:
        /* <DEDUP_REMOVED lines=10> */
[----:B--2---:R-:W-:-:S05]  /*b590*/  MOV R184, UR24 ;  /* 0x0000001800b87c02 */ /* 0x004fca0008000f00 */
[----:B------:R-:W-:-:S03]  /*b5a0*/  IMAD.WIDE.U32 R184, R8, R184, UR14 ;  /* 0x0000000e08b87e25 */ /* 0x000fc6000f8e00b8 */
[----:B------:R-:W-:-:S04]  /*b5b0*/  IADD3 R186, P1, R2, R184, RZ ;  /* 0x000000b802ba7210 */ /* 0x000fc80007f3e0ff */
[----:B------:R-:W-:-:S03]  /*b5c0*/  IADD3.X R187, R3, R9, R185, P1, !PT ;  /* 0x0000000903bb7210 */ /* 0x000fc60000ffe4b9 */
[----:B------:R-:W-:-:S04]  /*b5d0*/  IMAD.WIDE.U32 R186, R10, UR8, R186 ;  /* 0x000000080aba7c25 */ /* 0x000fc8000f8e00ba */
[----:B------:R-:W-:Y:S01]  /*b5e0*/  VIADD R185, R187, UR10 ;  /* 0x0000000abbb97c36 */ /* 0x000fe20008000000 */
[----:B------:R-:W-:-:S04]  /*b5f0*/  LEA R184, P1, R186, UR22, 0x2 ;  /* 0x00000016bab87c11 */ /* 0x000fc8000f8210ff */
[----:B------:R-:W-:Y:S02]  /*b600*/  LEA.HI.X R185, R186, UR23, R185, 0x2, P1 ;  /* 0x00000017bab97c11 */ /* 0x000fe400088f14b9 */
[----:B------:R-:W-:-:S13]  /*b610*/  ISETP.GT.AND P1, PT, R0, 0xa8, P0 ;  /* 0x000000a80000780c */ /* 0x000fda0000724270 */
[----:B------:R-:W-:Y:S05]  /*b620*/  @!P1 BRA `(.L_x_152) ;  /* 0x0000000000049947 */ /* 0x000fea0003800000 */
[----:B------:R2:W5:Y:S02]  /*b630*/  LDG.E.LTC128B R11, desc[UR16][R184.64+0x20] ;  /* 0x00002010b80b7981 */ /* 0x000564000c1e1920 */
.L_x_152:
[----:B------:R-:W-:Y:S05]  /*b640*/  BSYNC B1 ;  /* 0x0000000000017941 */ /* 0x000fea0003800000 */
.L_x_151:
        /* <DEDUP_REMOVED lines=16> */
[----:B------:R-:W-:Y:S02]  /*b750*/  LEA.HI.X R179, R186, UR23, R179, 0x2, P1 ;  /* 0x00000017bab37c11 */ /* 0x000fe400088f14b3 */
[----:B------:R-:W-:-:S05]  /*b760*/  MOV R186, UR24 ;  /* 0x0000001800ba7c02 */ /* 0x000fca0008000f00 */
[----:B------:R-:W-:Y:S01]  /*b770*/  IMAD.WIDE.U32 R182, R186, 0x7, R182 ;  /* 0x00000007bab67825 */ /* 0x000fe200078e00b6 */
[----:B------:R-:W-:Y:S06]  /*b780*/  @!P3 BRA `(.L_x_154) ;  /* 0x000000000004b947 */ /* 0x000fec0003800000 */
[----:B------:R3:W5:Y:S02]  /*b790*/  LDG.E.LTC128B R11, desc[UR16][R178.64+0x20] ;  /* 0x00002010b20b7981 */ /* 0x000764000c1e1920 */
.L_x_154:
[----:B------:R-:W-:Y:S05]  /*b7a0*/  BSYNC B1 ;  /* 0x0000000000017941 */ /* 0x000fea0003800000 */
.L_x_153:
[----:B------:R-:W4:Y:S01]  /*b7b0*/  LDL.LU R186, [R1+0x15c] ;  /* 0x00015c0001ba7983 */ /* 0x000f220000300800 */
[----:B------:R-:W-:Y:S01]  /*b7c0*/  VIADD R188, R183, UR9 ;  /* 0x00000009b7bc7c36 */ /* 0x000fe20008000000 */
[----:B------:R-:W-:Y:S01]  /*b7d0*/  IADD3 R183, P1, R6, R182, RZ ;  /* 0x000000b606b77210 */ /* 0x000fe20007f3e0ff */
[----:B-----5:R-:W-:Y:S01]  /*b7e0*/  FMUL R189, R11, UR19 ;  /* 0x000000130bbd7c20 */ /* 0x020fe20008400000 */
[----:B------:R-:W-:Y:S01]  /*b7f0*/  ISETP.GT.AND P4, PT, R0, 0xb0, P2 ;  /* 0x000000b00000780c */ /* 0x000fe20001784270 */
[----:B------:R-:W2:Y:S02]  /*b800*/  LDL.LU R190, [R1+0x160] ;  /* 0x0001600001be7983 */ /* 0x000ea40000300800 */
[----:B------:R-:W-:Y:S02]  /*b810*/  IMAD.X R187, R188, 0x1, R5, P1 ;  /* 0x00000001bcbb7824 */ /* 0x000fe400008e0605 */
        /* <DEDUP_REMOVED lines=9> */
[----:B------:R-:W-:-:S05]  /*b8b0*/  IMAD.WIDE.U32 R182, R182, 0x1c, R16 ;  /* 0x0000001cb6b67825 */ /* 0x000fca00078e0010 */
[----:B------:R-:W-:Y:S01]  /*b8c0*/  IADD3 R183, R183, UR28, RZ ;  /* 0x0000001cb7b77c10 */ /* 0x000fe2000fffe0ff */
        /* <DEDUP_REMOVED lines=10> */
.L_x_156:
[----:B------:R-:W-:Y:S05]  /*b970*/  BSYNC B1 ;  /* 0x0000000000017941 */ /* 0x000fea0003800000 */
.L_x_155:
        /* <DEDUP_REMOVED lines=21> */
.L_x_158:
[----:B------:R-:W-:Y:S05]  /*bad0*/  BSYNC B1 ;  /* 0x0000000000017941 */ /* 0x000fea0003800000 */
.L_x_157:
        /* <DEDUP_REMOVED lines=9> */
[----:B---3--:R-:W-:-:S05]  /*bb70*/  MOV R182, UR24 ;  /* 0x0000001800b67c02 */ /* 0x008fca0008000f00 */
        /* <DEDUP_REMOVED lines=11> */
.L_x_160:
[----:B------:R-:W-:Y:S05]  /*bc30*/  BSYNC B1 ;  /* 0x0000000000017941 */ /* 0x000fea0003800000 */
.L_x_159:
        /* <DEDUP_REMOVED lines=28> */
.L_x_162:
[----:B------:R-:W-:Y:S05]  /*be00*/  BSYNC B1 ;  /* 0x0000000000017941 */ /* 0x000fea0003800000 */
.L_x_161:
        /* <DEDUP_REMOVED lines=21> */
.L_x_164:
[----:B------:R-:W-:Y:S05]  /*bf60*/  BSYNC B1 ;  /* 0x0000000000017941 */ /* 0x000fea0003800000 */
.L_x_163:
        /* <DEDUP_REMOVED lines=21> */
.L_x_166:
[----:B------:R-:W-:Y:S05]  /*c0c0*/  BSYNC B1 ;  /* 0x0000000000017941 */ /* 0x000fea0003800000 */
.L_x_165:
        /* <DEDUP_REMOVED lines=28> */
.L_x_168:
[----:B------:R-:W-:Y:S05]  /*c290*/  BSYNC B1 ;  /* 0x0000000000017941 */ /* 0x000fea0003800000 */
.L_x_167:
        /* <DEDUP_REMOVED lines=21> */
.L_x_170:
[----:B------:R-:W-:Y:S05]  /*c3f0*/  BSYNC B1 ;  /* 0x0000000000017941 */ /* 0x000fea0003800000 */
.L_x_169:
        /* <DEDUP_REMOVED lines=21> */
.L_x_172:
[----:B------:R-:W-:Y:S05]  /*c550*/  BSYNC B1 ;  /* 0x0000000000017941 */ /* 0x000fea0003800000 */
.L_x_171:
        /* <DEDUP_REMOVED lines=28> */
.L_x_174:
[----:B------:R-:W-:Y:S05]  /*c720*/  BSYNC B1 ;  /* 0x0000000000017941 */ /* 0x000fea0003800000 */
.L_x_173:
        /* <DEDUP_REMOVED lines=21> */
.L_x_176:
[----:B------:R-:W-:Y:S05]  /*c880*/  BSYNC B1 ;  /* 0x0000000000017941 */ /* 0x000fea0003800000 */
.L_x_175:
        /* <DEDUP_REMOVED lines=21> */
.L_x_178:
[----:B------:R-:W-:Y:S05]  /*c9e0*/  BSYNC B1 ;  /* 0x0000000000017941 */ /* 0x000fea0003800000 */
.L_x_177:
        /* <DEDUP_REMOVED lines=28> */
.L_x_180:
[----:B------:R-:W-:Y:S05]  /*cbb0*/  BSYNC B1 ;  /* 0x0000000000017941 */ /* 0x000fea0003800000 */
.L_x_179:
        /* <DEDUP_REMOVED lines=21> */
.L_x_182:
[----:B------:R-:W-:Y:S05]  /*cd10*/  BSYNC B1 ;  /* 0x0000000000017941 */ /* 0x000fea0003800000 */
.L_x_181:
        /* <DEDUP_REMOVED lines=21> */
.L_x_184:
[----:B------:R-:W-:Y:S05]  /*ce70*/  BSYNC B1 ;  /* 0x0000000000017941 */ /* 0x000fea0003800000 */
.L_x_183:
        /* <DEDUP_REMOVED lines=28> */
.L_x_186:
[----:B------:R-:W-:Y:S05]  /*d040*/  BSYNC B1 ;  /* 0x0000000000017941 */ /* 0x000fea0003800000 */
.L_x_185:
        /* <DEDUP_REMOVED lines=21> */
.L_x_188:
[----:B------:R-:W-:Y:S05]  /*d1a0*/  BSYNC B1 ;  /* 0x0000000000017941 */ /* 0x000fea0003800000 */
.L_x_187:
        /* <DEDUP_REMOVED lines=21> */
.L_x_190:
[----:B------:R-:W-:Y:S05]  /*d300*/  BSYNC B1 ;  /* 0x0000000000017941 */ /* 0x000fea0003800000 */
.L_x_189:
        /* <DEDUP_REMOVED lines=28> */
.L_x_192:
[----:B------:R-:W-:Y:S05]  /*d4d0*/  BSYNC B1 ;  /* 0x0000000000017941 */ /* 0x000fea0003800000 */
.L_x_191:
        /* <DEDUP_REMOVED lines=21> */
.L_x_194:
[----:B------:R-:W-:Y:S05]  /*d630*/  BSYNC B1 ;  /* 0x0000000000017941 */ /* 0x000fea0003800000 */
.L_x_193:
        /* <DEDUP_REMOVED lines=21> */
.L_x_196:
[----:B------:R-:W-:Y:S05]  /*d790*/  BSYNC B1 ;  /* 0x0000000000017941 */ /* 0x000fea0003800000 */
.L_x_195:
        /* <DEDUP_REMOVED lines=28> */
.L_x_198:
[----:B------:R-:W-:Y:S05]  /*d960*/  BSYNC B1 ;  /* 0x0000000000017941 */ /* 0x000fea0003800000 */
.L_x_197:
        /* <DEDUP_REMOVED lines=21> */
.L_x_200:
[----:B------:R-:W-:Y:S05]  /*dac0*/  BSYNC B1 ;  /* 0x0000000000017941 */ /* 0x000fea0003800000 */
.L_x_199:
        /* <DEDUP_REMOVED lines=21> */
.L_x_202:
[----:B------:R-:W-:Y:S05]  /*dc20*/  BSYNC B1 ;  /* 0x0000000000017941 */ /* 0x000fea0003800000 */
.L_x_201:
[----:B------:R-:W4:Y:S01]  /*dc30*/  LDL.LU R218, [R1+0x1dc] ;  /* 0x0001dc0001da7983 */ /* 0x000f220000300800 */
[----:B------:R-:W-:Y:S01]  /*dc40*/  IADD3 R219, P1, R6, R214, RZ ;  /* 0x000000d606db7210 */ /* 0x000fe20007f3e0ff */
[----:B-----5:R-:W-:Y:S01]  /*dc50*/  FMUL R221, R11, UR19 ;  /* 0x000000130bdd7c20 */ /* 0x020fe20008400000 */
[----:B------:R-:W-:Y:S01]  /*dc60*/  VIADD R215, R215, UR9 ;  /* 0x00000009d7d77c36 */ /* 0x000fe20008000000 */
[----:B------:R-:W-:Y:S01]  /*dc70*/  ISETP.GT.AND P4, PT, R0, 0xf0, P2 ;  /* 0x000000f00000780c */ /* 0x000fe20001784270 */
[----:B------:R-:W2:Y:S02]  /*dc80*/  LDL.LU R222, [R1+0x1e0] ;  /* 0x0001e00001de7983 */ /* 0x000ea40000300800 */
[----:B------:R-:W-:Y:S02]  /*dc90*/  IMAD.X R220, R215, 0x1, R5, P1 ;  /* 0x00000001d7dc7824 */ /* 0x000fe400008e0605 */
        /* <DEDUP_REMOVED lines=11> */
[----:B------:R-:W-:-:S05]  /*dd50*/  IMAD.WIDE.U32 R218, R218, 0x1c, R16 ;  /* 0x0000001cdada7825 */ /* 0x000fca00078e0010 */
[----:B------:R-:W-:Y:S01]  /*dd60*/  IADD3 R219, R219, UR28, RZ ;  /* 0x0000001cdbdb7c10 */ /* 0x000fe2000fffe0ff */
        /* <DEDUP_REMOVED lines=8> */
.L_x_204:
[----:B------:R-:W-:Y:S05]  /*ddf0*/  BSYNC B1 ;  /* 0x0000000000017941 */ /* 0x000fea0003800000 */
.L_x_203:
        /* <DEDUP_REMOVED lines=21> */
.L_x_206:
[----:B------:R-:W-:Y:S05]  /*df50*/  BSYNC B1 ;  /* 0x0000000000017941 */ /* 0x000fea0003800000 */
.L_x_205:
        /* <DEDUP_REMOVED lines=21> */
.L_x_208:
[----:B------:R-:W-:Y:S05]  /*e0b0*/  BSYNC B1 ;  /* 0x0000000000017941 */ /* 0x000fea0003800000 */
.L_x_207:
[----:B------:R-:W3:Y:S01]  /*e0c0*/  LDL.LU R222, [R1+0x1ec] ;  /* 0x0001ec0001de7983 */ /* 0x000ee20000300800 */
[----:B-----5:R-:W-:Y:S01]  /*e0d0*/  FMUL R230, R11, UR19 ;  /* 0x000000130be67c20 */ /* 0x020fe20008400000 */
[----:B------:R-:W-:Y:S01]  /*e0e0*/  VIADD R7, R215, UR9 ;  /* 0x00000009d7077c36 */ /* 0x000fe20008000000 */
[----:B------:R-:W-:Y:S02]  /*e0f0*/  IADD3 R4, P3, R6, R214, RZ ;  /* 0x000000d606047210 */ /* 0x000fe40007f7e0ff */
[----:B------:R-:W-:Y:S02]  /*e100*/  ISETP.GT.AND P1, PT, R0, 0xf8, P2 ;  /* 0x000000f80000780c */ /* 0x000fe40001724270 */
[----:B------:R-:W-:Y:S01]  /*e110*/  IADD3.X R215, R7, R5, RZ, P3, !PT ;  /* 0x0000000507d77210 */ /* 0x000fe20001ffe4ff */
[----:B---3--:R-:W-:Y:S01]  /*e120*/  FFMA R230, R222, UR18, R230 ;  /* 0x00000012dee67c23 */ /* 0x008fe200080000e6 */
[----:B------:R-:W-:-:S04]  /*e130*/  LEA R222, P4, R4, UR22, 0x2 ;  /* 0x0000001604de7c11 */ /* 0x000fc8000f8810ff */
[----:B------:R-:W-:Y:S01]  /*e140*/  LEA.HI.X R223, R4, UR23, R215, 0x2, P4 ;  /* 0x0000001704df7c11 */ /* 0x000fe2000a0f14d7 */
[----:B------:R-:W-:Y:S01]  /*e150*/  IMAD.MOV.U32 R4, RZ, RZ, R11 ;  /* 0x000000ffff047224 */ /* 0x000fe200078e000b */
[----:B------:R3:W-:Y:S05]  /*e160*/  @P5 STG.E desc[UR16][R16.64+0x20], R230 ;  /* 0x000020e610005986 */ /* 0x0007ea000c101910 */
[----:B------:R-:W4:Y:S04]  /*e170*/  @P1 LDG.E.LTC128B R4, desc[UR16][R222.64] ;  /* 0x00000010de041981 */ /* 0x000f28000c1e1920 */
[----:B---3--:R-:W3:Y:S01]  /*e180*/  LDL.LU R230, [R1+0x1f0] ;  /* 0x0001f00001e67983 */ /* 0x008ee20000300800 */
[----:B------:R-:W-:Y:S01]  /*e190*/  IADD3 R215, P3, P4, R6, UR24, R214 ;  /* 0x0000001806d77c10 */ /* 0x000fe2000fc7e0d6 */
[----:B------:R-:W-:Y:S01]  /*e1a0*/  IMAD.U32 R6, RZ, RZ, UR26 ;  /* 0x0000001aff067e24 */ /* 0x000fe2000f8e00ff */
[----:B------:R-:W-:-:S02]  /*e1b0*/  ISETP.GT.AND P2, PT, R0, 0xf9, P2 ;  /* 0x000000f90000780c */ /* 0x000fc40001744270 */
[----:B------:R-:W-:Y:S01]  /*e1c0*/  IADD3.X R5, R5, UR25, R7, P3, P4 ;  /* 0x0000001905057c10 */ /* 0x000fe20009fe8407 */
[----:B------:R-:W-:-:S04]  /*e1d0*/  IMAD.WIDE.U32 R6, R6, 0x1c, R16 ;  /* 0x0000001c06067825 */ /* 0x000fc800078e0010 */
[----:B------:R-:W-:Y:S01]  /*e1e0*/  VIADD R7, R7, UR28 ;  /* 0x0000001c07077c36 */ /* 0x000fe20008000000 */
[----:B------:R-:W-:Y:S01]  /*e1f0*/  BSSY B1, `(.L_x_209) ;  /* 0x0000008000017945 */ /* 0x000fe20003800000 */
[----:B----4-:R-:W-:-:S04]  /*e200*/  FMUL R11, R4, UR19 ;  /* 0x00000013040b7c20 */ /* 0x010fc80008400000 */
[----:B---3--:R-:W-:-:S05]  /*e210*/  FFMA R11, R230, UR18, R11 ;  /* 0x00000012e60b7c23 */ /* 0x008fca000800000b */
[----:B------:R3:W-:Y:S01]  /*e220*/  @P1 STG.E desc[UR16][R6.64], R11 ;  /* 0x0000000b06001986 */ /* 0x0007e2000c101910 */
[----:B------:R-:W-:-:S04]  /*e230*/  LEA R214, P1, R215, UR22, 0x2 ;  /* 0x00000016d7d67c11 */ /* 0x000fc8000f8210ff */
[----:B------:R-:W-:Y:S01]  /*e240*/  LEA.HI.X R215, R215, UR23, R5, 0x2, P1 ;  /* 0x00000017d7d77c11 */ /* 0x000fe200088f1405 */
[----:B------:R-:W-:Y:S08]  /*e250*/  @!P2 BRA `(.L_x_210) ;  /* 0x000000000004a947 */ /* 0x000ff00003800000 */
[----:B------:R4:W5:Y:S02]  /*e260*/  LDG.E.LTC128B R4, desc[UR16][R214.64] ;  /* 0x00000010d6047981 */ /* 0x000964000c1e1920 */
.L_x_210:
[----:B------:R-:W-:Y:S05]  /*e270*/  BSYNC B1 ;  /* 0x0000000000017941 */ /* 0x000fea0003800000 */
.L_x_209:
[----:B---3--:R-:W3:Y:S01]  /*e280*/  LDL.LU R11, [R1+0x1f4] ;  /* 0x0001f400010b7983 */ /* 0x008ee20000300800 */
[----:B------:R-:W-:Y:S01]  /*e290*/  UIMAD.WIDE.U32 UR14, UR24, 0x7, UR14 ;  /* 0x00000007180e78a5 */ /* 0x000fe2000f8e000e */
[----:B------:R-:W-:Y:S01]  /*e2a0*/  ISETP.GT.AND P3, PT, R0, 0xf8, P0 ;  /* 0x000000f80000780c */ /* 0x000fe20000764270 */
[----:B------:R-:W-:Y:S02]  /*e2b0*/  BSSY B1, `(.L_x_211) ;  /* 0x0000014000017945 */ /* 0x000fe40003800000 */
[----:B------:R-:W-:-:S04]  /*e2c0*/  UIADD3 UR27, UP0, UR14, UR24, URZ ;  /* 0x000000180e1b7290 */ /* 0x000fc8000ff1e03f */
[----:B------:R-:W-:Y:S02]  /*e2d0*/  UIADD3.X UR14, UR25, UR9, UR15, UP0, !UPT ;  /* 0x00000009190e7290 */ /* 0x000fe400087fe40f */
[----:B----4-:R-:W-:-:S04]  /*e2e0*/  MOV R214, UR27 ;  /* 0x0000001b00d67c02 */ /* 0x010fc80008000f00 */
[----:B------:R-:W-:Y:S02]  /*e2f0*/  IMAD.U32 R215, RZ, RZ, UR14 ;  /* 0x0000000effd77e24 */ /* 0x000fe4000f8e00ff */
[----:B------:R-:W-:-:S03]  /*e300*/  IMAD.WIDE.U32 R214, R8, UR24, R214 ;  /* 0x0000001808d67c25 */ /* 0x000fc6000f8e00d6 */
[----:B------:R-:W-:-:S04]  /*e310*/  IADD3 R222, P1, R2, R214, RZ ;  /* 0x000000d602de7210 */ /* 0x000fc80007f3e0ff */
[----:B------:R-:W-:-:S03]  /*e320*/  IADD3.X R223, R3, R9, R215, P1, !PT ;  /* 0x0000000903df7210 */ /* 0x000fc60000ffe4d7 */
[----:B------:R-:W-:-:S04]  /*e330*/  IMAD.WIDE.U32 R222, R10, UR8, R222 ;  /* 0x000000080ade7c25 */ /* 0x000fc8000f8e00de */
[----:B------:R-:W-:Y:S01]  /*e340*/  VIADD R5, R223, UR10 ;  /* 0x0000000adf057c36 */ /* 0x000fe20008000000 */
[----:B------:R-:W-:-:S04]  /*e350*/  LEA R214, P1, R222, UR22, 0x2 ;  /* 0x00000016ded67c11 */ /* 0x000fc8000f8210ff */
[----:B------:R-:W-:Y:S01]  /*e360*/  LEA.HI.X R215, R222, UR23, R5, 0x2, P1 ;  /* 0x00000017ded77c11 */ /* 0x000fe200088f1405 */
[----:B-----5:R-:W-:Y:S01]  /*e370*/  FMUL R5, R4, UR19 ;  /* 0x0000001304057c20 */ /* 0x020fe20008400000 */
[----:B------:R-:W-:-:S04]  /*e380*/  IADD3 R16, P1, R16, UR21, RZ ;  /* 0x0000001510107c10 */ /* 0x000fc8000ff3e0ff */
[----:B------:R-:W-:Y:S01]  /*e390*/  IADD3.X R17, R17, UR11, RZ, P1, !PT ;  /* 0x0000000b11117c10 */ /* 0x000fe20008ffe4ff */
[----:B---3--:R-:W-:Y:S01]  /*e3a0*/  FFMA R5, R11, UR18, R5 ;  /* 0x000000120b057c23 */ /* 0x008fe20008000005 */
[----:B------:R-:W-:-:S04]  /*e3b0*/  IMAD.MOV.U32 R11, RZ, RZ, R4 ;  /* 0x000000ffff0b7224 */ /* 0x000fc800078e0004 */
[----:B------:R3:W-:Y:S01]  /*e3c0*/  @P2 STG.E desc[UR16][R16.64], R5 ;  /* 0x0000000510002986 */ /* 0x0007e2000c101910 */
[----:B------:R-:W-:Y:S05]  /*e3d0*/  @!P3 BRA `(.L_x_212) ;  /* 0x000000000004b947 */ /* 0x000fea0003800000 */
[----:B------:R4:W5:Y:S02]  /*e3e0*/  LDG.E.LTC128B R11, desc[UR16][R214.64+0x20] ;  /* 0x00002010d60b7981 */ /* 0x000964000c1e1920 */
.L_x_212:
[----:B------:R-:W-:Y:S05]  /*e3f0*/  BSYNC B1 ;  /* 0x0000000000017941 */ /* 0x000fea0003800000 */
.L_x_211:
[----:B------:R-:W2:Y:S01]  /*e400*/  LDL.LU R222, [R1+0x1f8] ;  /* 0x0001f80001de7983 */ /* 0x000ea20000300800 */
[----:B------:R-:W-:Y:S01]  /*e410*/  UIMAD.WIDE.U32 UR12, UR24, 0x7, UR12 ;  /* 0x00000007180c78a5 */ /* 0x000fe2000f8e000c */
[----:B------:R-:W-:Y:S03]  /*e420*/  BSSY B1, `(.L_x_213) ;  /* 0x0000013000017945 */ /* 0x000fe60003800000 */
[----:B------:R-:W-:-:S04]  /*e430*/  UIADD3 UR12, UP0, UR12, UR24, URZ ;  /* 0x000000180c0c7290 */ /* 0x000fc8000ff1e03f */
[----:B------:R-:W-:Y:S02]  /*e440*/  UIADD3.X UR9, UR25, UR9, UR13, UP0, !UPT ;  /* 0x0000000919097290 */ /* 0x000fe400087fe40d */
[----:B------:R-:W-:-:S04]  /*e450*/  MOV R4, UR12 ;  /* 0x0000000c00047c02 */ /* 0x000fc80008000f00 */
[----:B---3--:R-:W-:Y:S02]  /*e460*/  IMAD.U32 R5, RZ, RZ, UR9 ;  /* 0x00000009ff057e24 */ /* 0x008fe4000f8e00ff */
        /* <DEDUP_REMOVED lines=8> */
[----:B------:R-:W-:Y:S02]  /*e4f0*/  ISETP.GT.AND P1, PT, R0, 0xf9, P0 ;  /* 0x000000f90000780c */ /* 0x000fe40000724270 */
[----:B------:R-:W-:Y:S01]  /*e500*/  ISETP.GT.AND P0, PT, R231, 0x80, PT ;  /* 0x00000080e700780c */ /* 0x000fe20003f04270 */
[----:B--2---:R-:W-:-:S05]  /*e510*/  FFMA R4, R222, UR18, R4 ;  /* 0x00000012de047c23 */ /* 0x004fca0008000004 */
[----:B------:R2:W-:Y:S05]  /*e520*/  @P3 STG.E desc[UR16][R6.64+0x20], R4 ;  /* 0x0000200406003986 */ /* 0x0005ea000c101910 */
[----:B------:R-:W-:Y:S05]  /*e530*/  @!P1 BRA `(.L_x_214) ;  /* 0x0000000000049947 */ /* 0x000fea0003800000 */
[----:B------:R3:W5:Y:S02]  /*e540*/  LDG.E.LTC128B R11, desc[UR16][R2.64+0x20] ;  /* 0x00002010020b7981 */ /* 0x000764000c1e1920 */
.L_x_214:
[----:B------:R-:W-:Y:S05]  /*e550*/  BSYNC B1 ;  /* 0x0000000000017941 */ /* 0x000fea0003800000 */
.L_x_213:
[----:B------:R-:W4:Y:S01]  /*e560*/  LDL.LU R5, [R1+0x1fc] ;  /* 0x0001fc0001057983 */ /* 0x000f220000300800 */
[----:B--2--5:R-:W-:Y:S01]  /*e570*/  FMUL R4, R11, UR19 ;  /* 0x000000130b047c20 */ /* 0x024fe20008400000 */
[----:B------:R-:W-:Y:S01]  /*e580*/  ISETP.GT.AND P2, PT, R0, RZ, P0 ;  /* 0x000000ff0000720c */ /* 0x000fe20000744270 */
[----:B------:R-:W-:Y:S02]  /*e590*/  BSSY B1, `(.L_x_215) ;  /* 0x0000006000017945 */ /* 0x000fe40003800000 */
[----:B----4-:R-:W-:-:S05]  /*e5a0*/  FFMA R4, R5, UR18, R4 ;  /* 0x0000001205047c23 */ /* 0x010fca0008000004 */
[----:B------:R2:W-:Y:S05]  /*e5b0*/  @P1 STG.E desc[UR16][R16.64+0x20], R4 ;  /* 0x0000200410001986 */ /* 0x0005ea000c101910 */
[----:B------:R-:W-:Y:S05]  /*e5c0*/  @!P2 BRA `(.L_x_216) ;  /* 0x000000000008a947 */ /* 0x000fea0003800000 */
[----:B------:R-:W4:Y:S04]  /*e5d0*/  LDL.64 R6, [R1+0x258] ;  /* 0x0002580001067983 */ /* 0x000f280000100a00 */
[----:B----4-:R4:W5:Y:S02]  /*e5e0*/  LDG.E.LTC128B R11, desc[UR16][R6.64+0x200] ;  /* 0x00020010060b7981 */ /* 0x010964000c1e1920 */
.L_x_216:
[----:B------:R-:W-:Y:S05]  /*e5f0*/  BSYNC B1 ;  /* 0x0000000000017941 */ /* 0x000fea0003800000 */
.L_x_215:
[----:B--2--5:R-:W-:Y:S01]  /*e600*/  FMUL R4, R11, UR19 ;  /* 0x000000130b047c20 */ /* 0x024fe20008400000 */
[----:B------:R-:W-:Y:S01]  /*e610*/  ISETP.GT.AND P3, PT, R0, 0x1, P0 ;  /* 0x000000010000780c */ /* 0x000fe20000764270 */
[----:B------:R-:W-:Y:S01]  /*e620*/  BSSY B1, `(.L_x_217) ;  /* 0x0000007000017945 */ /* 0x000fe20003800000 */
[----:B------:R-:W-:Y:S01]  /*e630*/  ISETP.GT.AND P1, PT, R231, 0x88, PT ;  /* 0x00000088e700780c */ /* 0x000fe20003f24270 */
[----:B------:R-:W-:-:S05]  /*e640*/  FFMA R4, R24, UR18, R4 ;  /* 0x0000001218047c23 */ /* 0x000fca0008000004 */
[----:B------:R2:W-:Y:S05]  /*e650*/  @P2 STG.E desc[UR16][R14.64+0x200], R4 ;  /* 0x000200040e002986 */ /* 0x0005ea000c101910 */
[----:B------:R-:W-:Y:S05]  /*e660*/  @!P3 BRA `(.L_x_218) ;  /* 0x000000000008b947 */ /* 0x000fea0003800000 */
[----:B----4-:R-:W4:Y:S04]  /*e670*/  LDL.64 R6, [R1+0x250] ;  /* 0x0002500001067983 */ /* 0x010f280000100a00 */
[----:B----4-:R4:W5:Y:S02]  /*e680*/  LDG.E.LTC128B R11, desc[UR16][R6.64+0x200] ;  /* 0x00020010060b7981 */ /* 0x010964000c1e1920 */
.L_x_218:
[----:B------:R-:W-:Y:S05]  /*e690*/  BSYNC B1 ;  /* 0x0000000000017941 */ /* 0x000fea0003800000 */
.L_x_217:
[----:B--2--5:R-:W-:Y:S01]  /*e6a0*/  FMUL R4, R11, UR19 ;  /* 0x000000130b047c20 */ /* 0x024fe20008400000 */
[----:B------:R-:W-:Y:S01]  /*e6b0*/  @P3 MOV R5, R13 ;  /* 0x0000000d00053202 */ /* 0x000fe20000000f00 */
[----:B------:R-:W-:Y:S01]  /*e6c0*/  BSSY B1, `(.L_x_219) ;  /* 0x0000008000017945 */ /* 0x000fe20003800000 */
[----:B------:R-:W-:Y:S01]  /*e6d0*/  ISETP.GT.AND P2, PT, R0, RZ, P1 ;  /* 0x000000ff0000720c */ /* 0x000fe20000f44270 */
[----:B------:R-:W-:Y:S01]  /*e6e0*/  FFMA R25, R25, UR18, R4 ;  /* 0x0000001219197c23 */ /* 0x000fe20008000004 */
[----:B------:R-:W-:-:S05]  /*e6f0*/  @P3 IMAD.MOV.U32 R4, RZ, RZ, R12 ;  /* 0x000000ffff043224 */ /* 0x000fca00078e000c */
[----:B------:R2:W-:Y:S06]  /*e700*/  @P3 STG.E desc[UR16][R4.64+0x200], R25 ;  /* 0x0002001904003986 */ /* 0x0005ec000c101910 */
[----:B------:R-:W-:Y:S05]  /*e710*/  @!P2 BRA `(.L_x_220) ;  /* 0x000000000008a947 */ /* 0x000fea0003800000 */
[----:B----4-:R-:W4:Y:S04]  /*e720*/  LDL.LU.64 R6, [R1+0x258] ;  /* 0x0002580001067983 */ /* 0x010f280000300a00 */
[----:B----4-:R4:W5:Y:S02]  /*e730*/  LDG.E.LTC128B R11, desc[UR16][R6.64+0x220] ;  /* 0x00022010060b7981 */ /* 0x010964000c1e1920 */
.L_x_220:
[----:B------:R-:W-:Y:S05]  /*e740*/  BSYNC B1 ;  /* 0x0000000000017941 */ /* 0x000fea0003800000 */
.L_x_219:
[----:B--2--5:R-:W-:Y:S01]  /*e750*/  FMUL R4, R11, UR19 ;  /* 0x000000130b047c20 */ /* 0x024fe20008400000 */
[C---:B------:R-:W-:Y:S01]  /*e760*/  ISETP.GT.AND P3, PT, R0.reuse, 0x1, P1 ;  /* 0x000000010000780c */ /* 0x040fe20000f64270 */
[----:B------:R-:W-:Y:S01]  /*e770*/  BSSY B1, `(.L_x_221) ;  /* 0x0000008000017945 */ /* 0x000fe20003800000 */
[----:B------:R-:W-:Y:S01]  /*e780*/  ISETP.GT.AND P4, PT, R0, 0x8, P0 ;  /* 0x000000080000780c */ /* 0x000fe20000784270 */
[----:B------:R-:W-:Y:S01]  /*e790*/  FFMA R4, R26, UR18, R4 ;  /* 0x000000121a047c23 */ /* 0x000fe20008000004 */
[----:B------:R-:W-:-:S04]  /*e7a0*/  IMAD.MOV.U32 R8, RZ, RZ, R11 ;  /* 0x000000ffff087224 */ /* 0x000fc800078e000b */
[----:B------:R2:W-:Y:S05]  /*e7b0*/  @P2 STG.E desc[UR16][R14.64+0x220], R4 ;  /* 0x000220040e002986 */ /* 0x0005ea000c101910 */
[----:B------:R-:W-:Y:S05]  /*e7c0*/  @!P3 BRA `(.L_x_222) ;  /* 0x000000000008b947 */ /* 0x000fea0003800000 */
[----:B----4-:R-:W4:Y:S04]  /*e7d0*/  LDL.LU.64 R6, [R1+0x250] ;  /* 0x0002500001067983 */ /* 0x010f280000300a00 */
[----:B----4-:R4:W5:Y:S02]  /*e7e0*/  LDG.E.LTC128B R8, desc[UR16][R6.64+0x220] ;  /* 0x0002201006087981 */ /* 0x010964000c1e1920 */
.L_x_222:
[----:B------:R-:W-:Y:S05]  /*e7f0*/  BSYNC B1 ;  /* 0x0000000000017941 */ /* 0x000fea0003800000 */
.L_x_221:
[----:B------:R-:W3:Y:S01]  /*e800*/  LDL.64 R10, [R1+0x248] ;  /* 0x00024800010a7983 */ /* 0x000ee20000100a00 */
[----:B--2--5:R-:W-:Y:S01]  /*e810*/  FMUL R4, R8, UR19 ;  /* 0x0000001308047c20 */ /* 0x024fe20008400000 */
[----:B----4-:R-:W-:Y:S02]  /*e820*/  IMAD.MOV.U32 R6, RZ, RZ, R12 ;  /* 0x000000ffff067224 */ /* 0x010fe400078e000c */
[----:B------:R-:W-:Y:S02]  /*e830*/  IMAD.MOV.U32 R7, RZ, RZ, R13 ;  /* 0x000000ffff077224 */ /* 0x000fe400078e000d */
[----:B------:R-:W-:-:S05]  /*e840*/  FFMA R27, R27, UR18, R4 ;  /* 0x000000121b1b7c23 */ /* 0x000fca0008000004 */
[----:B------:R2:W-:Y:S04]  /*e850*/  @P3 STG.E desc[UR16][R6.64+0x220], R27 ;  /* 0x0002201b06003986 */ /* 0x0005e8000c101910 */
[----:B---3--:R-:W3:Y:S01]  /*e860*/  @P4 LDG.E.LTC128B R8, desc[UR16][R10.64+0x200] ;  /* 0x000200100a084981 */ /* 0x008ee2000c1e1920 */
[----:B------:R-:W-:Y:S01]  /*e870*/  MOV R4, UR26 ;  /* 0x0000001a00047c02 */ /* 0x000fe20008000f00 */
[----:B------:R-:W-:Y:S01]  /*e880*/  BSSY B1, `(.L_x_223) ;  /* 0x000000b000017945 */ /* 0x000fe20003800000 */
[----:B------:R-:W-:-:S03]  /*e890*/  ISETP.GT.AND P3, PT, R0, 0x9, P0 ;  /* 0x000000090000780c */ /* 0x000fc60000764270 */
[----:B--2---:R-:W-:Y:S01]  /*e8a0*/  IMAD.WIDE.U32 R6, R4, 0x1c, R6 ;  /* 0x0000001c04067825 */ /* 0x004fe200078e0006 */
[----:B------:R-:W-:-:S03]  /*e8b0*/  IADD3 R4, P2, R12, UR21, RZ ;  /* 0x000000150c047c10 */ /* 0x000fc6000ff5e0ff */
[----:B------:R-:W-:Y:S02]  /*e8c0*/  VIADD R7, R7, UR28 ;  /* 0x0000001c07077c36 */ /* 0x000fe40008000000 */
[----:B---3--:R-:W-:-:S04]  /*e8d0*/  FMUL R5, R8, UR19 ;  /* 0x0000001308057c20 */ /* 0x008fc80008400000 */
[----:B------:R-:W-:-:S05]  /*e8e0*/  FFMA R28, R28, UR18, R5 ;  /* 0x000000121c1c7c23 */ /* 0x000fca0008000005 */
[----:B------:R2:W-:Y:S01]  /*e8f0*/  @P4 STG.E desc[UR16][R6.64+0x200], R28 ;  /* 0x0002001c06004986 */ /* 0x0005e2000c101910 */
[----:B------:R-:W-:Y:S05]  /*e900*/  @!P3 BRA `(.L_x_224) ;  /* 0x000000000008b947 */ /* 0x000fea0003800000 */
[----:B------:R-:W3:Y:S04]  /*e910*/  LDL.64 R14, [R1+0x240] ;  /* 0x00024000010e7983 */ /* 0x000ee80000100a00 */
[----:B---3--:R3:W5:Y:S02]  /*e920*/  LDG.E.LTC128B R8, desc[UR16][R14.64+0x200] ;  /* 0x000200100e087981 */ /* 0x008764000c1e1920 */
.L_x_224:
[----:B------:R-:W-:Y:S05]  /*e930*/  BSYNC B1 ;  /* 0x0000000000017941 */ /* 0x000fea0003800000 */
.L_x_223:
[----:B-----5:R-:W-:Y:S01]  /*e940*/  FMUL R9, R8, UR19 ;  /* 0x0000001308097c20 */ /* 0x020fe20008400000 */
[----:B------:R-:W-:Y:S01]  /*e950*/  IADD3.X R5, R13, UR11, RZ, P2, !PT ;  /* 0x0000000b0d057c10 */ /* 0x000fe200097fe4ff */
[----:B------:R-:W-:Y:S01]  /*e960*/  BSSY B1, `(.L_x_225) ;  /* 0x0000006000017945 */ /* 0x000fe20003800000 */
[----:B------:R-:W-:Y:S01]  /*e970*/  ISETP.GT.AND P4, PT, R0, 0x8, P1 ;  /* 0x000000080000780c */ /* 0x000fe20000f84270 */
[----:B------:R-:W-:-:S05]  /*e980*/  FFMA R9, R29, UR18, R9 ;  /* 0x000000121d097c23 */ /* 0x000fca0008000009 */
[----:B------:R4:W-:Y:S07]  /*e990*/  @P3 STG.E desc[UR16][R4.64+0x200], R9 ;  /* 0x0002000904003986 */ /* 0x0009ee000c101910 */
[----:B------:R-:W-:Y:S05]  /*e9a0*/  @!P4 BRA `(.L_x_226) ;  /* 0x000000000004c947 */ /* 0x000fea0003800000 */
[----:B------:R0:W5:Y:S02]  /*e9b0*/  LDG.E.LTC128B R8, desc[UR16][R10.64+0x220] ;  /* 0x000220100a087981 */ /* 0x000164000c1e1920 */
.L_x_226:
[----:B------:R-:W-:Y:S05]  /*e9c0*/  BSYNC B1 ;  /* 0x0000000000017941 */ /* 0x000fea0003800000 */
.L_x_225:
[----:B----45:R-:W-:Y:S01]  /*e9d0*/  FMUL R9, R8, UR19 ;  /* 0x0000001308097c20 */ /* 0x030fe20008400000 */
[C---:B------:R-:W-:Y:S01]  /*e9e0*/  ISETP.GT.AND P2, PT, R0.reuse, 0x9, P1 ;  /* 0x000000090000780c */ /* 0x040fe20000f44270 */
[----:B------:R-:W-:Y:S01]  /*e9f0*/  BSSY B1, `(.L_x_227) ;  /* 0x0000007000017945 */ /* 0x000fe20003800000 */
[----:B------:R-:W-:Y:S01]  /*ea00*/  ISETP.GT.AND P3, PT, R0, 0x10, P0 ;  /* 0x000000100000780c */ /* 0x000fe20000764270 */
[----:B------:R-:W-:-:S05]  /*ea10*/  FFMA R9, R30, UR18, R9 ;  /* 0x000000121e097c23 */ /* 0x000fca0008000009 */
[----:B------:R4:W-:Y:S05]  /*ea20*/  @P4 STG.E desc[UR16][R6.64+0x220], R9 ;  /* 0x0002200906004986 */ /* 0x0009ea000c101910 */
[----:B------:R-:W-:Y:S05]  /*ea30*/  @!P2 BRA `(.L_x_228) ;  /* 0x000000000008a947 */ /* 0x000fea0003800000 */
[----:B0-----:R-:W2:Y:S04]  /*ea40*/  LDL.LU.64 R10, [R1+0x240] ;  /* 0x00024000010a7983 */ /* 0x001ea80000300a00 */
[----:B--2---:R0:W5:Y:S02]  /*ea50*/  LDG.E.LTC128B R8, desc[UR16][R10.64+0x220] ;  /* 0x000220100a087981 */ /* 0x004164000c1e1920 */
.L_x_228:
[----:B------:R-:W-:Y:S05]  /*ea60*/  BSYNC B1 ;  /* 0x0000000000017941 */ /* 0x000fea0003800000 */
.L_x_227:
[----:B------:R-:W3:Y:S01]  /*ea70*/  LDL.64 R12, [R1+0x238] ;  /* 0x00023800010c7983 */ /* 0x000ee20000100a00 */
[----:B--2-45:R-:W-:Y:S01]  /*ea80*/  FMUL R6, R8, UR19 ;  /* 0x0000001308067c20 */ /* 0x034fe20008400000 */
[----:B0-----:R-:W-:Y:S01]  /*ea90*/  IMAD.MOV.U32 R10, RZ, RZ, R8 ;  /* 0x000000ffff0a7224 */ /* 0x001fe200078e0008 */
[----:B------:R-:W-:Y:S01]  /*eaa0*/  MOV R9, R5 ;  /* 0x0000000500097202 */ /* 0x000fe20000000f00 */
[----:B------:R-:W-:Y:S02]  /*eab0*/  IMAD.MOV.U32 R8, RZ, RZ, R4 ;  /* 0x000000ffff087224 */ /* 0x000fe400078e0004 */
[----:B------:R-:W-:-:S05]  /*eac0*/  FFMA R31, R31, UR18, R6 ;  /* 0x000000121f1f7c23 */ /* 0x000fca0008000006 */
[----:B------:R0:W-:Y:S04]  /*ead0*/  @P2 STG.E desc[UR16][R8.64+0x220], R31 ;  /* 0x0002201f08002986 */ /* 0x0001e8000c101910 */
[----:B---3--:R-:W2:Y:S01]  /*eae0*/  @P3 LDG.E.LTC128B R10, desc[UR16][R12.64+0x200] ;  /* 0x000200100c0a3981 */ /* 0x008ea2000c1e1920 */
[----:B------:R-:W-:Y:S01]  /*eaf0*/  IMAD.U32 R6, RZ, RZ, UR26 ;  /* 0x0000001aff067e24 */ /* 0x000fe2000f8e00ff */
[----:B------:R-:W-:Y:S01]  /*eb00*/  ISETP.GT.AND P4, PT, R0, 0x11, P0 ;  /* 0x000000110000780c */ /* 0x000fe20000784270 */
[----:B------:R-:W-:Y:S02]  /*eb10*/  BSSY B1, `(.L_x_229) ;  /* 0x000000a000017945 */ /* 0x000fe40003800000 */
[----:B0-----:R-:W-:Y:S01]  /*eb20*/  IMAD.WIDE.U32 R8, R6, 0x1c, R8 ;  /* 0x0000001c06087825 */ /* 0x001fe200078e0008 */
[----:B------:R-:W-:-:S03]  /*eb30*/  IADD3 R6, P2, R4, UR21, RZ ;  /* 0x0000001504067c10 */ /* 0x000fc6000ff5e0ff */
[----:B------:R-:W-:Y:S02]  /*eb40*/  VIADD R9, R9, UR28 ;  /* 0x0000001c09097c36 */ /* 0x000fe40008000000 */
[----:B--2---:R-:W-:-:S04]  /*eb50*/  FMUL R7, R10, UR19 ;  /* 0x000000130a077c20 */ /* 0x004fc80008400000 */
[----:B------:R-:W-:-:S05]  /*eb60*/  FFMA R32, R32, UR18, R7 ;  /* 0x0000001220207c23 */ /* 0x000fca0008000007 */
[----:B------:R0:W-:Y:S01]  /*eb70*/  @P3 STG.E desc[UR16][R8.64+0x200], R32 ;  /* 0x0002002008003986 */ /* 0x0001e2000c101910 */
[----:B------:R-:W-:Y:S05]  /*eb80*/  @!P4 BRA `(.L_x_230) ;  /* 0x000000000008c947 */ /* 0x000fea0003800000 */
[----:B------:R-:W2:Y:S04]  /*eb90*/  LDL.64 R14, [R1+0x230] ;  /* 0x00023000010e7983 */ /* 0x000ea80000100a00 */
[----:B--2---:R2:W5:Y:S02]  /*eba0*/  LDG.E.LTC128B R10, desc[UR16][R14.64+0x200] ;  /* 0x000200100e0a7981 */ /* 0x004564000c1e1920 */
.L_x_230:
[----:B------:R-:W-:Y:S05]  /*ebb0*/  BSYNC B1 ;  /* 0x0000000000017941 */ /* 0x000fea0003800000 */
.L_x_229:
        /* <DEDUP_REMOVED lines=8> */
.L_x_232:
[----:B------:R-:W-:Y:S05]  /*ec40*/  BSYNC B1 ;  /* 0x0000000000017941 */ /* 0x000fea0003800000 */
.L_x_231:
[----:B---3-5:R-:W-:Y:S01]  /*ec50*/  FMUL R4, R10, UR19 ;  /* 0x000000130a047c20 */ /* 0x028fe20008400000 */
[C---:B------:R-:W-:Y:S01]  /*ec60*/  ISETP.GT.AND P2, PT, R0.reuse, 0x11, P1 ;  /* 0x000000110000780c */ /* 0x040fe20000f44270 */
[----:B------:R-:W-:Y:S01]  /*ec70*/  BSSY B1, `(.L_x_233) ;  /* 0x0000007000017945 */ /* 0x000fe20003800000 */
[----:B------:R-:W-:Y:S01]  /*ec80*/  ISETP.GT.AND P4, PT, R0, 0x18, P0 ;  /* 0x000000180000780c */ /* 0x000fe20000784270 */
[----:B------:R-:W-:-:S05]  /*ec90*/  FFMA R4, R34, UR18, R4 ;  /* 0x0000001222047c23 */ /* 0x000fca0008000004 */
[----:B------:R3:W-:Y:S05]  /*eca0*/  @P3 STG.E desc[UR16][R8.64+0x220], R4 ;  /* 0x0002200408003986 */ /* 0x0007ea000c101910 */
[----:B------:R-:W-:Y:S05]  /*ecb0*/  @!P2 BRA `(.L_x_234) ;  /* 0x000000000008a947 */ /* 0x000fea0003800000 */
[----:B----4-:R-:W4:Y:S04]  /*ecc0*/  LDL.LU.64 R12, [R1+0x230] ;  /* 0x00023000010c7983 */ /* 0x010f280000300a00 */
[----:B----4-:R4:W5:Y:S02]  /*ecd0*/  LDG.E.LTC128B R10, desc[UR16][R12.64+0x220] ;  /* 0x000220100c0a7981 */ /* 0x010964000c1e1920 */
.L_x_234:
[----:B------:R-:W-:Y:S05]  /*ece0*/  BSYNC B1 ;  /* 0x0000000000017941 */ /* 0x000fea0003800000 */
.L_x_233:
[----:B----4-:R-:W4:Y:S01]  /*ecf0*/  LDL.64 R12, [R1+0x228] ;  /* 0x00022800010c7983 */ /* 0x010f220000100a00 */
[----:B---3-5:R-:W-:Y:S01]  /*ed00*/  FMUL R4, R10, UR19 ;  /* 0x000000130a047c20 */ /* 0x028fe20008400000 */
[----:B0-----:R-:W-:Y:S01]  /*ed10*/  IMAD.MOV.U32 R8, RZ, RZ, R6 ;  /* 0x000000ffff087224 */ /* 0x001fe200078e0006 */
[----:B------:R-:W-:Y:S02]  /*ed20*/  MOV R9, R7 ;  /* 0x0000000700097202 */ /* 0x000fe40000000f00 */
[----:B------:R-:W-:-:S05]  /*ed30*/  FFMA R35, R35, UR18, R4 ;  /* 0x0000001223237c23 */ /* 0x000fca0008000004 */
[----:B------:R0:W-:Y:S04]  /*ed40*/  @P2 STG.E desc[UR16][R8.64+0x220], R35 ;  /* 0x0002202308002986 */ /* 0x0001e8000c101910 */
[----:B----4-:R-:W3:Y:S01]  /*ed50*/  @P4 LDG.E.LTC128B R10, desc[UR16][R12.64+0x200] ;  /* 0x000200100c0a4981 */ /* 0x010ee2000c1e1920 */
[----:B------:R-:W-:Y:S01]  /*ed60*/  IMAD.U32 R4, RZ, RZ, UR26 ;  /* 0x0000001aff047e24 */ /* 0x000fe2000f8e00ff */
[----:B------:R-:W-:Y:S01]  /*ed70*/  ISETP.GT.AND P3, PT, R0, 0x19, P0 ;  /* 0x000000190000780c */ /* 0x000fe20000764270 */
[----:B------:R-:W-:Y:S02]  /*ed80*/  BSSY B1, `(.L_x_235) ;  /* 0x000000a000017945 */ /* 0x000fe40003800000 */
[----:B0-----:R-:W-:Y:S01]  /*ed90*/  IMAD.WIDE.U32 R8, R4, 0x1c, R8 ;  /* 0x0000001c04087825 */ /* 0x001fe200078e0008 */
[----:B------:R-:W-:-:S03]  /*eda0*/  IADD3 R4, P2, R6, UR21, RZ ;  /* 0x0000001506047c10 */ /* 0x000fc6000ff5e0ff */
[----:B------:R-:W-:Y:S02]  /*edb0*/  VIADD R9, R9, UR28 ;  /* 0x0000001c09097c36 */ /* 0x000fe40008000000 */
[----:B---3--:R-:W-:-:S04]  /*edc0*/  FMUL R5, R10, UR19 ;  /* 0x000000130a057c20 */ /* 0x008fc80008400000 */
[----:B------:R-:W-:-:S05]  /*edd0*/  FFMA R36, R36, UR18, R5 ;  /* 0x0000001224247c23 */ /* 0x000fca0008000005 */
[----:B------:R0:W-:Y:S01]  /*ede0*/  @P4 STG.E desc[UR16][R8.64+0x200], R36 ;  /* 0x0002002408004986 */ /* 0x0001e2000c101910 */
[----:B------:R-:W-:Y:S05]  /*edf0*/  @!P3 BRA `(.L_x_236) ;  /* 0x000000000008b947 */ /* 0x000fea0003800000 */
[----:B--2---:R-:W2:Y:S04]  /*ee00*/  LDL.64 R14, [R1+0x220] ;  /* 0x00022000010e7983 */ /* 0x004ea80000100a00 */
[----:B--2---:R3:W5:Y:S02]  /*ee10*/  LDG.E.LTC128B R10, desc[UR16][R14.64+0x200] ;  /* 0x000200100e0a7981 */ /* 0x004764000c1e1920 */
.L_x_236:
[----:B------:R-:W-:Y:S05]  /*ee20*/  BSYNC B1 ;  /* 0x0000000000017941 */ /* 0x000fea0003800000 */
.L_x_235:
        /* <DEDUP_REMOVED lines=8> */
.L_x_238:
[----:B------:R-:W-:Y:S05]  /*eeb0*/  BSYNC B1 ;  /* 0x0000000000017941 */ /* 0x000fea0003800000 */
.L_x_237:
        /* <DEDUP_REMOVED lines=9> */
.L_x_240:
[----:B------:R-:W-:Y:S05]  /*ef50*/  BSYNC B1 ;  /* 0x0000000000017941 */ /* 0x000fea0003800000 */
.L_x_239:
[----:B0-----:R-:W2:Y:S01]  /*ef60*/  LDL.64 R12, [R1+0x218] ;  /* 0x00021800010c7983 */ /* 0x001ea20000100a00 */
[----:B----45:R-:W-:Y:S01]  /*ef70*/  FMUL R6, R10, UR19 ;  /* 0x000000130a067c20 */ /* 0x030fe20008400000 */
[----:B------:R-:W-:Y:S01]  /*ef80*/  IMAD.MOV.U32 R8, RZ, RZ, R4 ;  /* 0x000000ffff087224 */ /* 0x000fe200078e0004 */
[----:B------:R-:W-:Y:S02]  /*ef90*/  MOV R9, R5 ;  /* 0x0000000500097202 */ /* 0x000fe40000000f00 */
[----:B------:R-:W-:-:S05]  /*efa0*/  FFMA R39, R39, UR18, R6 ;  /* 0x0000001227277c23 */ /* 0x000fca0008000006 */
[----:B------:R0:W-:Y:S04]  /*efb0*/  @P2 STG.E desc[UR16][R8.64+0x220], R39 ;  /* 0x0002202708002986 */ /* 0x0001e8000c101910 */
[----:B--2---:R-:W2:Y:S01]  /*efc0*/  @P3 LDG.E.LTC128B R10, desc[UR16][R12.64+0x200] ;  /* 0x000200100c0a3981 */ /* 0x004ea2000c1e1920 */
        /* <DEDUP_REMOVED lines=10> */
[----:B---3--:R-:W2:Y:S04]  /*f070*/  LDL.64 R14, [R1+0x210] ;  /* 0x00021000010e7983 */ /* 0x008ea80000100a00 */
[----:B--2---:R2:W5:Y:S02]  /*f080*/  LDG.E.LTC128B R10, desc[UR16][R14.64+0x200] ;  /* 0x000200100e0a7981 */ /* 0x004564000c1e1920 */
.L_x_242:
[----:B------:R-:W-:Y:S05]  /*f090*/  BSYNC B1 ;  /* 0x0000000000017941 */ /* 0x000fea0003800000 */
.L_x_241:
        /* <DEDUP_REMOVED lines=8> */
.L_x_244:
[----:B------:R-:W-:Y:S05]  /*f120*/  BSYNC B1 ;  /* 0x0000000000017941 */ /* 0x000fea0003800000 */
.L_x_243:
[----:B-----5:R-:W-:Y:S01]  /*f130*/  FMUL R5, R10, UR19 ;  /* 0x000000130a057c20 */ /* 0x020fe20008400000 */
        /* <DEDUP_REMOVED lines=8> */
.L_x_246:
[----:B------:R-:W-:Y:S05]  /*f1c0*/  BSYNC B1 ;  /* 0x0000000000017941 */ /* 0x000fea0003800000 */
.L_x_245:
[----:B0-----:R-:W2:Y:S01]  /*f1d0*/  LDL.64 R12, [R1+0x48] ;  /* 0x00004800010c7983 */ /* 0x001ea20000100a00 */
[----:B-----5:R-:W-:-:S04]  /*f1e0*/  FMUL R4, R10, UR19 ;  /* 0x000000130a047c20 */ /* 0x020fc80008400000 */
[----:B------:R-:W-:-:S05]  /*f1f0*/  FFMA R43, R43, UR18, R4 ;  /* 0x000000122b2b7c23 */ /* 0x000fca0008000004 */
[----:B------:R0:W-:Y:S04]  /*f200*/  @P2 STG.E desc[UR16][R6.64+0x220], R43 ;  /* 0x0002202b06002986 */ /* 0x0001e8000c101910 */
[----:B--2---:R-:W2:Y:S01]  /*f210*/  @P4 LDG.E.LTC128B R10, desc[UR16][R12.64+0x200] ;  /* 0x000200100c0a4981 */ /* 0x004ea2000c1e1920 */
[----:B------:R-:W-:Y:S01]  /*f220*/  IMAD.U32 R5, RZ, RZ, UR26 ;  /* 0x0000001aff057e24 */ /* 0x000fe2000f8e00ff */
[----:B------:R-:W-:Y:S01]  /*f230*/  ISETP.GT.AND P3, PT, R0, 0x29, P0 ;  /* 0x000000290000780c */ /* 0x000fe20000764270 */
[----:B------:R-:W-:Y:S01]  /*f240*/  BSSY B1, `(.L_x_247) ;  /* 0x000000a000017945 */ /* 0x000fe20003800000 */
[----:B------:R-:W-:Y:S01]  /*f250*/  IADD3 R8, P2, R6, UR21, RZ ;  /* 0x0000001506087c10 */ /* 0x000fe2000ff5e0ff */
[----:B------:R-:W-:-:S05]  /*f260*/  IMAD.WIDE.U32 R4, R5, 0x1c, R6 ;  /* 0x0000001c05047825 */ /* 0x000fca00078e0006 */
[----:B------:R-:W-:Y:S01]  /*f270*/  IADD3 R5, R5, UR28, RZ ;  /* 0x0000001c05057c10 */ /* 0x000fe2000fffe0ff */
[----:B--2---:R-:W-:-:S04]  /*f280*/  FMUL R9, R10, UR19 ;  /* 0x000000130a097c20 */ /* 0x004fc80008400000 */
[----:B------:R-:W-:-:S05]  /*f290*/  FFMA R11, R44, UR18, R9 ;  /* 0x000000122c0b7c23 */ /* 0x000fca0008000009 */
[----:B------:R0:W-:Y:S01]  /*f2a0*/  @P4 STG.E desc[UR16][R4.64+0x200], R11 ;  /* 0x0002000b04004986 */ /* 0x0001e2000c101910 */
[----:B------:R-:W-:Y:S05]  /*f2b0*/  @!P3 BRA `(.L_x_248) ;  /* 0x000000000008b947 */ /* 0x000fea0003800000 */
[----:B---3--:R-:W2:Y:S04]  /*f2c0*/  LDL.64 R14, [R1+0x40] ;  /* 0x00004000010e7983 */ /* 0x008ea80000100a00 */
[----:B--2---:R2:W5:Y:S02]  /*f2d0*/  LDG.E.LTC128B R10, desc[UR16][R14.64+0x200] ;  /* 0x000200100e0a7981 */ /* 0x004564000c1e1920 */
.L_x_248:
[----:B------:R-:W-:Y:S05]  /*f2e0*/  BSYNC B1 ;  /* 0x0000000000017941 */ /* 0x000fea0003800000 */
.L_x_247:
[----:B0---45:R-:W-:Y:S01]  /*f2f0*/  FMUL R6, R10, UR19 ;  /* 0x000000130a067c20 */ /* 0x031fe20008400000 */
[----:B------:R-:W-:Y:S01]  /*f300*/  IADD3.X R9, R7, UR11, RZ, P2, !PT ;  /* 0x0000000b07097c10 */ /* 0x000fe200097fe4ff */
[----:B------:R-:W-:Y:S01]  /*f310*/  BSSY B1, `(.L_x_249) ;  /* 0x0000006000017945 */ /* 0x000fe20003800000 */
[----:B------:R-:W-:Y:S01]  /*f320*/  ISETP.GT.AND P4, PT, R0, 0x28, P1 ;  /* 0x000000280000780c */ /* 0x000fe20000f84270 */
[----:B------:R-:W-:-:S05]  /*f330*/  FFMA R45, R45, UR18, R6 ;  /* 0x000000122d2d7c23 */ /* 0x000fca0008000006 */
[----:B------:R0:W-:Y:S07]  /*f340*/  @P3 STG.E desc[UR16][R8.64+0x200], R45 ;  /* 0x0002002d08003986 */ /* 0x0001ee000c101910 */
[----:B------:R-:W-:Y:S05]  /*f350*/  @!P4 BRA `(.L_x_250) ;  /* 0x000000000004c947 */ /* 0x000fea0003800000 */
[----:B------:R4:W5:Y:S02]  /*f360*/  LDG.E.LTC128B R10, desc[UR16][R12.64+0x220] ;  /* 0x000220100c0a7981 */ /* 0x000964000c1e1920 */
.L_x_250:
[----:B------:R-:W-:Y:S05]  /*f370*/  BSYNC B1 ;  /* 0x0000000000017941 */ /* 0x000fea0003800000 */
.L_x_249:
[----:B-----5:R-:W-:Y:S01]  /*f380*/  FMUL R7, R10, UR19 ;  /* 0x000000130a077c20 */ /* 0x020fe20008400000 */
        /* <DEDUP_REMOVED lines=8> */
.L_x_252:
[----:B------:R-:W-:Y:S05]  /*f410*/  BSYNC B1 ;  /* 0x0000000000017941 */ /* 0x000fea0003800000 */
.L_x_251:
[----:B----4-:R-:W4:Y:S01]  /*f420*/  LDL.64 R12, [R1+0x38] ;  /* 0x00003800010c7983 */ /* 0x010f220000100a00 */
[----:B0----5:R-:W-:-:S04]  /*f430*/  FMUL R4, R10, UR19 ;  /* 0x000000130a047c20 */ /* 0x021fc80008400000 */
[----:B------:R-:W-:-:S05]  /*f440*/  FFMA R47, R47, UR18, R4 ;  /* 0x000000122f2f7c23 */ /* 0x000fca0008000004 */
[----:B------:R0:W-:Y:S04]  /*f450*/  @P2 STG.E desc[UR16][R8.64+0x220], R47 ;  /* 0x0002202f08002986 */ /* 0x0001e8000c101910 */
[----:B----4-:R-:W4:Y:S01]  /*f460*/  @P3 LDG.E.LTC128B R10, desc[UR16][R12.64+0x200] ;  /* 0x000200100c0a3981 */ /* 0x010f22000c1e1920 */
[----:B------:R-:W-:Y:S01]  /*f470*/  IMAD.U32 R7, RZ, RZ, UR26 ;  /* 0x0000001aff077e24 */ /* 0x000fe2000f8e00ff */
[----:B------:R-:W-:Y:S01]  /*f480*/  ISETP.GT.AND P4, PT, R0, 0x31, P0 ;  /* 0x000000310000780c */ /* 0x000fe20000784270 */
[----:B------:R-:W-:Y:S01]  /*f490*/  BSSY B1, `(.L_x_253) ;  /* 0x000000a000017945 */ /* 0x000fe20003800000 */
[----:B------:R-:W-:Y:S01]  /*f4a0*/  IADD3 R4, P2, R8, UR21, RZ ;  /* 0x0000001508047c10 */ /* 0x000fe2000ff5e0ff */
[----:B------:R-:W-:-:S04]  /*f4b0*/  IMAD.WIDE.U32 R6, R7, 0x1c, R8 ;  /* 0x0000001c07067825 */ /* 0x000fc800078e0008 */
[----:B------:R-:W-:Y:S02]  /*f4c0*/  VIADD R7, R7, UR28 ;  /* 0x0000001c07077c36 */ /* 0x000fe40008000000 */
[----:B----4-:R-:W-:-:S04]  /*f4d0*/  FMUL R5, R10, UR19 ;  /* 0x000000130a057c20 */ /* 0x010fc80008400000 */
[----:B------:R-:W-:-:S05]  /*f4e0*/  FFMA R11, R48, UR18, R5 ;  /* 0x00000012300b7c23 */ /* 0x000fca0008000005 */
[----:B------:R0:W-:Y:S01]  /*f4f0*/  @P3 STG.E desc[UR16][R6.64+0x200], R11 ;  /* 0x0002000b06003986 */ /* 0x0001e2000c101910 */
[----:B------:R-:W-:Y:S05]  /*f500*/  @!P4 BRA `(.L_x_254) ;  /* 0x000000000008c947 */ /* 0x000fea0003800000 */
[----:B--23--:R-:W2:Y:S04]  /*f510*/  LDL.64 R14, [R1+0x30] ;  /* 0x00003000010e7983 */ /* 0x00cea80000100a00 */
[----:B--2---:R4:W5:Y:S02]  /*f520*/  LDG.E.LTC128B R10, desc[UR16][R14.64+0x200] ;  /* 0x000200100e0a7981 */ /* 0x004964000c1e1920 */
.L_x_254:
[----:B------:R-:W-:Y:S05]  /*f530*/  BSYNC B1 ;  /* 0x0000000000017941 */ /* 0x000fea0003800000 */
.L_x_253:
[----:B0----5:R-:W-:Y:S01]  /*f540*/  FMUL R8, R10, UR19 ;  /* 0x000000130a087c20 */ /* 0x021fe20008400000 */
[----:B------:R-:W-:Y:S01]  /*f550*/  IADD3.X R5, R9, UR11, RZ, P2, !PT ;  /* 0x0000000b09057c10 */ /* 0x000fe200097fe4ff */
[----:B------:R-:W-:Y:S01]  /*f560*/  BSSY B1, `(.L_x_255) ;  /* 0x0000006000017945 */ /* 0x000fe20003800000 */
[----:B------:R-:W-:Y:S01]  /*f570*/  ISETP.GT.AND P3, PT, R0, 0x30, P1 ;  /* 0x000000300000780c */ /* 0x000fe20000f64270 */
[----:B------:R-:W-:-:S05]  /*f580*/  FFMA R49, R49, UR18, R8 ;  /* 0x0000001231317c23 */ /* 0x000fca0008000008 */
[----:B------:R0:W-:Y:S07]  /*f590*/  @P4 STG.E desc[UR16][R4.64+0x200], R49 ;  /* 0x0002003104004986 */ /* 0x0001ee000c101910 */
[----:B------:R-:W-:Y:S05]  /*f5a0*/  @!P3 BRA `(.L_x_256) ;  /* 0x000000000004b947 */ /* 0x000fea0003800000 */
[----:B------:R0:W5:Y:S02]  /*f5b0*/  LDG.E.LTC128B R10, desc[UR16][R12.64+0x220] ;  /* 0x000220100c0a7981 */ /* 0x000164000c1e1920 */
.L_x_256:
[----:B------:R-:W-:Y:S05]  /*f5c0*/  BSYNC B1 ;  /* 0x0000000000017941 */ /* 0x000fea0003800000 */
.L_x_255:
        /* <DEDUP_REMOVED lines=9> */
.L_x_258:
[----:B------:R-:W-:Y:S05]  /*f660*/  BSYNC B1 ;  /* 0x0000000000017941 */ /* 0x000fea0003800000 */
.L_x_257:
        /* <DEDUP_REMOVED lines=15> */
[----:B---34-:R-:W2:Y:S04]  /*f760*/  LDL.64 R14, [R1+0x20] ;  /* 0x00002000010e7983 */ /* 0x018ea80000100a00 */
[----:B--2---:R2:W5:Y:S02]  /*f770*/  LDG.E.LTC128B R10, desc[UR16][R14.64+0x200] ;  /* 0x000200100e0a7981 */ /* 0x004564000c1e1920 */
.L_x_260:
[----:B------:R-:W-:Y:S05]  /*f780*/  BSYNC B1 ;  /* 0x0000000000017941 */ /* 0x000fea0003800000 */
.L_x_259:
        /* <DEDUP_REMOVED lines=8> */
.L_x_262:
[----:B------:R-:W-:Y:S05]  /*f810*/  BSYNC B1 ;  /* 0x0000000000017941 */ /* 0x000fea0003800000 */
.L_x_261:
        /* <DEDUP_REMOVED lines=9> */
.L_x_264:
[----:B------:R-:W-:Y:S05]  /*f8b0*/  BSYNC B1 ;  /* 0x0000000000017941 */ /* 0x000fea0003800000 */
.L_x_263:
        /* <DEDUP_REMOVED lines=9> */
[----:B------:R-:W-:-:S04]  /*f950*/  IMAD.WIDE.U32 R8, R9, 0x1c, R6 ;  /* 0x0000001c09087825 */ /* 0x000fc800078e0006 */
[----:B------:R-:W-:Y:S02]  /*f960*/  VIADD R9, R9, UR28 ;  /* 0x0000001c09097c36 */ /* 0x000fe40008000000 */
[----:B--2---:R-:W-:-:S04]  /*f970*/  FMUL R5, R10, UR19 ;  /* 0x000000130a057c20 */ /* 0x004fc80008400000 */
[----:B------:R-:W-:-:S05]  /*f980*/  FFMA R11, R56, UR18, R5 ;  /* 0x00000012380b7c23 */ /* 0x000fca0008000005 */
[----:B------:R0:W-:Y:S01]  /*f990*/  @P3 STG.E desc[UR16][R8.64+0x200], R11 ;  /* 0x0002000b08003986 */ /* 0x0001e2000c101910 */
[----:B------:R-:W-:Y:S05]  /*f9a0*/  @!P4 BRA `(.L_x_266) ;  /* 0x000000000008c947 */ /* 0x000fea0003800000 */
[----:B---34-:R-:W2:Y:S04]  /*f9b0*/  LDL.64 R14, [R1+0x10] ;  /* 0x00001000010e7983 */ /* 0x018ea80000100a00 */
[----:B--2---:R2:W5:Y:S02]  /*f9c0*/  LDG.E.LTC128B R10, desc[UR16][R14.64+0x200] ;  /* 0x000200100e0a7981 */ /* 0x004564000c1e1920 */
.L_x_266:
[----:B------:R-:W-:Y:S05]  /*f9d0*/  BSYNC B1 ;  /* 0x0000000000017941 */ /* 0x000fea0003800000 */
.L_x_265:
        /* <DEDUP_REMOVED lines=8> */
.L_x_268:
[----:B------:R-:W-:Y:S05]  /*fa60*/  BSYNC B1 ;  /* 0x0000000000017941 */ /* 0x000fea0003800000 */
.L_x_267:
        /* <DEDUP_REMOVED lines=9> */
.L_x_270:
[----:B------:R-:W-:Y:S05]  /*fb00*/  BSYNC B1 ;  /* 0x0000000000017941 */ /* 0x000fea0003800000 */
.L_x_269:
        /* <DEDUP_REMOVED lines=15> */
[----:B---34-:R-:W2:Y:S04]  /*fc00*/  LDL.64 R14, [R1] ;  /* 0x00000000010e7983 */ /* 0x018ea80000100a00 */
[----:B--2---:R2:W5:Y:S02]  /*fc10*/  LDG.E.LTC128B R10, desc[UR16][R14.64+0x200] ;  /* 0x000200100e0a7981 */ /* 0x004564000c1e1920 */
.L_x_272:
[----:B------:R-:W-:Y:S05]  /*fc20*/  BSYNC B1 ;  /* 0x0000000000017941 */ /* 0x000fea0003800000 */
.L_x_271:
        /* <DEDUP_REMOVED lines=8> */
.L_x_274:
[----:B------:R-:W-:Y:S05]  /*fcb0*/  BSYNC B1 ;  /* 0x0000000000017941 */ /* 0x000fea0003800000 */
.L_x_273:
[----:B-----5:R-:W-:Y:S01]  /*fcc0*/  FMUL R5, R10, UR19 ;  /* 0x000000130a057c20 */ /* 0x020fe20008400000 */
[C---:B------:R-:W-:Y:S01]  /*fcd0*/  ISETP.GT.AND P2, PT, R0.reuse, 0x49, P1 ;  /* 0x000000490000780c */ /* 0x040fe20000f44270 */
[----:B------:R-:W-:Y:S01]  /*fce0*/  BSSY B1, `(.L_x_275) ;  /* 0x0000007000017945 */ /* 0x000fe20003800000 */
[----:B------:R-:W-:Y:S01]  /*fcf0*/  ISETP.GT.AND P3, PT, R0, 0x50, P0 ;  /* 0x000000500000780c */ /* 0x000fe20000764270 */
[----:B------:R-:W-:-:S05]  /*fd00*/  FFMA R5, R62, UR18, R5 ;  /* 0x000000123e057c23 */ /* 0x000fca0008000005 */
[----:B------:R0:W-:Y:S05]  /*fd10*/  @P4 STG.E desc[UR16][R8.64+0x220], R5 ;  /* 0x0002200508004986 */ /* 0x0001ea000c101910 */
[----:B------:R-:W-:Y:S05]  /*fd20*/  @!P2 BRA `(.L_x_276) ;  /* 0x000000000008a947 */ /* 0x000fea0003800000 */
[----:B0-----:R-:W2:Y:S04]  /*fd30*/  LDL.LU.64 R12, [R1] ;  /* 0x00000000010c7983 */ /* 0x001ea80000300a00 */
[----:B--2---:R0:W5:Y:S02]  /*fd40*/  LDG.E.LTC128B R10, desc[UR16][R12.64+0x220] ;  /* 0x000220100c0a7981 */ /* 0x004164000c1e1920 */
.L_x_276:
[----:B------:R-:W-:Y:S05]  /*fd50*/  BSYNC B1 ;  /* 0x0000000000017941 */ /* 0x000fea0003800000 */
.L_x_275:
[----:B-----5:R-:W-:-:S04]  /*fd60*/  FMUL R4, R10, UR19 ;  /* 0x000000130a047c20 */ /* 0x020fc80008400000 */
[----:B------:R-:W-:-:S05]  /*fd70*/  FFMA R63, R63, UR18, R4 ;  /* 0x000000123f3f7c23 */ /* 0x000fca0008000004 */
[----:B------:R1:W-:Y:S04]  /*fd80*/  @P2 STG.E desc[UR16][R6.64+0x220], R63 ;  /* 0x0002203f06002986 */ /* 0x0003e8000c101910 */
[----:B------:R-:W2:Y:S01]  /*fd90*/  @P3 LDG.E.LTC128B R10, desc[UR16][R236.64+0x200] ;  /* 0x00020010ec0a3981 */ /* 0x000ea2000c1e1920 */
[----:B0-----:R-:W-:Y:S01]  /*fda0*/  IMAD.U32 R9, RZ, RZ, UR26 ;  /* 0x0000001aff097e24 */ /* 0x001fe2000f8e00ff */
        /* <DEDUP_REMOVED lines=9> */
[----:B------:R0:W5:Y:S02]  /*fe40*/  LDG.E.LTC128B R10, desc[UR16][R234.64+0x200] ;  /* 0x00020010ea0a7981 */ /* 0x000164000c1e1920 */
.L_x_278:
[----:B------:R-:W-:Y:S05]  /*fe50*/  BSYNC B1 ;  /* 0x0000000000017941 */ /* 0x000fea0003800000 */
.L_x_277:
[----:B-1---5:R-:W-:Y:S01]  /*fe60*/  FMUL R6, R10, UR19 ;  /* 0x000000130a067c20 */ /* 0x022fe20008400000 */
[----:B------:R-:W-:Y:S01]  /*fe70*/  IADD3.X R5, R7, UR11, RZ, P2, !PT ;  /* 0x0000000b07057c10 */ /* 0x000fe200097fe4ff */
[----:B------:R-:W-:Y:S01]  /*fe80*/  BSSY B1, `(.L_x_279) ;  /* 0x0000006000017945 */ /* 0x000fe20003800000 */
[----:B------:R-:W-:Y:S01]  /*fe90*/  ISETP.GT.AND P3, PT, R0, 0x50, P1 ;  /* 0x000000500000780c */ /* 0x000fe20000f64270 */
[----:B------:R-:W-:-:S05]  /*fea0*/  FFMA R65, R65, UR18, R6 ;  /* 0x0000001241417c23 */ /* 0x000fca0008000006 */
[----:B------:R1:W-:Y:S07]  /*feb0*/  @P4 STG.E desc[UR16][R4.64+0x200], R65 ;  /* 0x0002004104004986 */ /* 0x0003ee000c101910 */
[----:B------:R-:W-:Y:S05]  /*fec0*/  @!P3 BRA `(.L_x_280) ;  /* 0x000000000004b947 */ /* 0x000fea0003800000 */
[----:B------:R2:W5:Y:S02]  /*fed0*/  LDG.E.LTC128B R10, desc[UR16][R236.64+0x220] ;  /* 0x00022010ec0a7981 */ /* 0x000564000c1e1920 */
.L_x_280:
[----:B------:R-:W-:Y:S05]  /*fee0*/  BSYNC B1 ;  /* 0x0000000000017941 */ /* 0x000fea0003800000 */
.L_x_279:
[----:B-----5:R-:W-:Y:S01]  /*fef0*/  FMUL R7, R10, UR19 ;  /* 0x000000130a077c20 */ /* 0x020fe20008400000 */
[C---:B------:R-:W-:Y:S01]  /*ff00*/  ISETP.GT.AND P2, PT, R0.reuse, 0x51, P1 ;  /* 0x000000510000780c */ /* 0x040fe20000f44270 */
[----:B------:R-:W-:Y:S01]  /*ff10*/  BSSY B1, `(.L_x_281) ;  /* 0x0000006000017945 */ /* 0x000fe20003800000 */
[----:B------:R-:W-:Y:S01]  /*ff20*/  ISETP.GT.AND P4, PT, R0, 0x58, P0 ;  /* 0x000000580000780c */ /* 0x000fe20000784270 */
[----:B------:R-:W-:-:S05]  /*ff30*/  FFMA R7, R66, UR18, R7 ;  /* 0x0000001242077c23 */ /* 0x000fca0008000007 */
[----:B------:R0:W-:Y:S05]  /*ff40*/  @P3 STG.E desc[UR16][R8.64+0x220], R7 ;  /* 0x0002200708003986 */ /* 0x0001ea000c101910 */
[----:B------:R-:W-:Y:S05]  /*ff50*/  @!P2 BRA `(.L_x_282) ;  /* 0x000000000004a947 */ /* 0x000fea0003800000 */
[----:B------:R0:W5:Y:S02]  /*ff60*/  LDG.E.LTC128B R10, desc[UR16][R234.64+0x220] ;  /* 0x00022010ea0a7981 */ /* 0x000164000c1e1920 */
.L_x_282:
[----:B------:R-:W-:Y:S05]  /*ff70*/  BSYNC B1 ;  /* 0x0000000000017941 */ /* 0x000fea0003800000 */
.L_x_281:
        /* <DEDUP_REMOVED lines=14> */
[----:B------:R0:W5:Y:S02]  /*10060*/  LDG.E.LTC128B R10, desc[UR16][R228.64+0x200] ;  /* 0x00020010e40a7981 */ /* 0x000164000c1e1920 */
.L_x_284:
[----:B------:R-:W-:Y:S05]  /*10070*/  BSYNC B1 ;  /* 0x0000000000017941 */ /* 0x000fea0003800000 */
.L_x_283:
        /* <DEDUP_REMOVED lines=8> */
.L_x_286:
[----:B------:R-:W-:Y:S05]  /*10100*/  BSYNC B1 ;  /* 0x0000000000017941 */ /* 0x000fea0003800000 */
.L_x_285:
        /* <DEDUP_REMOVED lines=8> */
.L_x_288:
[----:B------:R-:W-:Y:S05]  /*10190*/  BSYNC B1 ;  /* 0x0000000000017941 */ /* 0x000fea0003800000 */
.L_x_287:
        /* <DEDUP_REMOVED lines=15> */
.L_x_290:
[----:B------:R-:W-:Y:S05]  /*10290*/  BSYNC B1 ;  /* 0x0000000000017941 */ /* 0x000fea0003800000 */
.L_x_289:
        /* <DEDUP_REMOVED lines=8> */
.L_x_292:
[----:B------:R-:W-:Y:S05]  /*10320*/  BSYNC B1 ;  /* 0x0000000000017941 */ /* 0x000fea0003800000 */
.L_x_291:
        /* <DEDUP_REMOVED lines=8> */
.L_x_294:
[----:B------:R-:W-:Y:S05]  /*103b0*/  BSYNC B1 ;  /* 0x0000000000017941 */ /* 0x000fea0003800000 */
.L_x_293:
[----:B0----5:R-:W-:-:S04]  /*103c0*/  FMUL R4, R10, UR19 ;  /* 0x000000130a047c20 */ /* 0x021fc80008400000 */
[----:B------:R-:W-:-:S05]  /*103d0*/  FFMA R75, R75, UR18, R4 ;  /* 0x000000124b4b7c23 */ /* 0x000fca0008000004 */
[----:B------:R0:W-:Y:S04]  /*103e0*/  @P2 STG.E desc[UR16][R6.64+0x220], R75 ;  /* 0x0002204b06002986 */ /* 0x0001e8000c101910 */
[----:B------:R-:W2:Y:S01]  /*103f0*/  @P4 LDG.E.LTC128B R10, desc[UR16][R22.64+0x200] ;  /* 0x00020010160a4981 */ /* 0x000ea2000c1e1920 */
        /* <DEDUP_REMOVED lines=11> */
.L_x_296:
[----:B------:R-:W-:Y:S05]  /*104b0*/  BSYNC B1 ;  /* 0x0000000000017941 */ /* 0x000fea0003800000 */
.L_x_295:
        /* <DEDUP_REMOVED lines=8> */
.L_x_298:
[----:B------:R-:W-:Y:S05]  /*10540*/  BSYNC B1 ;  /* 0x0000000000017941 */ /* 0x000fea0003800000 */
.L_x_297:
        /* <DEDUP_REMOVED lines=8> */
.L_x_300:
[----:B------:R-:W-:Y:S05]  /*105d0*/  BSYNC B1 ;  /* 0x0000000000017941 */ /* 0x000fea0003800000 */
.L_x_299:
        /* <DEDUP_REMOVED lines=15> */
.L_x_302:
[----:B------:R-:W-:Y:S05]  /*106d0*/  BSYNC B1 ;  /* 0x0000000000017941 */ /* 0x000fea0003800000 */
.L_x_301:
        /* <DEDUP_REMOVED lines=8> */
.L_x_304:
[----:B------:R-:W-:Y:S05]  /*10760*/  BSYNC B1 ;  /* 0x0000000000017941 */ /* 0x000fea0003800000 */
.L_x_303:
        /* <DEDUP_REMOVED lines=8> */
.L_x_306:
[----:B------:R-:W-:Y:S05]  /*107f0*/  BSYNC B1 ;  /* 0x0000000000017941 */ /* 0x000fea0003800000 */
.L_x_305:
        /* <DEDUP_REMOVED lines=15> */
.L_x_308:
[----:B------:R-:W-:Y:S05]  /*108f0*/  BSYNC B1 ;  /* 0x0000000000017941 */ /* 0x000fea0003800000 */
.L_x_307:
        /* <DEDUP_REMOVED lines=8> */
.L_x_310:
[----:B------:R-:W-:Y:S05]  /*10980*/  BSYNC B1 ;  /* 0x0000000000017941 */ /* 0x000fea0003800000 */
.L_x_309:
        /* <DEDUP_REMOVED lines=8> */
.L_x_312:
[----:B------:R-:W-:Y:S05]  /*10a10*/  BSYNC B1 ;  /* 0x0000000000017941 */ /* 0x000fea0003800000 */
.L_x_311:
        /* <DEDUP_REMOVED lines=15> */
.L_x_314:
[----:B------:R-:W-:Y:S05]  /*10b10*/  BSYNC B1 ;  /* 0x0000000000017941 */ /* 0x000fea0003800000 */
.L_x_313:
        /* <DEDUP_REMOVED lines=8> */
.L_x_316:
[----:B------:R-:W-:Y:S05]  /*10ba0*/  BSYNC B1 ;  /* 0x0000000000017941 */ /* 0x000fea0003800000 */
.L_x_315:
        /* <DEDUP_REMOVED lines=8> */
.L_x_318:
[----:B------:R-:W-:Y:S05]  /*10c30*/  BSYNC B1 ;  /* 0x0000000000017941 */ /* 0x000fea0003800000 */
.L_x_317:
        /* <DEDUP_REMOVED lines=15> */
.L_x_320:
[----:B------:R-:W-:Y:S05]  /*10d30*/  BSYNC B1 ;  /* 0x0000000000017941 */ /* 0x000fea0003800000 */
.L_x_319:
        /* <DEDUP_REMOVED lines=8> */
.L_x_322:
[----:B------:R-:W-:Y:S05]  /*10dc0*/  BSYNC B1 ;  /* 0x0000000000017941 */ /* 0x000fea0003800000 */
.L_x_321:
        /* <DEDUP_REMOVED lines=8> */
.L_x_324:
[----:B------:R-:W-:Y:S05]  /*10e50*/  BSYNC B1 ;  /* 0x0000000000017941 */ /* 0x000fea0003800000 */
.L_x_323:
        /* <DEDUP_REMOVED lines=15> */
.L_x_326:
[----:B------:R-:W-:Y:S05]  /*10f50*/  BSYNC B1 ;  /* 0x0000000000017941 */ /* 0x000fea0003800000 */
.L_x_325:
        /* <DEDUP_REMOVED lines=8> */
.L_x_328:
[----:B------:R-:W-:Y:S05]  /*10fe0*/  BSYNC B1 ;  /* 0x0000000000017941 */ /* 0x000fea0003800000 */
.L_x_327:
        /* <DEDUP_REMOVED lines=8> */
.L_x_330:
[----:B------:R-:W-:Y:S05]  /*11070*/  BSYNC B1 ;  /* 0x0000000000017941 */ /* 0x000fea0003800000 */
.L_x_329:
        /* <DEDUP_REMOVED lines=15> */
.L_x_332:
[----:B------:R-:W-:Y:S05]  /*11170*/  BSYNC B1 ;  /* 0x0000000000017941 */ /* 0x000fea0003800000 */
.L_x_331:
        /* <DEDUP_REMOVED lines=8> */
.L_x_334:
[----:B------:R-:W-:Y:S05]  /*11200*/  BSYNC B1 ;  /* 0x0000000000017941 */ /* 0x000fea0003800000 */
.L_x_333:
        /* <DEDUP_REMOVED lines=8> */
.L_x_336:
[----:B------:R-:W-:Y:S05]  /*11290*/  BSYNC B1 ;  /* 0x0000000000017941 */ /* 0x000fea0003800000 */
.L_x_335:
        /* <DEDUP_REMOVED lines=15> */
.L_x_338:
[----:B------:R-:W-:Y:S05]  /*11390*/  BSYNC B1 ;  /* 0x0000000000017941 */ /* 0x000fea0003800000 */
.L_x_337:
        /* <DEDUP_REMOVED lines=8> */
.L_x_340:
[----:B------:R-:W-:Y:S05]  /*11420*/  BSYNC B1 ;  /* 0x0000000000017941 */ /* 0x000fea0003800000 */
.L_x_339:
        /* <DEDUP_REMOVED lines=8> */
.L_x_342:
[----:B------:R-:W-:Y:S05]  /*114b0*/  BSYNC B1 ;  /* 0x0000000000017941 */ /* 0x000fea0003800000 */
.L_x_341:
        /* <DEDUP_REMOVED lines=15> */
.L_x_344:
[----:B------:R-:W-:Y:S05]  /*115b0*/  BSYNC B1 ;  /* 0x0000000000017941 */ /* 0x000fea0003800000 */
.L_x_343:
        /* <DEDUP_REMOVED lines=8> */
.L_x_346:
[----:B------:R-:W-:Y:S05]  /*11640*/  BSYNC B1 ;  /* 0x0000000000017941 */ /* 0x000fea0003800000 */
.L_x_345:
        /* <DEDUP_REMOVED lines=8> */
.L_x_348:
[----:B------:R-:W-:Y:S05]  /*116d0*/  BSYNC B1 ;  /* 0x0000000000017941 */ /* 0x000fea0003800000 */
.L_x_347:
        /* <DEDUP_REMOVED lines=15> */
.L_x_350:
[----:B------:R-:W-:Y:S05]  /*117d0*/  BSYNC B1 ;  /* 0x0000000000017941 */ /* 0x000fea0003800000 */
.L_x_349:
        /* <DEDUP_REMOVED lines=8> */
.L_x_352:
[----:B------:R-:W-:Y:S05]  /*11860*/  BSYNC B1 ;  /* 0x0000000000017941 */ /* 0x000fea0003800000 */
.L_x_351:
        /* <DEDUP_REMOVED lines=8> */
.L_x_354:
[----:B------:R-:W-:Y:S05]  /*118f0*/  BSYNC B1 ;  /* 0x0000000000017941 */ /* 0x000fea0003800000 */
.L_x_353:
        /* <DEDUP_REMOVED lines=15> */
.L_x_356:
[----:B------:R-:W-:Y:S05]  /*119f0*/  BSYNC B1 ;  /* 0x0000000000017941 */ /* 0x000fea0003800000 */
.L_x_355:
        /* <DEDUP_REMOVED lines=8> */
.L_x_358:
[----:B------:R-:W-:Y:S05]  /*11a80*/  BSYNC B1 ;  /* 0x0000000000017941 */ /* 0x000fea0003800000 */
.L_x_357:
        /* <DEDUP_REMOVED lines=8> */
.L_x_360:
[----:B------:R-:W-:Y:S05]  /*11b10*/  BSYNC B1 ;  /* 0x0000000000017941 */ /* 0x000fea0003800000 */
.L_x_359:
        /* <DEDUP_REMOVED lines=15> */
.L_x_362:
[----:B------:R-:W-:Y:S05]  /*11c10*/  BSYNC B1 ;  /* 0x0000000000017941 */ /* 0x000fea0003800000 */
.L_x_361:
        /* <DEDUP_REMOVED lines=8> */
.L_x_364:
[----:B------:R-:W-:Y:S05]  /*11ca0*/  BSYNC B1 ;  /* 0x0000000000017941 */ /* 0x000fea0003800000 */
.L_x_363:
        /* <DEDUP_REMOVED lines=8> */
.L_x_366:
[----:B------:R-:W-:Y:S05]  /*11d30*/  BSYNC B1 ;  /* 0x0000000000017941 */ /* 0x000fea0003800000 */
.L_x_365:
        /* <DEDUP_REMOVED lines=15> */
.L_x_368:
[----:B------:R-:W-:Y:S05]  /*11e30*/  BSYNC B1 ;  /* 0x0000000000017941 */ /* 0x000fea0003800000 */
.L_x_367:
        /* <DEDUP_REMOVED lines=8> */
.L_x_370:
[----:B------:R-:W-:Y:S05]  /*11ec0*/  BSYNC B1 ;  /* 0x0000000000017941 */ /* 0x000fea0003800000 */
.L_x_369:
        /* <DEDUP_REMOVED lines=8> */
.L_x_372:
[----:B------:R-:W-:Y:S05]  /*11f50*/  BSYNC B1 ;  /* 0x0000000000017941 */ /* 0x000fea0003800000 */
.L_x_371:
        /* <DEDUP_REMOVED lines=15> */
.L_x_374:
[----:B------:R-:W-:Y:S05]  /*12050*/  BSYNC B1 ;  /* 0x0000000000017941 */ /* 0x000fea0003800000 */
.L_x_373:
        /* <DEDUP_REMOVED lines=8> */
.L_x_376:
[----:B------:R-:W-:Y:S05]  /*120e0*/  BSYNC B1 ;  /* 0x0000000000017941 */ /* 0x000fea0003800000 */
.L_x_375:
        /* <DEDUP_REMOVED lines=8> */
.L_x_378:
[----:B------:R-:W-:Y:S05]  /*12170*/  BSYNC B1 ;  /* 0x0000000000017941 */ /* 0x000fea0003800000 */
.L_x_377:
        /* <DEDUP_REMOVED lines=15> */
.L_x_380:
[----:B------:R-:W-:Y:S05]  /*12270*/  BSYNC B1 ;  /* 0x0000000000017941 */ /* 0x000fea0003800000 */
.L_x_379:
        /* <DEDUP_REMOVED lines=8> */
.L_x_382:
[----:B------:R-:W-:Y:S05]  /*12300*/  BSYNC B1 ;  /* 0x0000000000017941 */ /* 0x000fea0003800000 */
.L_x_381:
        /* <DEDUP_REMOVED lines=8> */
.L_x_384:
[----:B------:R-:W-:Y:S05]  /*12390*/  BSYNC B1 ;  /* 0x0000000000017941 */ /* 0x000fea0003800000 */
.L_x_383:
        /* <DEDUP_REMOVED lines=15> */
.L_x_386:
[----:B------:R-:W-:Y:S05]  /*12490*/  BSYNC B1 ;  /* 0x0000000000017941 */ /* 0x000fea0003800000 */
.L_x_385:
        /* <DEDUP_REMOVED lines=8> */
.L_x_388:
[----:B------:R-:W-:Y:S05]  /*12520*/  BSYNC B1 ;  /* 0x0000000000017941 */ /* 0x000fea0003800000 */
.L_x_387:
        /* <DEDUP_REMOVED lines=8> */
.L_x_390:
[----:B------:R-:W-:Y:S05]  /*125b0*/  BSYNC B1 ;  /* 0x0000000000017941 */ /* 0x000fea0003800000 */
.L_x_389:
        /* <DEDUP_REMOVED lines=15> */
.L_x_392:
[----:B------:R-:W-:Y:S05]  /*126b0*/  BSYNC B1 ;  /* 0x0000000000017941 */ /* 0x000fea0003800000 */
.L_x_391:
        /* <DEDUP_REMOVED lines=8> */
.L_x_394:
[----:B------:R-:W-:Y:S05]  /*12740*/  BSYNC B1 ;  /* 0x0000000000017941 */ /* 0x000fea0003800000 */
.L_x_393:
        /* <DEDUP_REMOVED lines=8> */
.L_x_396:
[----:B------:R-:W-:Y:S05]  /*127d0*/  BSYNC B1 ;  /* 0x0000000000017941 */ /* 0x000fea0003800000 */
.L_x_395:
        /* <DEDUP_REMOVED lines=15> */
.L_x_398:
[----:B------:R-:W-:Y:S05]  /*128d0*/  BSYNC B1 ;  /* 0x0000000000017941 */ /* 0x000fea0003800000 */
.L_x_397:
        /* <DEDUP_REMOVED lines=8> */
.L_x_400:
[----:B------:R-:W-:Y:S05]  /*12960*/  BSYNC B1 ;  /* 0x0000000000017941 */ /* 0x000fea0003800000 */
.L_x_399:
        /* <DEDUP_REMOVED lines=8> */
.L_x_402:
[----:B------:R-:W-:Y:S05]  /*129f0*/  BSYNC B1 ;  /* 0x0000000000017941 */ /* 0x000fea0003800000 */
.L_x_401:
        /* <DEDUP_REMOVED lines=15> */
.L_x_404:
[----:B------:R-:W-:Y:S05]  /*12af0*/  BSYNC B1 ;  /* 0x0000000000017941 */ /* 0x000fea0003800000 */
.L_x_403:
        /* <DEDUP_REMOVED lines=8> */
.L_x_406:
[----:B------:R-:W-:Y:S05]  /*12b80*/  BSYNC B1 ;  /* 0x0000000000017941 */ /* 0x000fea0003800000 */
.L_x_405:
[----:B-----5:R-:W-:Y:S01]  /*12b90*/  FMUL R7, R10, UR19 ;  /* 0x000000130a077c20 */ /* 0x020fe20008400000 */
[----:B------:R-:W-:Y:S01]  /*12ba0*/  ISETP.GT.AND P1, PT, R0, 0xf9, P1 ;  /* 0x000000f90000780c */ /* 0x000fe20000f24270 */
[----:B------:R-:W-:Y:S02]  /*12bb0*/  BSSY B1, `(.L_x_407) ;  /* 0x0000005000017945 */ /* 0x000fe40003800000 */
[----:B------:R-:W-:-:S05]  /*12bc0*/  FFMA R7, R150, UR18, R7 ;  /* 0x0000001296077c23 */ /* 0x000fca0008000007 */
[----:B------:R0:W-:Y:S05]  /*12bd0*/  @P3 STG.E desc[UR16][R4.64+0x220], R7 ;  /* 0x0002200704003986 */ /* 0x0001ea000c101910 */
[----:B------:R-:W-:Y:S05]  /*12be0*/  @!P1 BRA `(.L_x_408) ;  /* 0x0000000000049947 */ /* 0x000fea0003800000 */
[----:B------:R0:W5:Y:S02]  /*12bf0*/  LDG.E.LTC128B R10, desc[UR16][R2.64+0x220] ;  /* 0x00022010020a7981 */ /* 0x000164000c1e1920 */
.L_x_408:
[----:B------:R-:W-:Y:S05]  /*12c00*/  BSYNC B1 ;  /* 0x0000000000017941 */ /* 0x000fea0003800000 */
.L_x_407:
[----:B-----5:R-:W-:-:S04]  /*12c10*/  FMUL R10, R10, UR19 ;  /* 0x000000130a0a7c20 */ /* 0x020fc80008400000 */
[----:B------:R-:W-:Y:S01]  /*12c20*/  FFMA R151, R151, UR18, R10 ;  /* 0x0000001297977c23 */ /* 0x000fe2000800000a */
[----:B------:R-:W-:Y:S06]  /*12c30*/  @!P1 BRA `(.L_x_409) ;  /* 0x0000004c00949947 */ /* 0x000fec0003800000 */
[----:B------:R0:W-:Y:S01]  /*12c40*/  STG.E desc[UR16][R8.64+0x220], R151 ;  /* 0x0002209708007986 */ /* 0x0001e2000c101910 */
[----:B------:R-:W-:Y:S05]  /*12c50*/  BRA `(.L_x_409) ;  /* 0x0000004c008c7947 */ /* 0x000fea0003800000 */
.L_x_26:
[----:B------:R-:W3:Y:S01]  /*12c60*/  LDL.LU R2, [R1] ;  /* 0x0000000001027983 */ /* 0x000ee20000300800 */
[----:B------:R-:W-:-:S03]  /*12c70*/  ULDC.64 UR8, c[0x0][0x6c0] ;  /* 0x0001b00000087ab9 */ /* 0x000fc60000000a00 */
[----:B0-----:R-:W4:Y:S04]  /*12c80*/  LDL.LU R6, [R1+0x4] ;  /* 0x0000040001067983 */ /* 0x001f280000300800 */
[----:B------:R-:W5:Y:S04]  /*12c90*/  LDL.LU R7, [R1+0x8] ;  /* 0x0000080001077983 */ /* 0x000f680000300800 */
[----:B------:R-:W2:Y:S04]  /*12ca0*/  LDL.LU R8, [R1+0xc] ;  /* 0x00000c0001087983 */ /* 0x000ea80000300800 */
        /* <DEDUP_REMOVED lines=55> */
[----:B------:R-:W2:Y:S01]  /*13020*/  LDL.LU R192, [R1+0x174] ;  /* 0x0001740001c07983 */ /* 0x000ea20000300800 */
[----:B------:R-:W-:-:S03]  /*13030*/  LEA R4, P1, R12, UR8, 0x2 ;  /* 0x000000080c047c11 */ /* 0x000fc6000f8210ff */
[----:B------:R-:W2:Y:S04]  /*13040*/  LDL.LU R191, [R1+0x178] ;  /* 0x0001780001bf7983 */ /* 0x000ea80000300800 */
[----:B------:R-:W2:Y:S04]  /*13050*/  LDL.LU R190, [R1+0x17c] ;  /* 0x00017c0001be7983 */ /* 0x000ea80000300800 */
[----:B------:R-:W2:Y:S04]  /*13060*/  LDL.LU R189, [R1+0x180] ;  /* 0x0001800001bd7983 */ /* 0x000ea80000300800 */
[----:B------:R-:W2:Y:S01]  /*13070*/  LDL.LU R188, [R1+0x184] ;  /* 0x0001840001bc7983 */ /* 0x000ea20000300800 */
[----:B------:R-:W-:-:S03]  /*13080*/  LEA.HI.X R5, R12, UR9, R18, 0x2, P1 ;  /* 0x000000090c057c11 */ /* 0x000fc600088f1412 */
        /* <DEDUP_REMOVED lines=9> */
[----:B------:R-:W-:-:S03]  /*13120*/  USHF.L.U64.HI UR8, UR26, 0x2, UR27 ;  /* 0x000000021a087899 */ /* 0x000fc6000801021b */
[----:B------:R-:W2:Y:S04]  /*13130*/  LDL.LU R180, [R1+0x1ac] ;  /* 0x0001ac0001b47983 */ /* 0x000ea80000300800 */
[----:B------:R-:W2:Y:S01]  /*13140*/  LDL.LU R179, [R1+0x1b0] ;  /* 0x0001b00001b37983 */ /* 0x000ea20000300800 */
[----:B---3--:R-:W-:-:S03]  /*13150*/  FMUL R2, R2, UR18 ;  /* 0x0000001202027c20 */ /* 0x008fc60008400000 */
[----:B------:R-:W3:Y:S04]  /*13160*/  LDL.LU R178, [R1+0x1b4] ;  /* 0x0001b40001b27983 */ /* 0x000ee80000300800 */
[----:B------:R0:W-:Y:S01]  /*13170*/  @P0 STG.E desc[UR16][R4.64], R2 ;  /* 0x0000000204000986 */ /* 0x0001e2000c101910 */
[----:B------:R-:W-:-:S03]  /*13180*/  ISETP.GT.AND P3, PT, R231, 0x8, PT ;  /* 0x00000008e700780c */ /* 0x000fc60003f64270 */
[----:B------:R-:W3:Y:S04]  /*13190*/  LDL.LU R177, [R1+0x1b8] ;  /* 0x0001b80001b17983 */ /* 0x000ee80000300800 */
[----:B------:R-:W3:Y:S01]  /*131a0*/  LDL.LU R176, [R1+0x1bc] ;  /* 0x0001bc0001b07983 */ /* 0x000ee20000300800 */
[----:B0-----:R-:W-:-:S03]  /*131b0*/  IMAD.U32 R2, RZ, RZ, UR26 ;  /* 0x0000001aff027e24 */ /* 0x001fc6000f8e00ff */
[----:B------:R-:W3:Y:S02]  /*131c0*/  LDL.LU R175, [R1+0x1c0] ;  /* 0x0001c00001af7983 */ /* 0x000ee40000300800 */
[----:B------:R-:W-:Y:S02]  /*131d0*/  LEA R2, P0, R2, R4, 0x2 ;  /* 0x0000000402027211 */ /* 0x000fe400078010ff */
[----:B------:R-:W3:Y:S01]  /*131e0*/  LDL.LU R174, [R1+0x1c4] ;  /* 0x0001c40001ae7983 */ /* 0x000ee20000300800 */
[----:B------:R-:W-:-:S03]  /*131f0*/  ISETP.GT.AND P1, PT, R0, 0x1, P2 ;  /* 0x000000010000780c */ /* 0x000fc60001724270 */
[----:B------:R-:W3:Y:S01]  /*13200*/  LDL.LU R173, [R1+0x1c8] ;  /* 0x0001c80001ad7983 */ /* 0x000ee20000300800 */
[----:B------:R-:W-:-:S03]  /*13210*/  IADD3.X R3, R5, UR8, RZ, P0, !PT ;  /* 0x0000000805037c10 */ /* 0x000fc600087fe4ff */
[----:B------:R-:W3:Y:S01]  /*13220*/  LDL.LU R172, [R1+0x1cc] ;  /* 0x0001cc0001ac7983 */ /* 0x000ee20000300800 */
[----:B------:R-:W-:-:S03]  /*13230*/  ISETP.GT.AND P0, PT, R0, RZ, P3 ;  /* 0x000000ff0000720c */ /* 0x000fc60001f04270 */
[----:B------:R-:W3:Y:S04]  /*13240*/  LDL.LU R171, [R1+0x1d0] ;  /* 0x0001d00001ab7983 */ /* 0x000ee80000300800 */
[----:B------:R-:W3:Y:S04]  /*13250*/  LDL.LU R170, [R1+0x1d4] ;  /* 0x0001d40001aa7983 */ /* 0x000ee80000300800 */
[----:B------:R-:W3:Y:S04]  /*13260*/  LDL.LU R169, [R1+0x1d8] ;  /* 0x0001d80001a97983 */ /* 0x000ee80000300800 */
[----:B------:R-:W3:Y:S04]  /*13270*/  LDL.LU R168, [R1+0x1dc] ;  /* 0x0001dc0001a87983 */ /* 0x000ee80000300800 */
[----:B------:R-:W3:Y:S01]  /*13280*/  LDL.LU R167, [R1+0x1e0] ;  /* 0x0001e00001a77983 */ /* 0x000ee20000300800 */
[----:B----4-:R-:W-:-:S03]  /*13290*/  FMUL R6, R6, UR18 ;  /* 0x0000001206067c20 */ /* 0x010fc60008400000 */
[----:B------:R-:W4:Y:S01]  /*132a0*/  LDL.LU R166, [R1+0x1e4] ;  /* 0x0001e40001a67983 */ /* 0x000f220000300800 */
[----:B-----5:R-:W-:-:S03]  /*132b0*/  FMUL R7, R7, UR18 ;  /* 0x0000001207077c20 */ /* 0x020fc60008400000 */
[----:B------:R-:W5:Y:S04]  /*132c0*/  LDL.LU R164, [R1+0x1e8] ;  /* 0x0001e80001a47983 */ /* 0x000f680000300800 */
[----:B------:R-:W5:Y:S04]  /*132d0*/  LDL.LU R162, [R1+0x1ec] ;  /* 0x0001ec0001a27983 */ /* 0x000f680000300800 */
[----:B------:R-:W5:Y:S04]  /*132e0*/  LDL.LU R160, [R1+0x1f0] ;  /* 0x0001f00001a07983 */ /* 0x000f680000300800 */
[----:B------:R-:W5:Y:S04]  /*132f0*/  LDL.LU R158, [R1+0x1f4] ;  /* 0x0001f400019e7983 */ /* 0x000f680000300800 */
[----:B------:R-:W5:Y:S04]  /*13300*/  LDL.LU R154, [R1+0x1f8] ;  /* 0x0001f800019a7983 */ /* 0x000f680000300800 */
[----:B------:R-:W5:Y:S04]  /*13310*/  LDL.LU R152, [R1+0x1fc] ;  /* 0x0001fc0001987983 */ /* 0x000f680000300800 */
[----:B------:R-:W3:Y:S04]  /*13320*/  LDL.LU R12, [R1+0x6c] ;  /* 0x00006c00010c7983 */ /* 0x000ee80000300800 */
[----:B------:R-:W4:Y:S04]  /*13330*/  LDL.LU R13, [R1+0x70] ;  /* 0x00007000010d7983 */ /* 0x000f280000300800 */
[----:B------:R2:W-:Y:S04]  /*13340*/  @P1 STG.E desc[UR16][R2.64], R6 ;  /* 0x0000000602001986 */ /* 0x0005e8000c101910 */
[----:B------:R-:W5:Y:S01]  /*13350*/  LDL.LU R18, [R1+0xc4] ;  /* 0x0000c40001127983 */ /* 0x000f620000300800 */
[----:B------:R-:W-:-:S03]  /*13360*/  ISETP.GT.AND P1, PT, R0, 0x1, P3 ;  /* 0x000000010000780c */ /* 0x000fc60001f24270 */
[----:B------:R0:W-:Y:S01]  /*13370*/  @P0 STG.E desc[UR16][R4.64+0x20], R7 ;  /* 0x0000200704000986 */ /* 0x0001e2000c101910 */
[----:B------:R-:W-:Y:S01]  /*13380*/  UIMAD UR8, UR27, 0x1c, URZ ;  /* 0x0000001c1b0878a4 */ /* 0x000fe2000f8e023f */
[----:B--2---:R-:W-:Y:S02]  /*13390*/  FMUL R6, R8, UR18 ;  /* 0x0000001208067c20 */ /* 0x004fe40008400000 */
[----:B0-----:R-:W2:Y:S01]  /*133a0*/  LDL.LU R7, [R1+0x10] ;  /* 0x0000100001077983 */ /* 0x001ea20000300800 */
[----:B------:R-:W-:Y:S01]  /*133b0*/  IMAD.U32 R8, RZ, RZ, UR26 ;  /* 0x0000001aff087e24 */ /* 0x000fe2000f8e00ff */
[----:B------:R-:W-:Y:S01]  /*133c0*/  ISETP.GT.AND P0, PT, R0, 0x8, P2 ;  /* 0x000000080000780c */ /* 0x000fe20001704270 */
[----:B------:R-:W-:-:S03]  /*133d0*/  USHF.L.U32 UR9, UR26, 0x5, URZ ;  /* 0x000000051a097899 */ /* 0x000fc6000800063f */
[----:B------:R2:W-:Y:S01]  /*133e0*/  @P1 STG.E desc[UR16][R2.64+0x20], R6 ;  /* 0x0000200602001986 */ /* 0x0005e2000c101910 */
[----:B------:R-:W-:Y:S01]  /*133f0*/  IMAD.WIDE.U32 R8, R8, 0x1c, R2 ;  /* 0x0000001c08087825 */ /* 0x000fe200078e0002 */
[----:B------:R-:W-:Y:S01]  /*13400*/  ISETP.GT.AND P1, PT, R0, 0x9, P2 ;  /* 0x000000090000780c */ /* 0x000fe20001724270 */
[----:B------:R-:W-:Y:S02]  /*13410*/  USHF.L.U64.HI UR27, UR26, 0x5, UR27 ;  /* 0x000000051a1b7899 */ /* 0x000fe4000801021b */
[----:B------:R-:W-:Y:S01]  /*13420*/  FMUL R10, R10, UR18 ;  /* 0x000000120a0a7c20 */ /* 0x000fe20008400000 */
[----:B------:R-:W-:Y:S02]  /*13430*/  VIADD R9, R9, UR8 ;  /* 0x0000000809097c36 */ /* 0x000fe40008000000 */
[----:B--2---:R-:W-:-:S05]  /*13440*/  FMUL R6, R7, UR18 ;  /* 0x0000001207067c20 */ /* 0x004fca0008400000 */
[----:B------:R0:W-:Y:S02]  /*13450*/  @P0 STG.E desc[UR16][R8.64], R6 ;  /* 0x0000000608000986 */ /* 0x0001e4000c101910 */
[----:B0-----:R-:W-:-:S04]  /*13460*/  IADD3 R6, P0, R2, UR9, RZ ;  /* 0x0000000902067c10 */ /* 0x001fc8000ff1e0ff */
[----:B------:R-:W-:-:S05]  /*13470*/  IADD3.X R7, R3, UR27, RZ, P0, !PT ;  /* 0x0000001b03077c10 */ /* 0x000fca00087fe4ff */
[----:B------:R0:W-:Y:S04]  /*13480*/  @P1 STG.E desc[UR16][R6.64], R10 ;  /* 0x0000000a06001986 */ /* 0x0001e8000c101910 */
[----:B0-----:R-:W2:Y:S01]  /*13490*/  LDL.LU R10, [R1+0x18] ;  /* 0x00001800010a7983 */ /* 0x001ea20000300800 */
[----:B------:R-:W-:Y:S01]  /*134a0*/  ISETP.GT.AND P0, PT, R0, 0x8, P3 ;  /* 0x000000080000780c */ /* 0x000fe20001f04270 */
[----:B--2---:R-:W-:-:S12]  /*134b0*/  FMUL R10, R10, UR18 ;  /* 0x000000120a0a7c20 */ /* 0x004fd80008400000 */
[----:B------:R0:W-:Y:S04]  /*134c0*/  @P0 STG.E desc[UR16][R8.64+0x20], R10 ;  /* 0x0000200a08000986 */ /* 0x0001e8000c101910 */
[----:B0-----:R-:W2:Y:S04]  /*134d0*/  LDL.LU R9, [R1+0x1c] ;  /* 0x00001c0001097983 */ /* 0x001ea80000300800 */
[----:B------:R-:W3:Y:S01]  /*134e0*/  LDL.LU R10, [R1+0x20] ;  /* 0x00002000010a7983 */ /* 0x000ee20000300800 */
[----:B------:R-:W-:Y:S01]  /*134f0*/  ISETP.GT.AND P0, PT, R0, 0x9, P3 ;  /* 0x000000090000780c */ /* 0x000fe20001f04270 */
[----:B--2---:R-:W-:Y:S01]  /*13500*/  FMUL R8, R9, UR18 ;  /* 0x0000001209087c20 */ /* 0x004fe20008400000 */
[----:B---3--:R-:W-:-:S11]  /*13510*/  FMUL R10, R10, UR18 ;  /* 0x000000120a0a7c20 */ /* 0x008fd60008400000 */
[----:B------:R0:W-:Y:S01]  /*13520*/  @P0 STG.E desc[UR16][R6.64+0x20], R8 ;  /* 0x0000200806000986 */ /* 0x0001e2000c101910 */
[----:B------:R-:W-:Y:S02]  /*13530*/  ISETP.GT.AND P0, PT, R0, 0x10, P2 ;  /* 0x000000100000780c */ /* 0x000fe40001704270 */
[----:B0-----:R-:W-:-:S05]  /*13540*/  MOV R8, UR26 ;  /* 0x0000001a00087c02 */ /* 0x001fca0008000f00 */
[----:B------:R-:W-:-:S04]  /*13550*/  IMAD.WIDE.U32 R8, R8, 0x1c, R6 ;  /* 0x0000001c08087825 */ /* 0x000fc800078e0006 */
[----:B------:R-:W-:-:S05]  /*13560*/  VIADD R9, R9, UR8 ;  /* 0x0000000809097c36 */ /* 0x000fca0008000000 */
[----:B------:R0:W-:Y:S04]  /*13570*/  @P0 STG.E desc[UR16][R8.64], R10 ;  /* 0x0000000a08000986 */ /* 0x0001e8000c101910 */
[----:B0-----:R-:W2:Y:S01]  /*13580*/  LDL.LU R10, [R1+0x28] ;  /* 0x00002800010a7983 */ /* 0x001ea20000300800 */
[C---:B------:R-:W-:Y:S01]  /*13590*/  ISETP.GT.AND P5, PT, R0.reuse, 0x11, P2 ;  /* 0x000000110000780c */ /* 0x040fe200017a4270 */
[----:B------:R-:W-:Y:S01]  /*135a0*/  FMUL R11, R11, UR18 ;  /* 0x000000120b0b7c20 */ /* 0x000fe20008400000 */
[----:B------:R-:W-:Y:S02]  /*135b0*/  ISETP.GT.AND P0, PT, R0, 0x10, P3 ;  /* 0x000000100000780c */ /* 0x000fe40001f04270 */
[----:B------:R-:W-:Y:S02]  /*135c0*/  IADD3 R6, P4, R6, UR9, RZ ;  /* 0x0000000906067c10 */ /* 0x000fe4000ff9e0ff */
[----:B------:R-:W-:-:S02]  /*135d0*/  ISETP.GT.AND P1, PT, R0, 0x11, P3 ;  /* 0x000000110000780c */ /* 0x000fc40001f24270 */
[----:B------:R-:W-:-:S05]  /*135e0*/  IADD3.X R7, R7, UR27, RZ, P4, !PT ;  /* 0x0000001b07077c10 */ /* 0x000fca000a7fe4ff */
[----:B------:R0:W-:Y:S04]  /*135f0*/  @P5 STG.E desc[UR16][R6.64], R11 ;  /* 0x0000000b06005986 */ /* 0x0001e8000c101910 */
[----:B0-----:R-:W3:Y:S01]  /*13600*/  LDL.LU R11, [R1+0x34] ;  /* 0x00003400010b7983 */ /* 0x001ee20000300800 */
[----:B--2---:R-:W-:-:S05]  /*13610*/  FMUL R10, R10, UR18 ;  /* 0x000000120a0a7c20 */ /* 0x004fca0008400000 */
[----:B------:R0:W-:Y:S04]  /*13620*/  @P0 STG.E desc[UR16][R8.64+0x20], R10 ;  /* 0x0000200a08000986 */ /* 0x0001e8000c101910 */
[----:B0-----:R-:W2:Y:S04]  /*13630*/  LDL.LU R9, [R1+0x2c] ;  /* 0x00002c0001097983 */ /* 0x001ea80000300800 */
[----:B------:R-:W4:Y:S01]  /*13640*/  LDL.LU R10, [R1+0x30] ;  /* 0x00003000010a7983 */ /* 0x000f220000300800 */
[----:B------:R-:W-:Y:S01]  /*13650*/  ISETP.GT.AND P0, PT, R0, 0x18, P2 ;  /* 0x000000180000780c */ /* 0x000fe20001704270 */
[----:B--2---:R-:W-:-:S05]  /*13660*/  FMUL R8, R9, UR18 ;  /* 0x0000001209087c20 */ /* 0x004fca0008400000 */
[----:B------:R0:W-:Y:S01]  /*13670*/  @P1 STG.E desc[UR16][R6.64+0x20], R8 ;  /* 0x0000200806001986 */ /* 0x0001e2000c101910 */
[----:B----4-:R-:W-:Y:S01]  /*13680*/  FMUL R10, R10, UR18 ;  /* 0x000000120a0a7c20 */ /* 0x010fe20008400000 */
[----:B0-----:R-:W-:-:S04]  /*13690*/  IMAD.U32 R8, RZ, RZ, UR26 ;  /* 0x0000001aff087e24 */ /* 0x001fc8000f8e00ff */
[----:B------:R-:W-:-:S04]  /*136a0*/  IMAD.WIDE.U32 R8, R8, 0x1c, R6 ;  /* 0x0000001c08087825 */ /* 0x000fc800078e0006 */
[----:B------:R-:W-:-:S05]  /*136b0*/  VIADD R9, R9, UR8 ;  /* 0x0000000809097c36 */ /* 0x000fca0008000000 */
[----:B------:R0:W-:Y:S04]  /*136c0*/  @P0 STG.E desc[UR16][R8.64], R10 ;  /* 0x0000000a08000986 */ /* 0x0001e8000c101910 */
[----:B0-----:R-:W2:Y:S01]  /*136d0*/  LDL.LU R10, [R1+0x38] ;  /* 0x00003800010a7983 */ /* 0x001ea20000300800 */
[C---:B------:R-:W-:Y:S02]  /*136e0*/  ISETP.GT.AND P5, PT, R0.reuse, 0x19, P2 ;  /* 0x000000190000780c */ /* 0x040fe400017a4270 */
[----:B------:R-:W-:Y:S02]  /*136f0*/  ISETP.GT.AND P0, PT, R0, 0x18, P3 ;  /* 0x000000180000780c */ /* 0x000fe40001f04270 */
[----:B------:R-:W-:Y:S01]  /*13700*/  IADD3 R6, P4, R6, UR9, RZ ;  /* 0x0000000906067c10 */ /* 0x000fe2000ff9e0ff */
[----:B---3--:R-:W-:-:S03]  /*13710*/  FMUL R11, R11, UR18 ;  /* 0x000000120b0b7c20 */ /* 0x008fc60008400000 */
[----:B------:R-:W-:-:S05]  /*13720*/  IADD3.X R7, R7, UR27, RZ, P4, !PT ;  /* 0x0000001b07077c10 */ /* 0x000fca000a7fe4ff */
[----:B------:R0:W-:Y:S04]  /*13730*/  @P5 STG.E desc[UR16][R6.64], R11 ;  /* 0x0000000b06005986 */ /* 0x0001e8000c101910 */
[----:B0-----:R-:W3:Y:S01]  /*13740*/  LDL.LU R11, [R1+0x44] ;  /* 0x00004400010b7983 */ /* 0x001ee20000300800 */
[----:B--2---:R-:W-:-:S05]  /*13750*/  FMUL R10, R10, UR18 ;  /* 0x000000120a0a7c20 */ /* 0x004fca0008400000 */
[----:B------:R0:W-:Y:S04]  /*13760*/  @P0 STG.E desc[UR16][R8.64+0x20], R10 ;  /* 0x0000200a08000986 */ /* 0x0001e8000c101910 */
[----:B0-----:R-:W2:Y:S04]  /*13770*/  LDL.LU R9, [R1+0x3c] ;  /* 0x00003c0001097983 */ /* 0x001ea80000300800 */
[----:B------:R-:W4:Y:S01]  /*13780*/  LDL.LU R10, [R1+0x40] ;  /* 0x00004000010a7983 */ /* 0x000f220000300800 */
[C---:B------:R-:W-:Y:S02]  /*13790*/  ISETP.GT.AND P1, PT, R0.reuse, 0x19, P3 ;  /* 0x000000190000780c */ /* 0x040fe40001f24270 */
[----:B------:R-:W-:Y:S01]  /*137a0*/  ISETP.GT.AND P0, PT, R0, 0x20, P2 ;  /* 0x000000200000780c */ /* 0x000fe20001704270 */
[----:B--2---:R-:W-:-:S10]  /*137b0*/  FMUL R8, R9, UR18 ;  /* 0x0000001209087c20 */ /* 0x004fd40008400000 */
[----:B------:R0:W-:Y:S01]  /*137c0*/  @P1 STG.E desc[UR16][R6.64+0x20], R8 ;  /* 0x0000200806001986 */ /* 0x0001e2000c101910 */
[----:B----4-:R-:W-:Y:S01]  /*137d0*/  FMUL R10, R10, UR18 ;  /* 0x000000120a0a7c20 */ /* 0x010fe20008400000 */
[----:B0-----:R-:W-:-:S05]  /*137e0*/  MOV R8, UR26 ;  /* 0x0000001a00087c02 */ /* 0x001fca0008000f00 */
        /* <DEDUP_REMOVED lines=16> */
[----:B------:R-:W-:-:S02]  /*138f0*/  ISETP.GT.AND P0, PT, R0, 0x28, P2 ;  /* 0x000000280000780c */ /* 0x000fc40001704270 */
[----:B------:R-:W-:Y:S01]  /*13900*/  ISETP.GT.AND P5, PT, R0, 0x29, P2 ;  /* 0x000000290000780c */ /* 0x000fe200017a4270 */
[----:B---3--:R-:W-:Y:S01]  /*13910*/  FMUL R11, R11, UR18 ;  /* 0x000000120b0b7c20 */ /* 0x008fe20008400000 */
[----:B--2---:R-:W-:-:S07]  /*13920*/  FMUL R8, R9, UR18 ;  /* 0x0000001209087c20 */ /* 0x004fce0008400000 */
[----:B------:R0:W-:Y:S01]  /*13930*/  @P1 STG.E desc[UR16][R6.64+0x20], R8 ;  /* 0x0000200806001986 */ /* 0x0001e2000c101910 */
[----:B----4-:R-:W-:Y:S01]  /*13940*/  FMUL R10, R10, UR18 ;  /* 0x000000120a0a7c20 */ /* 0x010fe20008400000 */
[----:B0-----:R-:W-:-:S04]  /*13950*/  IMAD.U32 R8, RZ, RZ, UR26 ;  /* 0x0000001aff087e24 */ /* 0x001fc8000f8e00ff */
[----:B------:R-:W-:Y:S01]  /*13960*/  IMAD.WIDE.U32 R8, R8, 0x1c, R6 ;  /* 0x0000001c08087825 */ /* 0x000fe200078e0006 */
[----:B------:R-:W-:-:S03]  /*13970*/  IADD3 R6, P4, R6, UR9, RZ ;  /* 0x0000000906067c10 */ /* 0x000fc6000ff9e0ff */
[----:B------:R-:W-:Y:S01]  /*13980*/  VIADD R9, R9, UR8 ;  /* 0x0000000809097c36 */ /* 0x000fe20008000000 */
[----:B------:R-:W-:-:S04]  /*13990*/  IADD3.X R7, R7, UR27, RZ, P4, !PT ;  /* 0x0000001b07077c10 */ /* 0x000fc8000a7fe4ff */
[----:B------:R0:W-:Y:S04]  /*139a0*/  @P0 STG.E desc[UR16][R8.64], R10 ;  /* 0x0000000a08000986 */ /* 0x0001e8000c101910 */
[----:B------:R1:W-:Y:S04]  /*139b0*/  @P5 STG.E desc[UR16][R6.64], R11 ;  /* 0x0000000b06005986 */ /* 0x0003e8000c101910 */
[----:B0-----:R-:W2:Y:S04]  /*139c0*/  LDL.LU R10, [R1+0x58] ;  /* 0x00005800010a7983 */ /* 0x001ea80000300800 */
[----:B-1----:R-:W3:Y:S01]  /*139d0*/  LDL.LU R11, [R1+0x5c] ;  /* 0x00005c00010b7983 */ /* 0x002ee20000300800 */
[----:B------:R-:W-:-:S02]  /*139e0*/  ISETP.GT.AND P0, PT, R0, 0x28, P3 ;  /* 0x000000280000780c */ /* 0x000fc40001f04270 */
[----:B------:R-:W-:Y:S01]  /*139f0*/  ISETP.GT.AND P1, PT, R0, 0x29, P3 ;  /* 0x000000290000780c */ /* 0x000fe20001f24270 */
[----:B--2---:R-:W-:-:S10]  /*13a00*/  FMUL R10, R10, UR18 ;  /* 0x000000120a0a7c20 */ /* 0x004fd40008400000 */
[----:B------:R3:W-:Y:S02]  /*13a10*/  @P0 STG.E desc[UR16][R8.64+0x20], R10 ;  /* 0x0000200a08000986 */ /* 0x0007e4000c101910 */
[----:B---3--:R-:W-:Y:S01]  /*13a20*/  FMUL R8, R11, UR18 ;  /* 0x000000120b087c20 */ /* 0x008fe20008400000 */
[----:B------:R-:W-:-:S04]  /*13a30*/  MOV R10, UR26 ;  /* 0x0000001a000a7c02 */ /* 0x000fc80008000f00 */
[----:B------:R0:W-:Y:S01]  /*13a40*/  @P1 STG.E desc[UR16][R6.64+0x20], R8 ;  /* 0x0000200806001986 */ /* 0x0001e2000c101910 */
[----:B------:R-:W-:Y:S01]  /*13a50*/  IMAD.WIDE.U32 R10, R10, 0x1c, R6 ;  /* 0x0000001c0a0a7825 */ /* 0x000fe200078e0006 */
[----:B0-----:R-:W-:Y:S02]  /*13a60*/  IADD3 R8, P1, R6, UR9, RZ ;  /* 0x0000000906087c10 */ /* 0x001fe4000ff3e0ff */
[----:B------:R-:W2:Y:S01]  /*13a70*/  LDL.LU R6, [R1+0x60] ;  /* 0x0000600001067983 */ /* 0x000ea20000300800 */
[C---:B------:R-:W-:Y:S01]  /*13a80*/  ISETP.GT.AND P4, PT, R0.reuse, 0x30, P2 ;  /* 0x000000300000780c */ /* 0x040fe20001784270 */
[----:B------:R-:W-:Y:S01]  /*13a90*/  VIADD R11, R11, UR8 ;  /* 0x000000080b0b7c36 */ /* 0x000fe20008000000 */
[----:B------:R-:W-:Y:S02]  /*13aa0*/  IADD3.X R9, R7, UR27, RZ, P1, !PT ;  /* 0x0000001b07097c10 */ /* 0x000fe40008ffe4ff */
[----:B------:R-:W3:Y:S01]  /*13ab0*/  LDL.LU R7, [R1+0x64] ;  /* 0x0000640001077983 */ /* 0x000ee20000300800 */
[----:B------:R-:W-:Y:S01]  /*13ac0*/  ISETP.GT.AND P5, PT, R0, 0x31, P2 ;  /* 0x000000310000780c */ /* 0x000fe200017a4270 */
[----:B--2---:R-:W-:-:S07]  /*13ad0*/  FMUL R6, R6, UR18 ;  /* 0x0000001206067c20 */ /* 0x004fce0008400000 */
[----:B------:R0:W-:Y:S04]  /*13ae0*/  @P4 STG.E desc[UR16][R10.64], R6 ;  /* 0x000000060a004986 */ /* 0x0001e8000c101910 */
[----:B0-----:R-:W2:Y:S01]  /*13af0*/  LDL.LU R6, [R1+0x68] ;  /* 0x0000680001067983 */ /* 0x001ea20000300800 */
[C---:B------:R-:W-:Y:S01]  /*13b00*/  ISETP.GT.AND P0, PT, R0.reuse, 0x30, P3 ;  /* 0x000000300000780c */ /* 0x040fe20001f04270 */
[----:B---3--:R-:W-:Y:S01]  /*13b10*/  FMUL R7, R7, UR18 ;  /* 0x0000001207077c20 */ /* 0x008fe20008400000 */
[C---:B------:R-:W-:Y:S02]  /*13b20*/  ISETP.GT.AND P4, PT, R0.reuse, 0x31, P3 ;  /* 0x000000310000780c */ /* 0x040fe40001f84270 */
[----:B------:R-:W-:Y:S02]  /*13b30*/  ISETP.GT.AND P6, PT, R0, 0x38, P2 ;  /* 0x000000380000780c */ /* 0x000fe400017c4270 */
[----:B------:R0:W-:Y:S01]  /*13b40*/  @P5 STG.E desc[UR16][R8.64], R7 ;  /* 0x0000000708005986 */ /* 0x0001e2000c101910 */
[----:B------:R-:W-:Y:S01]  /*13b50*/  FMUL R12, R12, UR18 ;  /* 0x000000120c0c7c20 */ /* 0x000fe20008400000 */
[----:B0-----:R-:W-:Y:S01]  /*13b60*/  IMAD.U32 R7, RZ, RZ, UR26 ;  /* 0x0000001aff077e24 */ /* 0x001fe2000f8e00ff */
[----:B------:R-:W-:Y:S01]  /*13b70*/  ISETP.GT.AND P1, PT, R0, 0x38, P3 ;  /* 0x000000380000780c */ /* 0x000fe20001f24270 */
[----:B------:R-:W-:Y:S01]  /*13b80*/  FMUL R16, R16, UR18 ;  /* 0x0000001210107c20 */ /* 0x000fe20008400000 */
[----:B--2---:R-:W-:-:S05]  /*13b90*/  FMUL R6, R6, UR18 ;  /* 0x0000001206067c20 */ /* 0x004fca0008400000 */
[----:B------:R0:W-:Y:S01]  /*13ba0*/  @P0 STG.E desc[UR16][R10.64+0x20], R6 ;  /* 0x000020060a000986 */ /* 0x0001e2000c101910 */
[----:B------:R-:W-:-:S03]  /*13bb0*/  ISETP.GT.AND P0, PT, R0, 0x39, P2 ;  /* 0x000000390000780c */ /* 0x000fc60001704270 */
[----:B------:R1:W-:Y:S01]  /*13bc0*/  @P4 STG.E desc[UR16][R8.64+0x20], R12 ;  /* 0x0000200c08004986 */ /* 0x0003e2000c101910 */
[----:B0-----:R-:W-:-:S04]  /*13bd0*/  IMAD.WIDE.U32 R10, R7, 0x1c, R8 ;  /* 0x0000001c070a7825 */ /* 0x001fc800078e0008 */
[----:B------:R-:W-:Y:S01]  /*13be0*/  FMUL R7, R13, UR18 ;  /* 0x000000120d077c20 */ /* 0x000fe20008400000 */
[----:B------:R-:W-:Y:S01]  /*13bf0*/  IADD3 R6, P5, R8, UR9, RZ ;  /* 0x0000000908067c10 */ /* 0x000fe2000ffbe0ff */
[----:B------:R-:W-:-:S05]  /*13c00*/  VIADD R11, R11, UR8 ;  /* 0x000000080b0b7c36 */ /* 0x000fca0008000000 */
[----:B------:R0:W-:Y:S01]  /*13c10*/  @P6 STG.E desc[UR16][R10.64], R7 ;  /* 0x000000070a006986 */ /* 0x0001e2000c101910 */
[----:B-1----:R-:W-:Y:S02]  /*13c20*/  IADD3 R8, P4, R6, UR9, RZ ;  /* 0x0000000906087c10 */ /* 0x002fe4000ff9e0ff */
[----:B0-----:R-:W-:Y:S01]  /*13c30*/  IADD3.X R7, R9, UR27, RZ, P5, !PT ;  /* 0x0000001b09077c10 */ /* 0x001fe2000affe4ff */
[----:B------:R-:W-:-:S05]  /*13c40*/  FMUL R9, R14, UR18 ;  /* 0x000000120e097c20 */ /* 0x000fca0008400000 */
[----:B------:R0:W-:Y:S01]  /*13c50*/  @P0 STG.E desc[UR16][R6.64], R9 ;  /* 0x0000000906000986 */ /* 0x0001e2000c101910 */
[----:B------:R-:W-:Y:S01]  /*13c60*/  FMUL R12, R15, UR18 ;  /* 0x000000120f0c7c20 */ /* 0x000fe20008400000 */
[----:B------:R-:W-:Y:S02]  /*13c70*/  MOV R14, UR26 ;  /* 0x0000001a000e7c02 */ /* 0x000fe40008000f00 */
[----:B0-----:R-:W-:Y:S02]  /*13c80*/  IADD3.X R9, R7, UR27, RZ, P4, !PT ;  /* 0x0000001b07097c10 */ /* 0x001fe4000a7fe4ff */
[----:B------:R-:W-:Y:S01]  /*13c90*/  ISETP.GT.AND P4, PT, R0, 0x39, P3 ;  /* 0x000000390000780c */ /* 0x000fe20001f84270 */
[----:B------:R0:W-:Y:S01]  /*13ca0*/  @P1 STG.E desc[UR16][R10.64+0x20], R12 ;  /* 0x0000200c0a001986 */ /* 0x0001e2000c101910 */
[----:B------:R-:W-:-:S03]  /*13cb0*/  IMAD.WIDE.U32 R14, R14, 0x1c, R6 ;  /* 0x0000001c0e0e7825 */ /* 0x000fc600078e0006 */
[----:B0-----:R-:W2:Y:S08]  /*13cc0*/  LDL.LU R11, [R1+0x80] ;  /* 0x00008000010b7983 */ /* 0x001eb00000300800 */
[----:B------:R0:W-:Y:S04]  /*13cd0*/  @P4 STG.E desc[UR16][R6.64+0x20], R16 ;  /* 0x0000201006004986 */ /* 0x0001e8000c101910 */
[----:B0-----:R-:W3:Y:S01]  /*13ce0*/  LDL.LU R7, [R1+0x88] ;  /* 0x0000880001077983 */ /* 0x001ee20000300800 */
[----:B------:R-:W-:-:S02]  /*13cf0*/  ISETP.GT.AND P6, PT, R0, 0x40, P2 ;  /* 0x000000400000780c */ /* 0x000fc400017c4270 */
[C---:B------:R-:W-:Y:S02]  /*13d00*/  ISETP.GT.AND P1, PT, R0.reuse, 0x41, P2 ;  /* 0x000000410000780c */ /* 0x040fe40001724270 */
[----:B------:R-:W-:Y:S01]  /*13d10*/  ISETP.GT.AND P0, PT, R0, 0x40, P3 ;  /* 0x000000400000780c */ /* 0x000fe20001f04270 */
[----:B------:R-:W-:Y:S02]  /*13d20*/  VIADD R15, R15, UR8 ;  /* 0x000000080f0f7c36 */ /* 0x000fe40008000000 */
[----:B------:R-:W-:Y:S01]  /*13d30*/  FMUL R17, R17, UR18 ;  /* 0x0000001211117c20 */ /* 0x000fe20008400000 */
[----:B--2---:R-:W-:-:S05]  /*13d40*/  FMUL R11, R11, UR18 ;  /* 0x000000120b0b7c20 */ /* 0x004fca0008400000 */
[----:B------:R-:W-:Y:S04]  /*13d50*/  @P6 STG.E desc[UR16][R14.64], R11 ;  /* 0x0000000b0e006986 */ /* 0x000fe8000c101910 */
[----:B------:R0:W-:Y:S01]  /*13d60*/  @P1 STG.E desc[UR16][R8.64], R17 ;  /* 0x0000001108001986 */ /* 0x0001e2000c101910 */
[----:B---3--:R-:W-:-:S03]  /*13d70*/  FMUL R16, R7, UR18 ;  /* 0x0000001207107c20 */ /* 0x008fc60008400000 */
[----:B0-----:R-:W2:Y:S04]  /*13d80*/  LDL.LU R17, [R1+0x9c] ;  /* 0x00009c0001117983 */ /* 0x001ea80000300800 */
[----:B------:R0:W-:Y:S04]  /*13d90*/  @P0 STG.E desc[UR16][R14.64+0x20], R16 ;  /* 0x000020100e000986 */ /* 0x0001e8000c101910 */
[----:B0-----:R-:W3:Y:S01]  /*13da0*/  LDL.LU R15, [R1+0x8c] ;  /* 0x00008c00010f7983 */ /* 0x001ee20000300800 */
[----:B------:R-:W-:Y:S01]  /*13db0*/  ISETP.GT.AND P6, PT, R0, 0x41, P3 ;  /* 0x000000410000780c */ /* 0x000fe20001fc4270 */
[----:B------:R-:W-:-:S02]  /*13dc0*/  IMAD.U32 R12, RZ, RZ, UR26 ;  /* 0x0000001aff0c7e24 */ /* 0x000fc4000f8e00ff */
[----:B------:R-:W4:Y:S01]  /*13dd0*/  LDL.LU R14, [R1+0x90] ;  /* 0x00009000010e7983 */ /* 0x000f220000300800 */
[----:B------:R-:W-:Y:S01]  /*13de0*/  IADD3 R10, P5, R8, UR9, RZ ;  /* 0x00000009080a7c10 */ /* 0x000fe2000ffbe0ff */
[----:B------:R-:W-:Y:S02]  /*13df0*/  IMAD.WIDE.U32 R12, R12, 0x1c, R8 ;  /* 0x0000001c0c0c7825 */ /* 0x000fe400078e0008 */
[----:B------:R-:W5:Y:S01]  /*13e00*/  LDL.LU R16, [R1+0xa8] ;  /* 0x0000a80001107983 */ /* 0x000f620000300800 */
[----:B------:R-:W-:Y:S01]  /*13e10*/  IADD3.X R11, R9, UR27, RZ, P5, !PT ;  /* 0x0000001b090b7c10 */ /* 0x000fe2000affe4ff */
[----:B---3--:R-:W-:-:S05]  /*13e20*/  FMUL R15, R15, UR18 ;  /* 0x000000120f0f7c20 */ /* 0x008fca0008400000 */
[----:B------:R0:W-:Y:S04]  /*13e30*/  @P6 STG.E desc[UR16][R8.64+0x20], R15 ;  /* 0x0000200f08006986 */ /* 0x0001e8000c101910 */
[----:B0-----:R-:W3:Y:S04]  /*13e40*/  LDL.LU R8, [R1+0x94] ;  /* 0x0000940001087983 */ /* 0x001ee80000300800 */
[----:B------:R-:W5:Y:S01]  /*13e50*/  LDL.LU R9, [R1+0x98] ;  /* 0x0000980001097983 */ /* 0x000f620000300800 */
[C---:B------:R-:W-:Y:S02]  /*13e60*/  ISETP.GT.AND P5, PT, R0.reuse, 0x48, P2 ;  /* 0x000000480000780c */ /* 0x040fe400017a4270 */
[----:B------:R-:W-:Y:S01]  /*13e70*/  ISETP.GT.AND P0, PT, R0, 0x49, P2 ;  /* 0x000000490000780c */ /* 0x000fe20001704270 */
[----:B------:R-:W-:-:S02]  /*13e80*/  VIADD R13, R13, UR8 ;  /* 0x000000080d0d7c36 */ /* 0x000fc40008000000 */
[----:B----4-:R-:W-:Y:S01]  /*13e90*/  FMUL R14, R14, UR18 ;  /* 0x000000120e0e7c20 */ /* 0x010fe20008400000 */
[C---:B------:R-:W-:Y:S02]  /*13ea0*/  ISETP.GT.AND P1, PT, R0.reuse, 0x48, P3 ;  /* 0x000000480000780c */ /* 0x040fe40001f24270 */
[----:B------:R-:W-:Y:S02]  /*13eb0*/  MOV R6, UR26 ;  /* 0x0000001a00067c02 */ /* 0x000fe40008000f00 */
[C---:B------:R-:W-:Y:S02]  /*13ec0*/  ISETP.GT.AND P4, PT, R0.reuse, 0x49, P3 ;  /* 0x000000490000780c */ /* 0x040fe40001f84270 */
[C---:B------:R-:W-:Y:S01]  /*13ed0*/  ISETP.GT.AND P6, PT, R0.reuse, 0x50, P2 ;  /* 0x000000500000780c */ /* 0x040fe200017c4270 */
[----:B------:R2:W-:Y:S01]  /*13ee0*/  @P5 STG.E desc[UR16][R12.64], R14 ;  /* 0x0000000e0c005986 */ /* 0x0005e2000c101910 */
[----:B------:R-:W-:Y:S01]  /*13ef0*/  ISETP.GT.AND P5, PT, R0, 0x51, P2 ;  /* 0x000000510000780c */ /* 0x000fe200017a4270 */
[----:B------:R-:W-:-:S04]  /*13f00*/  IMAD.WIDE.U32 R6, R6, 0x1c, R10 ;  /* 0x0000001c06067825 */ /* 0x000fc800078e000a */
[----:B------:R-:W-:Y:S01]  /*13f10*/  FMUL R15, R21, UR18 ;  /* 0x00000012150f7c20 */ /* 0x000fe20008400000 */
[----:B------:R-:W-:Y:S01]  /*13f20*/  FMUL R19, R19, UR18 ;  /* 0x0000001213137c20 */ /* 0x000fe20008400000 */
[----:B------:R-:W-:Y:S02]  /*13f30*/  VIADD R7, R7, UR8 ;  /* 0x0000000807077c36 */ /* 0x000fe40008000000 */
[----:B------:R-:W-:Y:S02]  /*13f40*/  IMAD.U32 R21, RZ, RZ, UR26 ;  /* 0x0000001aff157e24 */ /* 0x000fe4000f8e00ff */
[----:B--2---:R-:W-:Y:S01]  /*13f50*/  FMUL R14, R17, UR18 ;  /* 0x00000012110e7c20 */ /* 0x004fe20008400000 */
[----:B---3--:R-:W-:Y:S01]  /*13f60*/  FMUL R8, R8, UR18 ;  /* 0x0000001208087c20 */ /* 0x008fe20008400000 */
[----:B-----5:R-:W-:-:S04]  /*13f70*/  FMUL R9, R9, UR18 ;  /* 0x0000001209097c20 */ /* 0x020fc80008400000 */
[----:B------:R0:W-:Y:S04]  /*13f80*/  @P0 STG.E desc[UR16][R10.64], R8 ;  /* 0x000000080a000986 */ /* 0x0001e8000c101910 */
[----:B------:R1:W-:Y:S01]  /*13f90*/  @P1 STG.E desc[UR16][R12.64+0x20], R9 ;  /* 0x000020090c001986 */ /* 0x0003e2000c101910 */
[----:B0-----:R-:W-:-:S03]  /*13fa0*/  IADD3 R8, P0, R10, UR9, RZ ;  /* 0x000000090a087c10 */ /* 0x001fc6000ff1e0ff */
[----:B------:R-:W-:Y:S01]  /*13fb0*/  @P4 STG.E desc[UR16][R10.64+0x20], R14 ;  /* 0x0000200e0a004986 */ /* 0x000fe2000c101910 */
[----:B-1----:R-:W-:-:S03]  /*13fc0*/  IADD3.X R9, R11, UR27, RZ, P0, !PT ;  /* 0x0000001b0b097c10 */ /* 0x002fc600087fe4ff */
[----:B------:R-:W-:Y:S04]  /*13fd0*/  @P6 STG.E desc[UR16][R6.64], R15 ;  /* 0x0000000f06006986 */ /* 0x000fe8000c101910 */
[----:B------:R0:W-:Y:S01]  /*13fe0*/  @P5 STG.E desc[UR16][R8.64], R19 ;  /* 0x0000001308005986 */ /* 0x0001e2000c101910 */
[----:B------:R-:W-:-:S03]  /*13ff0*/  IMAD.WIDE.U32 R12, R21, 0x1c, R8 ;  /* 0x0000001c150c7825 */ /* 0x000fc600078e0008 */
[----:B0-----:R-:W2:Y:S04]  /*14000*/  LDL.LU R19, [R1+0xb0] ;  /* 0x0000b00001137983 */ /* 0x001ea80000300800 */
[----:B------:R-:W3:Y:S01]  /*14010*/  LDL.LU R21, [R1+0xac] ;  /* 0x0000ac0001157983 */ /* 0x000ee20000300800 */
[----:B------:R-:W-:Y:S02]  /*14020*/  ISETP.GT.AND P6, PT, R0, 0x50, P3 ;  /* 0x000000500000780c */ /* 0x000fe40001fc4270 */
[----:B------:R-:W-:Y:S01]  /*14030*/  IADD3 R10, P0, R8, UR9, RZ ;  /* 0x00000009080a7c10 */ /* 0x000fe2000ff1e0ff */
[----:B------:R-:W-:Y:S01]  /*14040*/  FMUL R16, R16, UR18 ;  /* 0x0000001210107c20 */ /* 0x000fe20008400000 */
[----:B------:R-:W-:Y:S02]  /*14050*/  ISETP.GT.AND P5, PT, R0, 0x51, P3 ;  /* 0x000000510000780c */ /* 0x000fe40001fa4270 */
[----:B------:R-:W-:-:S02]  /*14060*/  IADD3.X R11, R9, UR27, RZ, P0, !PT ;  /* 0x0000001b090b7c10 */ /* 0x000fc400087fe4ff */
[C---:B------:R-:W-:Y:S01]  /*14070*/  ISETP.GT.AND P0, PT, R0.reuse, 0x58, P2 ;  /* 0x000000580000780c */ /* 0x040fe20001704270 */
[----:B------:R-:W-:Y:S01]  /*14080*/  IMAD.U32 R17, RZ, RZ, UR26 ;  /* 0x0000001aff117e24 */ /* 0x000fe2000f8e00ff */
[C---:B------:R-:W-:Y:S02]  /*14090*/  ISETP.GT.AND P4, PT, R0.reuse, 0x59, P2 ;  /* 0x000000590000780c */ /* 0x040fe40001784270 */
[C---:B------:R-:W-:Y:S01]  /*140a0*/  ISETP.GT.AND P1, PT, R0.reuse, 0x58, P3 ;  /* 0x000000580000780c */ /* 0x040fe20001f24270 */
[----:B------:R0:W-:Y:S01]  /*140b0*/  @P6 STG.E desc[UR16][R6.64+0x20], R16 ;  /* 0x0000201006006986 */ /* 0x0001e2000c101910 */
[----:B------:R-:W-:Y:S01]  /*140c0*/  ISETP.GT.AND P6, PT, R0, 0x59, P3 ;  /* 0x000000590000780c */ /* 0x000fe20001fc4270 */
[----:B------:R-:W-:Y:S01]  /*140d0*/  IMAD.WIDE.U32 R14, R17, 0x1c, R10 ;  /* 0x0000001c110e7825 */ /* 0x000fe200078e000a */
[----:B------:R-:W-:-:S03]  /*140e0*/  IADD3 R13, R13, UR8, RZ ;  /* 0x000000080d0d7c10 */ /* 0x000fc6000fffe0ff */
[----:B------:R-:W-:Y:S01]  /*140f0*/  FMUL R23, R23, UR18 ;  /* 0x0000001217177c20 */ /* 0x000fe20008400000 */
[----:B------:R-:W-:Y:S01]  /*14100*/  FMUL R153, R153, UR18 ;  /* 0x0000001299997c20 */ /* 0x000fe20008400000 */
[----:B------:R-:W-:Y:S01]  /*14110*/  FMUL R155, R155, UR18 ;  /* 0x000000129b9b7c20 */ /* 0x000fe20008400000 */
[----:B------:R-:W-:Y:S02]  /*14120*/  VIADD R15, R15, UR8 ;  /* 0x000000080f0f7c36 */ /* 0x000fe40008000000 */
[----:B------:R-:W-:Y:S01]  /*14130*/  FMUL R161, R161, UR18 ;  /* 0x00000012a1a17c20 */ /* 0x000fe20008400000 */
[----:B------:R-:W-:Y:S01]  /*14140*/  FMUL R163, R163, UR18 ;  /* 0x00000012a3a37c20 */ /* 0x000fe20008400000 */
[----:B------:R-:W-:Y:S01]  /*14150*/  FMUL R165, R165, UR18 ;  /* 0x00000012a5a57c20 */ /* 0x000fe20008400000 */
[----:B---3--:R-:W-:Y:S01]  /*14160*/  FMUL R17, R21, UR18 ;  /* 0x0000001215117c20 */ /* 0x008fe20008400000 */
[----:B--2---:R-:W-:-:S04]  /*14170*/  FMUL R21, R19, UR18 ;  /* 0x0000001213157c20 */ /* 0x004fc80008400000 */
[----:B------:R1:W-:Y:S01]  /*14180*/  @P5 STG.E desc[UR16][R8.64+0x20], R17 ;  /* 0x0000201108005986 */ /* 0x0003e2000c101910 */
[----:B0-----:R-:W-:-:S03]  /*14190*/  IADD3 R6, P5, R10, UR9, RZ ;  /* 0x000000090a067c10 */ /* 0x001fc6000ffbe0ff */
[----:B------:R-:W-:Y:S04]  /*141a0*/  @P0 STG.E desc[UR16][R12.64], R21 ;  /* 0x000000150c000986 */ /* 0x000fe8000c101910 */
[----:B------:R-:W-:Y:S01]  /*141b0*/  @P4 STG.E desc[UR16][R10.64], R23 ;  /* 0x000000170a004986 */ /* 0x000fe2000c101910 */
[----:B------:R-:W-:-:S03]  /*141c0*/  IADD3.X R7, R11, UR27, RZ, P5, !PT ;  /* 0x0000001b0b077c10 */ /* 0x000fc6000affe4ff */
[----:B------:R-:W-:Y:S01]  /*141d0*/  @P1 STG.E desc[UR16][R12.64+0x20], R153 ;  /* 0x000020990c001986 */ /* 0x000fe2000c101910 */
[----:B-1----:R-:W-:-:S03]  /*141e0*/  IADD3 R8, P0, R6, UR9, RZ ;  /* 0x0000000906087c10 */ /* 0x002fc6000ff1e0ff */
[----:B------:R0:W-:Y:S01]  /*141f0*/  @P6 STG.E desc[UR16][R10.64+0x20], R155 ;  /* 0x0000209b0a006986 */ /* 0x0001e2000c101910 */
[C---:B------:R-:W-:Y:S02]  /*14200*/  ISETP.GT.AND P6, PT, R0.reuse, 0x60, P2 ;  /* 0x000000600000780c */ /* 0x040fe400017c4270 */
[C---:B------:R-:W-:Y:S02]  /*14210*/  ISETP.GT.AND P5, PT, R0.reuse, 0x61, P2 ;  /* 0x000000610000780c */ /* 0x040fe400017a4270 */
[----:B------:R-:W-:Y:S01]  /*14220*/  IADD3.X R9, R7, UR27, RZ, P0, !PT ;  /* 0x0000001b07097c10 */ /* 0x000fe200087fe4ff */
[----:B------:R-:W-:Y:S01]  /*14230*/  IMAD.U32 R17, RZ, RZ, UR26 ;  /* 0x0000001aff117e24 */ /* 0x000fe2000f8e00ff */
[C---:B------:R-:W-:Y:S01]  /*14240*/  ISETP.GT.AND P0, PT, R0.reuse, 0x60, P3 ;  /* 0x000000600000780c */ /* 0x040fe20001f04270 */
[----:B------:R-:W-:Y:S01]  /*14250*/  FMUL R19, R159, UR18 ;  /* 0x000000129f137c20 */ /* 0x000fe20008400000 */
[C---:B------:R-:W-:Y:S02]  /*14260*/  ISETP.GT.AND P4, PT, R0.reuse, 0x61, P3 ;  /* 0x000000610000780c */ /* 0x040fe40001f84270 */
[----:B------:R-:W-:Y:S01]  /*14270*/  ISETP.GT.AND P1, PT, R0, 0x68, P2 ;  /* 0x000000680000780c */ /* 0x000fe20001724270 */
[----:B0-----:R-:W-:-:S04]  /*14280*/  IMAD.WIDE.U32 R10, R17, 0x1c, R6 ;  /* 0x0000001c110a7825 */ /* 0x001fc800078e0006 */
[----:B------:R-:W-:Y:S01]  /*14290*/  FMUL R21, R18, UR18 ;  /* 0x0000001212157c20 */ /* 0x000fe20008400000 */
[----:B------:R-:W-:Y:S01]  /*142a0*/  @P6 STG.E desc[UR16][R14.64], R19 ;  /* 0x000000130e006986 */ /* 0x000fe2000c101910 */
[----:B------:R-:W-:Y:S01]  /*142b0*/  ISETP.GT.AND P6, PT, R0, 0x69, P2 ;  /* 0x000000690000780c */ /* 0x000fe200017c4270 */
[----:B------:R-:W-:Y:S01]  /*142c0*/  FMUL R23, R235, UR18 ;  /* 0x00000012eb177c20 */ /* 0x000fe20008400000 */
[----:B------:R-:W-:Y:S01]  /*142d0*/  FMUL R153, R234, UR18 ;  /* 0x00000012ea997c20 */ /* 0x000fe20008400000 */
[----:B------:R-:W-:Y:S01]  /*142e0*/  IADD3 R11, R11, UR8, RZ ;  /* 0x000000080b0b7c10 */ /* 0x000fe2000fffe0ff */
[----:B------:R-:W-:Y:S01]  /*142f0*/  @P5 STG.E desc[UR16][R6.64], R21 ;  /* 0x0000001506005986 */ /* 0x000fe2000c101910 */
[----:B------:R-:W-:Y:S01]  /*14300*/  FMUL R155, R233, UR18 ;  /* 0x00000012e99b7c20 */ /* 0x000fe20008400000 */
[----:B------:R-:W-:Y:S01]  /*14310*/  IMAD.U32 R159, RZ, RZ, UR26 ;  /* 0x0000001aff9f7e24 */ /* 0x000fe2000f8e00ff */
[----:B------:R-:W-:Y:S01]  /*14320*/  IADD3 R16, P5, R8, UR9, RZ ;  /* 0x0000000908107c10 */ /* 0x000fe2000ffbe0ff */
[----:B------:R0:W-:Y:S02]  /*14330*/  @P0 STG.E desc[UR16][R14.64+0x20], R23 ;  /* 0x000020170e000986 */ /* 0x0001e4000c101910 */
[----:B------:R-:W-:Y:S01]  /*14340*/  IMAD.WIDE.U32 R12, R159, 0x1c, R8 ;  /* 0x0000001c9f0c7825 */ /* 0x000fe200078e0008 */
[----:B------:R-:W-:Y:S01]  /*14350*/  IADD3.X R17, R9, UR27, RZ, P5, !PT ;  /* 0x0000001b09117c10 */ /* 0x000fe2000affe4ff */
[----:B------:R1:W-:Y:S01]  /*14360*/  @P4 STG.E desc[UR16][R6.64+0x20], R153 ;  /* 0x0000209906004986 */ /* 0x0003e2000c101910 */
[----:B------:R-:W-:Y:S01]  /*14370*/  ISETP.GT.AND P4, PT, R0, 0x68, P3 ;  /* 0x000000680000780c */ /* 0x000fe20001f84270 */
[----:B------:R-:W-:Y:S01]  /*14380*/  FMUL R159, R232, UR18 ;  /* 0x00000012e89f7c20 */ /* 0x000fe20008400000 */
[C---:B------:R-:W-:Y:S01]  /*14390*/  ISETP.GT.AND P5, PT, R0.reuse, 0x69, P3 ;  /* 0x000000690000780c */ /* 0x040fe20001fa4270 */
[----:B------:R2:W-:Y:S01]  /*143a0*/  @P1 STG.E desc[UR16][R10.64], R155 ;  /* 0x0000009b0a001986 */ /* 0x0005e2000c101910 */
[----:B------:R-:W-:-:S02]  /*143b0*/  ISETP.GT.AND P0, PT, R0, 0x70, P2 ;  /* 0x000000700000780c */ /* 0x000fc40001704270 */
[----:B0-----:R-:W-:Y:S01]  /*143c0*/  IADD3 R14, P1, R16, UR9, RZ ;  /* 0x00000009100e7c10 */ /* 0x001fe2000ff3e0ff */
[----:B------:R0:W-:Y:S01]  /*143d0*/  @P6 STG.E desc[UR16][R8.64], R159 ;  /* 0x0000009f08006986 */ /* 0x0001e2000c101910 */
[C---:B------:R-:W-:Y:S02]  /*143e0*/  ISETP.GT.AND P6, PT, R0.reuse, 0x70, P3 ;  /* 0x000000700000780c */ /* 0x040fe40001fc4270 */
[----:B------:R-:W-:Y:S02]  /*143f0*/  IADD3.X R15, R17, UR27, RZ, P1, !PT ;  /* 0x0000001b110f7c10 */ /* 0x000fe40008ffe4ff */
[----:B------:R-:W-:Y:S01]  /*14400*/  ISETP.GT.AND P1, PT, R0, 0x71, P2 ;  /* 0x000000710000780c */ /* 0x000fe20001724270 */
[----:B------:R-:W-:Y:S01]  /*14410*/  FMUL R21, R230, UR18 ;  /* 0x00000012e6157c20 */ /* 0x000fe20008400000 */
[----:B------:R-:W-:Y:S01]  /*14420*/  FMUL R23, R229, UR18 ;  /* 0x00000012e5177c20 */ /* 0x000fe20008400000 */
[----:B------:R-:W-:Y:S02]  /*14430*/  VIADD R13, R13, UR8 ;  /* 0x000000080d0d7c36 */ /* 0x000fe40008000000 */
[----:B-1----:R-:W-:Y:S01]  /*14440*/  FMUL R153, R228, UR18 ;  /* 0x00000012e4997c20 */ /* 0x002fe20008400000 */
[----:B--2---:R-:W-:Y:S01]  /*14450*/  FMUL R155, R227, UR18 ;  /* 0x00000012e39b7c20 */ /* 0x004fe20008400000 */
[----:B------:R1:W-:Y:S01]  /*14460*/  @P4 STG.E desc[UR16][R10.64+0x20], R21 ;  /* 0x000020150a004986 */ /* 0x0003e2000c101910 */
[----:B------:R-:W-:Y:S01]  /*14470*/  ISETP.GT.AND P4, PT, R0, 0x71, P3 ;  /* 0x000000710000780c */ /* 0x000fe20001f84270 */
[----:B0-----:R-:W-:-:S02]  /*14480*/  FMUL R159, R226, UR18 ;  /* 0x00000012e29f7c20 */ /* 0x001fc40008400000 */
[----:B------:R0:W-:Y:S01]  /*14490*/  @P5 STG.E desc[UR16][R8.64+0x20], R23 ;  /* 0x0000201708005986 */ /* 0x0001e2000c101910 */
[----:B------:R-:W-:-:S03]  /*144a0*/  IMAD.U32 R19, RZ, RZ, UR26 ;  /* 0x0000001aff137e24 */ /* 0x000fc6000f8e00ff */
[----:B------:R2:W-:Y:S01]  /*144b0*/  @P0 STG.E desc[UR16][R12.64], R153 ;  /* 0x000000990c000986 */ /* 0x0005e2000c101910 */
[C---:B------:R-:W-:Y:S01]  /*144c0*/  ISETP.GT.AND P0, PT, R0.reuse, 0x78, P2 ;  /* 0x000000780000780c */ /* 0x040fe20001704270 */
[----:B------:R-:W-:Y:S02]  /*144d0*/  IMAD.WIDE.U32 R6, R19, 0x1c, R16 ;  /* 0x0000001c13067825 */ /* 0x000fe400078e0010 */
[----:B------:R-:W-:Y:S01]  /*144e0*/  @P1 STG.E desc[UR16][R16.64], R155 ;  /* 0x0000009b10001986 */ /* 0x000fe2000c101910 */
[----:B------:R-:W-:Y:S02]  /*144f0*/  ISETP.GT.AND P1, PT, R0, 0x79, P2 ;  /* 0x000000790000780c */ /* 0x000fe40001724270 */
[----:B-1----:R-:W-:Y:S01]  /*14500*/  IADD3 R10, P5, R14, UR9, RZ ;  /* 0x000000090e0a7c10 */ /* 0x002fe2000ffbe0ff */
[----:B------:R-:W-:Y:S01]  /*14510*/  @P6 STG.E desc[UR16][R12.64+0x20], R159 ;  /* 0x0000209f0c006986 */ /* 0x000fe2000c101910 */
[----:B------:R-:W-:Y:S01]  /*14520*/  ISETP.GT.AND P6, PT, R0, 0x78, P3 ;  /* 0x000000780000780c */ /* 0x000fe20001fc4270 */
[----:B------:R-:W-:Y:S01]  /*14530*/  FMUL R21, R225, UR18 ;  /* 0x00000012e1157c20 */ /* 0x000fe20008400000 */
[----:B------:R-:W-:Y:S01]  /*14540*/  VIADD R7, R7, UR8 ;  /* 0x0000000807077c36 */ /* 0x000fe20008000000 */
[----:B------:R-:W-:-:S02]  /*14550*/  IADD3.X R11, R15, UR27, RZ, P5, !PT ;  /* 0x0000001b0f0b7c10 */ /* 0x000fc4000affe4ff */
[----:B------:R-:W-:Y:S01]  /*14560*/  ISETP.GT.AND P5, PT, R0, 0x79, P3 ;  /* 0x000000790000780c */ /* 0x000fe20001fa4270 */
[----:B------:R1:W-:Y:S01]  /*14570*/  @P4 STG.E desc[UR16][R16.64+0x20], R21 ;  /* 0x0000201510004986 */ /* 0x0003e2000c101910 */
[----:B0-----:R-:W-:Y:S01]  /*14580*/  FMUL R23, R224, UR18 ;  /* 0x00000012e0177c20 */ /* 0x001fe20008400000 */
[----:B--2---:R-:W-:Y:S01]  /*14590*/  FMUL R153, R223, UR18 ;  /* 0x00000012df997c20 */ /* 0x004fe20008400000 */
[C---:B------:R-:W-:Y:S01]  /*145a0*/  ISETP.GT.AND P4, PT, R0.reuse, 0x80, P2 ;  /* 0x000000800000780c */ /* 0x040fe20001784270 */
[----:B------:R-:W-:Y:S01]  /*145b0*/  @P0 STG.E desc[UR16][R6.64], R161 ;  /* 0x000000a106000986 */ /* 0x000fe2000c101910 */
[C---:B------:R-:W-:Y:S01]  /*145c0*/  ISETP.GT.AND P0, PT, R0.reuse, 0x81, P2 ;  /* 0x000000810000780c */ /* 0x040fe20001704270 */
[----:B------:R-:W-:Y:S02]  /*145d0*/  IMAD.WIDE.U32 R18, R19, 0x1c, R14 ;  /* 0x0000001c13127825 */ /* 0x000fe400078e000e */
[----:B------:R0:W-:Y:S01]  /*145e0*/  @P1 STG.E desc[UR16][R14.64], R23 ;  /* 0x000000170e001986 */ /* 0x0001e2000c101910 */
[----:B------:R-:W-:Y:S01]  /*145f0*/  ISETP.GT.AND P1, PT, R0, 0x80, P3 ;  /* 0x000000800000780c */ /* 0x000fe20001f24270 */
[----:B-1----:R-:W-:-:S02]  /*14600*/  FMUL R17, R222, UR18 ;  /* 0x00000012de117c20 */ /* 0x002fc40008400000 */
[----:B------:R1:W-:Y:S01]  /*14610*/  @P6 STG.E desc[UR16][R6.64+0x20], R153 ;  /* 0x0000209906006986 */ /* 0x0003e2000c101910 */
[----:B------:R-:W-:Y:S01]  /*14620*/  IADD3 R12, P6, R10, UR9, RZ ;  /* 0x000000090a0c7c10 */ /* 0x000fe2000ffde0ff */
[----:B------:R-:W-:Y:S01]  /*14630*/  FMUL R21, R221, UR18 ;  /* 0x00000012dd157c20 */ /* 0x000fe20008400000 */
[----:B------:R-:W-:Y:S01]  /*14640*/  IADD3 R19, R19, UR8, RZ ;  /* 0x0000000813137c10 */ /* 0x000fe2000fffe0ff */
[----:B------:R2:W-:Y:S01]  /*14650*/  @P5 STG.E desc[UR16][R14.64+0x20], R17 ;  /* 0x000020110e005986 */ /* 0x0005e2000c101910 */
[----:B------:R-:W-:Y:S01]  /*14660*/  IADD3.X R13, R11, UR27, RZ, P6, !PT ;  /* 0x0000001b0b0d7c10 */ /* 0x000fe2000b7fe4ff */
[----:B0-----:R-:W-:Y:S01]  /*14670*/  FMUL R23, R220, UR18 ;  /* 0x00000012dc177c20 */ /* 0x001fe20008400000 */
[C---:B------:R-:W-:Y:S01]  /*14680*/  ISETP.GT.AND P5, PT, R0.reuse, 0x81, P3 ;  /* 0x000000810000780c */ /* 0x040fe20001fa4270 */
[----:B------:R-:W-:Y:S01]  /*14690*/  IMAD.U32 R9, RZ, RZ, UR26 ;  /* 0x0000001aff097e24 */ /* 0x000fe2000f8e00ff */
[----:B------:R-:W-:Y:S01]  /*146a0*/  ISETP.GT.AND P6, PT, R0, 0x88, P2 ;  /* 0x000000880000780c */ /* 0x000fe200017c4270 */
[----:B------:R0:W-:Y:S01]  /*146b0*/  @P4 STG.E desc[UR16][R18.64], R21 ;  /* 0x0000001512004986 */ /* 0x0001e2000c101910 */
[----:B-1----:R-:W-:Y:S01]  /*146c0*/  FMUL R153, R219, UR18 ;  /* 0x00000012db997c20 */ /* 0x002fe20008400000 */
[----:B------:R-:W-:-:S02]  /*146d0*/  IMAD.WIDE.U32 R8, R9, 0x1c, R10 ;  /* 0x0000001c09087825 */ /* 0x000fc400078e000a */
[----:B------:R1:W-:Y:S01]  /*146e0*/  @P0 STG.E desc[UR16][R10.64], R23 ;  /* 0x000000170a000986 */ /* 0x0003e2000c101910 */
[----:B------:R-:W-:Y:S01]  /*146f0*/  ISETP.GT.AND P0, PT, R0, 0x89, P2 ;  /* 0x000000890000780c */ /* 0x000fe20001704270 */
[----:B--2---:R-:W-:Y:S01]  /*14700*/  FMUL R17, R218, UR18 ;  /* 0x00000012da117c20 */ /* 0x004fe20008400000 */
[----:B------:R-:W-:Y:S01]  /*14710*/  VIADD R9, R9, UR8 ;  /* 0x0000000809097c36 */ /* 0x000fe20008000000 */
[----:B------:R2:W-:Y:S01]  /*14720*/  @P1 STG.E desc[UR16][R18.64+0x20], R153 ;  /* 0x0000209912001986 */ /* 0x0005e2000c101910 */
[C---:B------:R-:W-:Y:S01]  /*14730*/  ISETP.GT.AND P1, PT, R0.reuse, 0x88, P3 ;  /* 0x000000880000780c */ /* 0x040fe20001f24270 */
[----:B0-----:R-:W-:Y:S01]  /*14740*/  FMUL R21, R217, UR18 ;  /* 0x00000012d9157c20 */ /* 0x001fe20008400000 */
[----:B------:R-:W-:Y:S01]  /*14750*/  IMAD.U32 R7, RZ, RZ, UR26 ;  /* 0x0000001aff077e24 */ /* 0x000fe2000f8e00ff */
[----:B------:R-:W-:Y:S01]  /*14760*/  ISETP.GT.AND P4, PT, R0, 0x89, P3 ;  /* 0x000000890000780c */ /* 0x000fe20001f84270 */
[----:B------:R0:W-:Y:S01]  /*14770*/  @P5 STG.E desc[UR16][R10.64+0x20], R17 ;  /* 0x000020110a005986 */ /* 0x0001e2000c101910 */
[----:B-1----:R-:W-:Y:S01]  /*14780*/  FMUL R23, R216, UR18 ;  /* 0x00000012d8177c20 */ /* 0x002fe20008400000 */
[----:B------:R-:W-:-:S02]  /*14790*/  ISETP.GT.AND P5, PT, R0, 0x90, P2 ;  /* 0x000000900000780c */ /* 0x000fc400017a4270 */
[----:B------:R-:W-:Y:S01]  /*147a0*/  @P6 STG.E desc[UR16][R8.64], R21 ;  /* 0x0000001508006986 */ /* 0x000fe2000c101910 */
[----:B------:R-:W-:Y:S01]  /*147b0*/  ISETP.GT.AND P6, PT, R0, 0x91, P2 ;  /* 0x000000910000780c */ /* 0x000fe200017c4270 */
[----:B------:R-:W-:-:S04]  /*147c0*/  IMAD.WIDE.U32 R6, R7, 0x1c, R12 ;  /* 0x0000001c07067825 */ /* 0x000fc800078e000c */
[----:B--2---:R-:W-:Y:S01]  /*147d0*/  FMUL R19, R215, UR18 ;  /* 0x00000012d7137c20 */ /* 0x004fe20008400000 */
[----:B------:R-:W-:Y:S01]  /*147e0*/  @P0 STG.E desc[UR16][R12.64], R23 ;  /* 0x000000170c000986 */ /* 0x000fe2000c101910 */
[----:B------:R-:W-:Y:S01]  /*147f0*/  IADD3 R14, P0, R12, UR9, RZ ;  /* 0x000000090c0e7c10 */ /* 0x000fe2000ff1e0ff */
[----:B------:R-:W-:Y:S01]  /*14800*/  FMUL R153, R214, UR18 ;  /* 0x00000012d6997c20 */ /* 0x000fe20008400000 */
[----:B------:R-:W-:Y:S01]  /*14810*/  IADD3 R7, R7, UR8, RZ ;  /* 0x0000000807077c10 */ /* 0x000fe2000fffe0ff */
[----:B------:R-:W-:Y:S01]  /*14820*/  FMUL R155, R213, UR18 ;  /* 0x00000012d59b7c20 */ /* 0x000fe20008400000 */
[----:B------:R1:W-:Y:S01]  /*14830*/  @P1 STG.E desc[UR16][R8.64+0x20], R19 ;  /* 0x0000201308001986 */ /* 0x0003e2000c101910 */
[----:B------:R-:W-:Y:S01]  /*14840*/  IADD3.X R15, R13, UR27, RZ, P0, !PT ;  /* 0x0000001b0d0f7c10 */ /* 0x000fe200087fe4ff */
[----:B------:R-:W-:Y:S01]  /*14850*/  FMUL R159, R212, UR18 ;  /* 0x00000012d49f7c20 */ /* 0x000fe20008400000 */
[----:B0-----:R-:W-:Y:S02]  /*14860*/  IADD3 R10, P1, R14, UR9, RZ ;  /* 0x000000090e0a7c10 */ /* 0x001fe4000ff3e0ff */
[----:B------:R-:W-:Y:S01]  /*14870*/  ISETP.GT.AND P0, PT, R0, 0x90, P3 ;  /* 0x000000900000780c */ /* 0x000fe20001f04270 */
[----:B------:R0:W-:Y:S01]  /*14880*/  @P4 STG.E desc[UR16][R12.64+0x20], R153 ;  /* 0x000020990c004986 */ /* 0x0001e2000c101910 */
[----:B------:R-:W-:-:S03]  /*14890*/  IADD3.X R11, R15, UR27, RZ, P1, !PT ;  /* 0x0000001b0f0b7c10 */ /* 0x000fc60008ffe4ff */
[----:B------:R-:W-:Y:S01]  /*148a0*/  @P5 STG.E desc[UR16][R6.64], R155 ;  /* 0x0000009b06005986 */ /* 0x000fe2000c101910 */
[----:B-1----:R-:W-:-:S03]  /*148b0*/  IMAD.U32 R9, RZ, RZ, UR26 ;  /* 0x0000001aff097e24 */ /* 0x002fc6000f8e00ff */
[----:B------:R-:W-:Y:S01]  /*148c0*/  @P6 STG.E desc[UR16][R14.64], R159 ;  /* 0x0000009f0e006986 */ /* 0x000fe2000c101910 */
[C---:B------:R-:W-:Y:S01]  /*148d0*/  ISETP.GT.AND P6, PT, R0.reuse, 0x91, P3 ;  /* 0x000000910000780c */ /* 0x040fe20001fc4270 */
[----:B------:R-:W-:Y:S01]  /*148e0*/  IMAD.U32 R17, RZ, RZ, UR26 ;  /* 0x0000001aff117e24 */ /* 0x000fe2000f8e00ff */
[C---:B------:R-:W-:Y:S01]  /*148f0*/  ISETP.GT.AND P5, PT, R0.reuse, 0x98, P2 ;  /* 0x000000980000780c */ /* 0x040fe200017a4270 */
[----:B------:R-:W-:Y:S01]  /*14900*/  FMUL R21, R211, UR18 ;  /* 0x00000012d3157c20 */ /* 0x000fe20008400000 */
[C---:B------:R-:W-:Y:S01]  /*14910*/  ISETP.GT.AND P4, PT, R0.reuse, 0x99, P2 ;  /* 0x000000990000780c */ /* 0x040fe20001784270 */
[----:B------:R-:W-:Y:S01]  /*14920*/  IMAD.WIDE.U32 R8, R9, 0x1c, R10 ;  /* 0x0000001c09087825 */ /* 0x000fe200078e000a */
[----:B------:R-:W-:-:S03]  /*14930*/  ISETP.GT.AND P1, PT, R0, 0x98, P3 ;  /* 0x000000980000780c */ /* 0x000fc60001f24270 */
[----:B------:R-:W-:Y:S01]  /*14940*/  IMAD.WIDE.U32 R16, R17, 0x1c, R14 ;  /* 0x0000001c11107825 */ /* 0x000fe200078e000e */
[----:B------:R1:W-:Y:S03]  /*14950*/  @P0 STG.E desc[UR16][R6.64+0x20], R21 ;  /* 0x0000201506000986 */ /* 0x0003e6000c101910 */
[----:B------:R-:W-:Y:S01]  /*14960*/  FMUL R19, R210, UR18 ;  /* 0x00000012d2137c20 */ /* 0x000fe20008400000 */
[----:B0-----:R-:W-:Y:S01]  /*14970*/  IADD3 R13, R9, UR8, RZ ;  /* 0x00000008090d7c10 */ /* 0x001fe2000fffe0ff */
[----:B------:R-:W-:Y:S02]  /*14980*/  VIADD R17, R17, UR8 ;  /* 0x0000000811117c36 */ /* 0x000fe40008000000 */
[----:B------:R-:W-:Y:S01]  /*14990*/  FMUL R9, R209, UR18 ;  /* 0x00000012d1097c20 */ /* 0x000fe20008400000 */
[----:B------:R-:W-:Y:S01]  /*149a0*/  ISETP.GT.AND P0, PT, R0, 0x99, P3 ;  /* 0x000000990000780c */ /* 0x000fe20001f04270 */
[----:B------:R-:W-:Y:S01]  /*149b0*/  FMUL R23, R208, UR18 ;  /* 0x00000012d0177c20 */ /* 0x000fe20008400000 */
[----:B------:R-:W-:Y:S01]  /*149c0*/  FMUL R153, R207, UR18 ;  /* 0x00000012cf997c20 */ /* 0x000fe20008400000 */
[----:B------:R0:W-:Y:S04]  /*149d0*/  @P6 STG.E desc[UR16][R14.64+0x20], R19 ;  /* 0x000020130e006986 */ /* 0x0001e8000c101910 */
[----:B------:R-:W-:Y:S01]  /*149e0*/  @P5 STG.E desc[UR16][R16.64], R9 ;  /* 0x0000000910005986 */ /* 0x000fe2000c101910 */
[----:B-1----:R-:W-:-:S03]  /*149f0*/  FMUL R21, R206, UR18 ;  /* 0x00000012ce157c20 */ /* 0x002fc60008400000 */
[----:B------:R-:W-:Y:S01]  /*14a00*/  @P4 STG.E desc[UR16][R10.64], R23 ;  /* 0x000000170a004986 */ /* 0x000fe2000c101910 */
[----:B------:R-:W-:-:S03]  /*14a10*/  ISETP.GT.AND P5, PT, R0, 0xa1, P2 ;  /* 0x000000a10000780c */ /* 0x000fc600017a4270 */
[----:B------:R1:W-:Y:S01]  /*14a20*/  @P1 STG.E desc[UR16][R16.64+0x20], R153 ;  /* 0x0000209910001986 */ /* 0x0003e2000c101910 */
[C---:B------:R-:W-:Y:S02]  /*14a30*/  ISETP.GT.AND P1, PT, R0.reuse, 0xa0, P2 ;  /* 0x000000a00000780c */ /* 0x040fe40001724270 */
[----:B------:R-:W-:Y:S01]  /*14a40*/  ISETP.GT.AND P4, PT, R0, 0xa0, P3 ;  /* 0x000000a00000780c */ /* 0x000fe20001f84270 */
[----:B------:R2:W-:Y:S01]  /*14a50*/  @P0 STG.E desc[UR16][R10.64+0x20], R21 ;  /* 0x000020150a000986 */ /* 0x0005e2000c101910 */
[----:B------:R-:W-:Y:S02]  /*14a60*/  IADD3 R6, P6, R10, UR9, RZ ;  /* 0x000000090a067c10 */ /* 0x000fe4000ffde0ff */
[----:B------:R-:W-:Y:S01]  /*14a70*/  ISETP.GT.AND P0, PT, R0, 0xa1, P3 ;  /* 0x000000a10000780c */ /* 0x000fe20001f04270 */
[----:B------:R-:W-:Y:S02]  /*14a80*/  IMAD.MOV.U32 R12, RZ, RZ, R8 ;  /* 0x000000ffff0c7224 */ /* 0x000fe400078e0008 */
[----:B------:R-:W-:Y:S01]  /*14a90*/  FMUL R155, R205, UR18 ;  /* 0x00000012cd9b7c20 */ /* 0x000fe20008400000 */
[----:B0-----:R-:W-:Y:S01]  /*14aa0*/  FMUL R19, R204, UR18 ;  /* 0x00000012cc137c20 */ /* 0x001fe20008400000 */
[----:B------:R-:W-:Y:S01]  /*14ab0*/  IADD3.X R7, R11, UR27, RZ, P6, !PT ;  /* 0x0000001b0b077c10 */ /* 0x000fe2000b7fe4ff */
[----:B-1----:R-:W-:Y:S01]  /*14ac0*/  FMUL R17, R203, UR18 ;  /* 0x00000012cb117c20 */ /* 0x002fe20008400000 */
[----:B------:R-:W-:Y:S01]  /*14ad0*/  IMAD.U32 R9, RZ, RZ, UR26 ;  /* 0x0000001aff097e24 */ /* 0x000fe2000f8e00ff */
[----:B------:R-:W-:Y:S01]  /*14ae0*/  @P1 STG.E desc[UR16][R12.64], R155 ;  /* 0x0000009b0c001986 */ /* 0x000fe2000c101910 */
[----:B------:R-:W-:Y:S01]  /*14af0*/  ISETP.GT.AND P6, PT, R0, 0xa8, P2 ;  /* 0x000000a80000780c */ /* 0x000fe200017c4270 */
[----:B--2---:R-:W-:-:S02]  /*14b00*/  FMUL R21, R202, UR18 ;  /* 0x00000012ca157c20 */ /* 0x004fc40008400000 */
[----:B------:R-:W-:Y:S01]  /*14b10*/  @P5 STG.E desc[UR16][R6.64], R19 ;  /* 0x0000001306005986 */ /* 0x000fe2000c101910 */
[----:B------:R-:W-:-:S03]  /*14b20*/  ISETP.GT.AND P1, PT, R0, 0xa8, P3 ;  /* 0x000000a80000780c */ /* 0x000fc60001f24270 */
[----:B------:R0:W-:Y:S01]  /*14b30*/  @P4 STG.E desc[UR16][R12.64+0x20], R17 ;  /* 0x000020110c004986 */ /* 0x0001e2000c101910 */
[----:B------:R-:W-:Y:S01]  /*14b40*/  ISETP.GT.AND P4, PT, R0, 0xa9, P2 ;  /* 0x000000a90000780c */ /* 0x000fe20001784270 */
[----:B------:R-:W-:Y:S01]  /*14b50*/  IMAD.WIDE.U32 R8, R9, 0x1c, R6 ;  /* 0x0000001c09087825 */ /* 0x000fe200078e0006 */
[----:B------:R-:W-:Y:S01]  /*14b60*/  IADD3 R10, P5, R6, UR9, RZ ;  /* 0x00000009060a7c10 */ /* 0x000fe2000ffbe0ff */
[----:B------:R1:W-:Y:S01]  /*14b70*/  @P0 STG.E desc[UR16][R6.64+0x20], R21 ;  /* 0x0000201506000986 */ /* 0x0003e2000c101910 */
[----:B------:R-:W-:Y:S01]  /*14b80*/  ISETP.GT.AND P0, PT, R0, 0xa9, P3 ;  /* 0x000000a90000780c */ /* 0x000fe20001f04270 */
[----:B------:R-:W-:Y:S02]  /*14b90*/  VIADD R15, R9, UR8 ;  /* 0x00000008090f7c36 */ /* 0x000fe40008000000 */
[----:B------:R-:W-:Y:S01]  /*14ba0*/  FMUL R23, R201, UR18 ;  /* 0x00000012c9177c20 */ /* 0x000fe20008400000 */
[----:B------:R-:W-:Y:S01]  /*14bb0*/  MOV R14, R8 ;  /* 0x00000008000e7202 */ /* 0x000fe20000000f00 */
[----:B------:R-:W-:Y:S01]  /*14bc0*/  FMUL R153, R199, UR18 ;  /* 0x00000012c7997c20 */ /* 0x000fe20008400000 */
[----:B------:R-:W-:Y:S01]  /*14bd0*/  IADD3.X R11, R7, UR27, RZ, P5, !PT ;  /* 0x0000001b070b7c10 */ /* 0x000fe2000affe4ff */
[----:B0-----:R-:W-:Y:S01]  /*14be0*/  FMUL R17, R200, UR18 ;  /* 0x00000012c8117c20 */ /* 0x001fe20008400000 */
[----:B------:R-:W-:Y:S01]  /*14bf0*/  IMAD.U32 R9, RZ, RZ, UR26 ;  /* 0x0000001aff097e24 */ /* 0x000fe2000f8e00ff */
[----:B------:R-:W-:Y:S01]  /*14c00*/  ISETP.GT.AND P5, PT, R0, 0xb0, P2 ;  /* 0x000000b00000780c */ /* 0x000fe200017a4270 */
[----:B------:R0:W-:Y:S01]  /*14c10*/  @P6 STG.E desc[UR16][R14.64], R23 ;  /* 0x000000170e006986 */ /* 0x0001e2000c101910 */
[----:B-1----:R-:W-:Y:S01]  /*14c20*/  FMUL R7, R198, UR18 ;  /* 0x00000012c6077c20 */ /* 0x002fe20008400000 */
[----:B------:R-:W-:Y:S01]  /*14c30*/  IMAD.WIDE.U32 R8, R9, 0x1c, R10 ;  /* 0x0000001c09087825 */ /* 0x000fe200078e000a */
[----:B------:R-:W-:Y:S01]  /*14c40*/  IADD3 R12, P6, R10, UR9, RZ ;  /* 0x000000090a0c7c10 */ /* 0x000fe2000ffde0ff */
[----:B------:R1:W-:Y:S01]  /*14c50*/  @P4 STG.E desc[UR16][R10.64], R17 ;  /* 0x000000110a004986 */ /* 0x0003e2000c101910 */
[----:B------:R-:W-:-:S03]  /*14c60*/  ISETP.GT.AND P4, PT, R0, 0xb1, P2 ;  /* 0x000000b10000780c */ /* 0x000fc60001784270 */
[----:B------:R2:W-:Y:S01]  /*14c70*/  @P1 STG.E desc[UR16][R14.64+0x20], R153 ;  /* 0x000020990e001986 */ /* 0x0005e2000c101910 */
[----:B------:R-:W-:Y:S01]  /*14c80*/  ISETP.GT.AND P1, PT, R0, 0xb0, P3 ;  /* 0x000000b00000780c */ /* 0x000fe20001f24270 */
[----:B------:R-:W-:Y:S02]  /*14c90*/  VIADD R19, R9, UR8 ;  /* 0x0000000809137c36 */ /* 0x000fe40008000000 */
[----:B------:R-:W-:Y:S01]  /*14ca0*/  FMUL R21, R197, UR18 ;  /* 0x00000012c5157c20 */ /* 0x000fe20008400000 */
[----:B------:R3:W-:Y:S01]  /*14cb0*/  @P0 STG.E desc[UR16][R10.64+0x20], R7 ;  /* 0x000020070a000986 */ /* 0x0007e2000c101910 */
[----:B------:R-:W-:Y:S01]  /*14cc0*/  IMAD.MOV.U32 R18, RZ, RZ, R8 ;  /* 0x000000ffff127224 */ /* 0x000fe200078e0008 */
[----:B------:R-:W-:Y:S02]  /*14cd0*/  IADD3.X R13, R11, UR27, RZ, P6, !PT ;  /* 0x0000001b0b0d7c10 */ /* 0x000fe4000b7fe4ff */
[----:B------:R-:W-:Y:S01]  /*14ce0*/  IADD3 R16, P0, R12, UR9, RZ ;  /* 0x000000090c107c10 */ /* 0x000fe2000ff1e0ff */
[----:B0-----:R-:W-:Y:S01]  /*14cf0*/  FMUL R23, R196, UR18 ;  /* 0x00000012c4177c20 */ /* 0x001fe20008400000 */
[----:B------:R-:W-:Y:S02]  /*14d00*/  @P5 STG.E desc[UR16][R18.64], R21 ;  /* 0x0000001512005986 */ /* 0x000fe4000c101910 */
[----:B-1----:R-:W-:Y:S01]  /*14d10*/  IADD3.X R17, R13, UR27, RZ, P0, !PT ;  /* 0x0000001b0d117c10 */ /* 0x002fe200087fe4ff */
[----:B--2---:R-:W-:Y:S01]  /*14d20*/  FMUL R153, R195, UR18 ;  /* 0x00000012c3997c20 */ /* 0x004fe20008400000 */
[----:B------:R-:W-:-:S02]  /*14d30*/  IADD3 R8, P0, R16, UR9, RZ ;  /* 0x0000000910087c10 */ /* 0x000fc4000ff1e0ff */
[C---:B------:R-:W-:Y:S01]  /*14d40*/  ISETP.GT.AND P5, PT, R0.reuse, 0xb1, P3 ;  /* 0x000000b10000780c */ /* 0x040fe20001fa4270 */
[----:B------:R0:W-:Y:S01]  /*14d50*/  @P4 STG.E desc[UR16][R12.64], R23 ;  /* 0x000000170c004986 */ /* 0x0001e2000c101910 */
[----:B---3--:R-:W-:Y:S01]  /*14d60*/  MOV R7, UR26 ;  /* 0x0000001a00077c02 */ /* 0x008fe20008000f00 */
[----:B------:R-:W-:Y:S01]  /*14d70*/  IMAD.U32 R15, RZ, RZ, UR26 ;  /* 0x0000001aff0f7e24 */ /* 0x000fe2000f8e00ff */
[----:B------:R-:W-:Y:S01]  /*14d80*/  IADD3.X R9, R17, UR27, RZ, P0, !PT ;  /* 0x0000001b11097c10 */ /* 0x000fe200087fe4ff */
[----:B------:R1:W-:Y:S01]  /*14d90*/  @P1 STG.E desc[UR16][R18.64+0x20], R153 ;  /* 0x0000209912001986 */ /* 0x0003e2000c101910 */
[C---:B------:R-:W-:Y:S02]  /*14da0*/  ISETP.GT.AND P6, PT, R0.reuse, 0xb8, P2 ;  /* 0x000000b80000780c */ /* 0x040fe400017c4270 */
[C---:B------:R-:W-:Y:S02]  /*14db0*/  ISETP.GT.AND P0, PT, R0.reuse, 0xb9, P2 ;  /* 0x000000b90000780c */ /* 0x040fe40001704270 */
[C---:B------:R-:W-:Y:S01]  /*14dc0*/  ISETP.GT.AND P1, PT, R0.reuse, 0xb8, P3 ;  /* 0x000000b80000780c */ /* 0x040fe20001f24270 */
[----:B------:R-:W-:Y:S01]  /*14dd0*/  IMAD.WIDE.U32 R6, R7, 0x1c, R12 ;  /* 0x0000001c07067825 */ /* 0x000fe200078e000c */
[----:B------:R-:W-:-:S03]  /*14de0*/  ISETP.GT.AND P4, PT, R0, 0xb9, P3 ;  /* 0x000000b90000780c */ /* 0x000fc60001f84270 */
[----:B------:R-:W-:Y:S01]  /*14df0*/  FMUL R155, R194, UR18 ;  /* 0x00000012c29b7c20 */ /* 0x000fe20008400000 */
[----:B------:R-:W-:-:S04]  /*14e00*/  IMAD.WIDE.U32 R14, R15, 0x1c, R8 ;  /* 0x0000001c0f0e7825 */ /* 0x000fc800078e0008 */
[----:B0-----:R-:W-:Y:S01]  /*14e10*/  FMUL R23, R193, UR18 ;  /* 0x00000012c1177c20 */ /* 0x001fe20008400000 */
[----:B------:R-:W-:Y:S02]  /*14e20*/  IMAD.U32 R11, RZ, RZ, UR26 ;  /* 0x0000001aff0b7e24 */ /* 0x000fe4000f8e00ff */
[----:B-1----:R-:W-:Y:S01]  /*14e30*/  FMUL R153, R192, UR18 ;  /* 0x00000012c0997c20 */ /* 0x002fe20008400000 */
[----:B------:R-:W-:Y:S02]  /*14e40*/  VIADD R19, R7, UR8 ;  /* 0x0000000807137c36 */ /* 0x000fe40008000000 */
[----:B------:R-:W-:Y:S01]  /*14e50*/  IMAD.MOV.U32 R18, RZ, RZ, R6 ;  /* 0x000000ffff127224 */ /* 0x000fe200078e0006 */
[----:B------:R-:W-:Y:S01]  /*14e60*/  MOV R6, R14 ;  /* 0x0000000e00067202 */ /* 0x000fe20000000f00 */
[----:B------:R-:W-:Y:S01]  /*14e70*/  IMAD.WIDE.U32 R10, R11, 0x1c, R16 ;  /* 0x0000001c0b0a7825 */ /* 0x000fe200078e0010 */
[----:B------:R0:W-:Y:S03]  /*14e80*/  @P5 STG.E desc[UR16][R12.64+0x20], R155 ;  /* 0x0000209b0c005986 */ /* 0x0001e6000c101910 */
[----:B------:R-:W-:Y:S01]  /*14e90*/  FMUL R159, R191, UR18 ;  /* 0x00000012bf9f7c20 */ /* 0x000fe20008400000 */
[----:B------:R-:W-:Y:S01]  /*14ea0*/  FMUL R161, R190, UR18 ;  /* 0x00000012bea17c20 */ /* 0x000fe20008400000 */
[----:B------:R-:W-:Y:S01]  /*14eb0*/  IADD3 R14, P5, R8, UR9, RZ ;  /* 0x00000009080e7c10 */ /* 0x000fe2000ffbe0ff */
[----:B------:R-:W-:Y:S01]  /*14ec0*/  @P6 STG.E desc[UR16][R18.64], R23 ;  /* 0x0000001712006986 */ /* 0x000fe2000c101910 */
[----:B------:R-:W-:Y:S01]  /*14ed0*/  VIADD R7, R15, UR8 ;  /* 0x000000080f077c36 */ /* 0x000fe20008000000 */
[----:B------:R-:W-:-:S02]  /*14ee0*/  IADD3 R21, R11, UR8, RZ ;  /* 0x000000080b157c10 */ /* 0x000fc4000fffe0ff */
[----:B------:R1:W-:Y:S01]  /*14ef0*/  @P0 STG.E desc[UR16][R16.64], R153 ;  /* 0x0000009910000986 */ /* 0x0003e2000c101910 */
[----:B------:R-:W-:Y:S01]  /*14f00*/  IADD3.X R15, R9, UR27, RZ, P5, !PT ;  /* 0x0000001b090f7c10 */ /* 0x000fe2000affe4ff */
[----:B------:R-:W-:Y:S02]  /*14f10*/  IMAD.MOV.U32 R20, RZ, RZ, R10 ;  /* 0x000000ffff147224 */ /* 0x000fe400078e000a */
[----:B------:R2:W-:Y:S01]  /*14f20*/  @P1 STG.E desc[UR16][R18.64+0x20], R159 ;  /* 0x0000209f12001986 */ /* 0x0005e2000c101910 */
[----:B------:R-:W-:-:S03]  /*14f30*/  IMAD.U32 R11, RZ, RZ, UR26 ;  /* 0x0000001aff0b7e24 */ /* 0x000fc6000f8e00ff */
[----:B------:R3:W-:Y:S01]  /*14f40*/  @P4 STG.E desc[UR16][R16.64+0x20], R161 ;  /* 0x000020a110004986 */ /* 0x0007e2000c101910 */
[----:B------:R-:W-:Y:S01]  /*14f50*/  IADD3 R10, P4, R14, UR9, RZ ;  /* 0x000000090e0a7c10 */ /* 0x000fe2000ff9e0ff */
[----:B0-----:R-:W-:Y:S01]  /*14f60*/  IMAD.WIDE.U32 R12, R11, 0x1c, R14 ;  /* 0x0000001c0b0c7825 */ /* 0x001fe200078e000e */
[C---:B------:R-:W-:Y:S02]  /*14f70*/  ISETP.GT.AND P0, PT, R0.reuse, 0xc0, P2 ;  /* 0x000000c00000780c */ /* 0x040fe40001704270 */
[C---:B------:R-:W-:Y:S02]  /*14f80*/  ISETP.GT.AND P1, PT, R0.reuse, 0xc1, P2 ;  /* 0x000000c10000780c */ /* 0x040fe40001724270 */
[----:B------:R-:W-:Y:S02]  /*14f90*/  IADD3.X R11, R15, UR27, RZ, P4, !PT ;  /* 0x0000001b0f0b7c10 */ /* 0x000fe4000a7fe4ff */
[C---:B------:R-:W-:Y:S02]  /*14fa0*/  ISETP.GT.AND P4, PT, R0.reuse, 0xc0, P3 ;  /* 0x000000c00000780c */ /* 0x040fe40001f84270 */
[C---:B------:R-:W-:Y:S01]  /*14fb0*/  ISETP.GT.AND P5, PT, R0.reuse, 0xc1, P3 ;  /* 0x000000c10000780c */ /* 0x040fe20001fa4270 */
[----:B-1----:R-:W-:Y:S01]  /*14fc0*/  IMAD.U32 R153, RZ, RZ, UR26 ;  /* 0x0000001aff997e24 */ /* 0x002fe2000f8e00ff */
[----:B------:R-:W-:Y:S01]  /*14fd0*/  ISETP.GT.AND P6, PT, R0, 0xc8, P2 ;  /* 0x000000c80000780c */ /* 0x000fe200017c4270 */
[----:B------:R-:W-:Y:S01]  /*14fe0*/  FMUL R155, R189, UR18 ;  /* 0x00000012bd9b7c20 */ /* 0x000fe20008400000 */
[----:B--2---:R-:W-:Y:S01]  /*14ff0*/  FMUL R19, R188, UR18 ;  /* 0x00000012bc137c20 */ /* 0x004fe20008400000 */
[----:B---3--:R-:W-:-:S04]  /*15000*/  IMAD.WIDE.U32 R16, R153, 0x1c, R10 ;  /* 0x0000001c99107825 */ /* 0x008fc800078e000a */
[----:B------:R-:W-:Y:S01]  /*15010*/  FMUL R153, R187, UR18 ;  /* 0x00000012bb997c20 */ /* 0x000fe20008400000 */
[----:B------:R-:W-:Y:S01]  /*15020*/  FMUL R159, R186, UR18 ;  /* 0x00000012ba9f7c20 */ /* 0x000fe20008400000 */
[----:B------:R-:W-:Y:S01]  /*15030*/  FMUL R161, R185, UR18 ;  /* 0x00000012b9a17c20 */ /* 0x000fe20008400000 */
[----:B------:R0:W-:Y:S01]  /*15040*/  @P0 STG.E desc[UR16][R20.64], R155 ;  /* 0x0000009b14000986 */ /* 0x0001e2000c101910 */
[----:B------:R-:W-:-:S03]  /*15050*/  ISETP.GT.AND P0, PT, R0, 0xc9, P2 ;  /* 0x000000c90000780c */ /* 0x000fc60001704270 */
[----:B------:R-:W-:Y:S04]  /*15060*/  @P1 STG.E desc[UR16][R8.64], R19 ;  /* 0x0000001308001986 */ /* 0x000fe8000c101910 */
[----:B------:R1:W-:Y:S01]  /*15070*/  @P4 STG.E desc[UR16][R20.64+0x20], R153 ;  /* 0x0000209914004986 */ /* 0x0003e2000c101910 */
[----:B------:R-:W-:-:S03]  /*15080*/  ISETP.GT.AND P4, PT, R0, 0xd0, P2 ;  /* 0x000000d00000780c */ /* 0x000fc60001784270 */
[----:B------:R-:W-:Y:S01]  /*15090*/  @P5 STG.E desc[UR16][R8.64+0x20], R159 ;  /* 0x0000209f08005986 */ /* 0x000fe2000c101910 */
[----:B------:R-:W-:-:S03]  /*150a0*/  ISETP.GT.AND P5, PT, R0, 0xc8, P3 ;  /* 0x000000c80000780c */ /* 0x000fc60001fa4270 */
[----:B------:R-:W-:Y:S01]  /*150b0*/  @P6 STG.E desc[UR16][R6.64], R161 ;  /* 0x000000a106006986 */ /* 0x000fe2000c101910 */
[----:B------:R-:W-:Y:S01]  /*150c0*/  ISETP.GT.AND P6, PT, R0, 0xc9, P3 ;  /* 0x000000c90000780c */ /* 0x000fe20001fc4270 */
[----:B0-----:R-:W-:Y:S01]  /*150d0*/  FMUL R155, R184, UR18 ;  /* 0x00000012b89b7c20 */ /* 0x001fe20008400000 */
[----:B------:R-:W-:Y:S01]  /*150e0*/  MOV R22, R12 ;  /* 0x0000000c00167202 */ /* 0x000fe20000000f00 */
[----:B------:R-:W-:Y:S01]  /*150f0*/  IMAD.MOV.U32 R12, RZ, RZ, R16 ;  /* 0x000000ffff0c7224 */ /* 0x000fe200078e0010 */
[----:B------:R-:W-:Y:S01]  /*15100*/  IADD3 R16, P1, R10, UR9, RZ ;  /* 0x000000090a107c10 */ /* 0x000fe2000ff3e0ff */
[----:B------:R-:W-:Y:S02]  /*15110*/  VIADD R23, R13, UR8 ;  /* 0x000000080d177c36 */ /* 0x000fe40008000000 */
[----:B-1----:R-:W-:Y:S01]  /*15120*/  FMUL R21, R183, UR18 ;  /* 0x00000012b7157c20 */ /* 0x002fe20008400000 */
[----:B------:R-:W-:Y:S01]  /*15130*/  VIADD R13, R17, UR8 ;  /* 0x00000008110d7c36 */ /* 0x000fe20008000000 */
[----:B------:R0:W-:Y:S01]  /*15140*/  @P0 STG.E desc[UR16][R14.64], R155 ;  /* 0x0000009b0e000986 */ /* 0x0001e2000c101910 */
[----:B------:R-:W-:-:S02]  /*15150*/  IADD3.X R17, R11, UR27, RZ, P1, !PT ;  /* 0x0000001b0b117c10 */ /* 0x000fc40008ffe4ff */
[C---:B------:R-:W-:Y:S01]  /*15160*/  ISETP.GT.AND P0, PT, R0.reuse, 0xd1, P2 ;  /* 0x000000d10000780c */ /* 0x040fe20001704270 */
[----:B------:R1:W-:Y:S01]  /*15170*/  @P5 STG.E desc[UR16][R6.64+0x20], R163 ;  /* 0x000020a306005986 */ /* 0x0003e2000c101910 */
[C---:B------:R-:W-:Y:S02]  /*15180*/  ISETP.GT.AND P1, PT, R0.reuse, 0xd0, P3 ;  /* 0x000000d00000780c */ /* 0x040fe40001f24270 */
[C---:B------:R-:W-:Y:S01]  /*15190*/  ISETP.GT.AND P5, PT, R0.reuse, 0xd1, P3 ;  /* 0x000000d10000780c */ /* 0x040fe20001fa4270 */
[----:B------:R-:W-:Y:S04]  /*151a0*/  @P6 STG.E desc[UR16][R14.64+0x20], R165 ;  /* 0x000020a50e006986 */ /* 0x000fe8000c101910 */
[----:B------:R2:W-:Y:S01]  /*151b0*/  @P4 STG.E desc[UR16][R22.64], R21 ;  /* 0x0000001516004986 */ /* 0x0005e2000c101910 */
[----:B------:R-:W-:Y:S01]  /*151c0*/  ISETP.GT.AND P4, PT, R0, 0xd8, P2 ;  /* 0x000000d80000780c */ /* 0x000fe20001784270 */
[----:B------:R-:W-:Y:S01]  /*151d0*/  FMUL R153, R182, UR18 ;  /* 0x00000012b6997c20 */ /* 0x000fe20008400000 */
[----:B0-----:R-:W-:Y:S01]  /*151e0*/  FMUL R155, R181, UR18 ;  /* 0x00000012b59b7c20 */ /* 0x001fe20008400000 */
[----:B------:R-:W-:Y:S01]  /*151f0*/  IADD3 R18, P6, R16, UR9, RZ ;  /* 0x0000000910127c10 */ /* 0x000fe2000ffde0ff */
[----:B------:R-:W-:Y:S01]  /*15200*/  FMUL R159, R179, UR18 ;  /* 0x00000012b39f7c20 */ /* 0x000fe20008400000 */
[----:B-1----:R-:W-:Y:S01]  /*15210*/  IMAD.U32 R7, RZ, RZ, UR26 ;  /* 0x0000001aff077e24 */ /* 0x002fe2000f8e00ff */
[----:B------:R-:W-:Y:S01]  /*15220*/  @P0 STG.E desc[UR16][R10.64], R153 ;  /* 0x000000990a000986 */ /* 0x000fe2000c101910 */
[----:B------:R-:W-:Y:S01]  /*15230*/  IADD3.X R19, R17, UR27, RZ, P6, !PT ;  /* 0x0000001b11137c10 */ /* 0x000fe2000b7fe4ff */
[----:B--2---:R-:W-:-:S02]  /*15240*/  FMUL R21, R180, UR18 ;  /* 0x00000012b4157c20 */ /* 0x004fc40008400000 */
[----:B------:R0:W-:Y:S01]  /*15250*/  @P1 STG.E desc[UR16][R22.64+0x20], R155 ;  /* 0x0000209b16001986 */ /* 0x0001e2000c101910 */
[C---:B------:R-:W-:Y:S01]  /*15260*/  ISETP.GT.AND P1, PT, R0.reuse, 0xd9, P2 ;  /* 0x000000d90000780c */ /* 0x040fe20001724270 */
[----:B------:R-:W-:Y:S01]  /*15270*/  IMAD.U32 R9, RZ, RZ, UR26 ;  /* 0x0000001aff097e24 */ /* 0x000fe2000f8e00ff */
[C---:B------:R-:W-:Y:S01]  /*15280*/  ISETP.GT.AND P0, PT, R0.reuse, 0xd8, P3 ;  /* 0x000000d80000780c */ /* 0x040fe20001f04270 */
[----:B------:R1:W-:Y:S01]  /*15290*/  @P5 STG.E desc[UR16][R10.64+0x20], R21 ;  /* 0x000020150a005986 */ /* 0x0003e2000c101910 */
[----:B------:R-:W-:Y:S01]  /*152a0*/  IMAD.WIDE.U32 R6, R7, 0x1c, R18 ;  /* 0x0000001c07067825 */ /* 0x000fe200078e0012 */
[C---:B------:R-:W-:Y:S02]  /*152b0*/  ISETP.GT.AND P5, PT, R0.reuse, 0xe0, P2 ;  /* 0x000000e00000780c */ /* 0x040fe400017a4270 */
[----:B------:R2:W-:Y:S01]  /*152c0*/  @P4 STG.E desc[UR16][R12.64], R159 ;  /* 0x0000009f0c004986 */ /* 0x0005e2000c101910 */
[C---:B------:R-:W-:Y:S01]  /*152d0*/  ISETP.GT.AND P4, PT, R0.reuse, 0xd9, P3 ;  /* 0x000000d90000780c */ /* 0x040fe20001f84270 */
[----:B------:R-:W-:Y:S01]  /*152e0*/  IMAD.WIDE.U32 R8, R9, 0x1c, R16 ;  /* 0x0000001c09087825 */ /* 0x000fe200078e0010 */
[----:B------:R-:W-:-:S03]  /*152f0*/  ISETP.GT.AND P6, PT, R0, 0xe1, P2 ;  /* 0x000000e10000780c */ /* 0x000fc600017c4270 */
[----:B0-----:R-:W-:Y:S01]  /*15300*/  FMUL R23, R177, UR18 ;  /* 0x00000012b1177c20 */ /* 0x001fe20008400000 */
[----:B------:R-:W-:Y:S02]  /*15310*/  VIADD R15, R7, UR8 ;  /* 0x00000008070f7c36 */ /* 0x000fe40008000000 */
[----:B------:R-:W-:Y:S01]  /*15320*/  FMUL R7, R178, UR18 ;  /* 0x00000012b2077c20 */ /* 0x000fe20008400000 */
[----:B-1----:R-:W-:Y:S01]  /*15330*/  FMUL R11, R176, UR18 ;  /* 0x00000012b00b7c20 */ /* 0x002fe20008400000 */
[----:B------:R-:W-:Y:S01]  /*15340*/  IADD3 R9, R9, UR8, RZ ;  /* 0x0000000809097c10 */ /* 0x000fe2000fffe0ff */
[----:B------:R-:W-:Y:S02]  /*15350*/  FMUL R21, R175, UR18 ;  /* 0x00000012af157c20 */ /* 0x000fe40008400000 */
[----:B------:R-:W-:Y:S01]  /*15360*/  @P1 STG.E desc[UR16][R16.64], R7 ;  /* 0x0000000710001986 */ /* 0x000fe2000c101910 */
[----:B------:R-:W-:Y:S01]  /*15370*/  ISETP.GT.AND P1, PT, R0, 0xe0, P3 ;  /* 0x000000e00000780c */ /* 0x000fe20001f24270 */
[----:B------:R-:W-:-:S02]  /*15380*/  FMUL R153, R174, UR18 ;  /* 0x00000012ae997c20 */ /* 0x000fc40008400000 */
[----:B------:R0:W-:Y:S01]  /*15390*/  @P0 STG.E desc[UR16][R12.64+0x20], R23 ;  /* 0x000020170c000986 */ /* 0x0001e2000c101910 */
[----:B------:R-:W-:-:S03]  /*153a0*/  ISETP.GT.AND P0, PT, R0, 0xe1, P3 ;  /* 0x000000e10000780c */ /* 0x000fc60001f04270 */
[----:B------:R1:W-:Y:S01]  /*153b0*/  @P4 STG.E desc[UR16][R16.64+0x20], R11 ;  /* 0x0000200b10004986 */ /* 0x0003e2000c101910 */
[----:B------:R-:W-:-:S03]  /*153c0*/  ISETP.GT.AND P4, PT, R0, 0xe8, P2 ;  /* 0x000000e80000780c */ /* 0x000fc60001784270 */
[----:B------:R-:W-:Y:S01]  /*153d0*/  @P5 STG.E desc[UR16][R8.64], R21 ;  /* 0x0000001508005986 */ /* 0x000fe2000c101910 */
[----:B------:R-:W-:Y:S01]  /*153e0*/  ISETP.GT.AND P5, PT, R0, 0xe9, P2 ;  /* 0x000000e90000780c */ /* 0x000fe200017a4270 */
[----:B------:R-:W-:Y:S02]  /*153f0*/  IMAD.MOV.U32 R14, RZ, RZ, R6 ;  /* 0x000000ffff0e7224 */ /* 0x000fe400078e0006 */
[----:B------:R-:W-:Y:S01]  /*15400*/  @P6 STG.E desc[UR16][R18.64], R153 ;  /* 0x0000009912006986 */ /* 0x000fe2000c101910 */
[----:B------:R-:W-:Y:S01]  /*15410*/  IADD3 R6, P6, R18, UR9, RZ ;  /* 0x0000000912067c10 */ /* 0x000fe2000ffde0ff */
[----:B------:R-:W-:Y:S01]  /*15420*/  FMUL R155, R173, UR18 ;  /* 0x00000012ad9b7c20 */ /* 0x000fe20008400000 */
[----:B--2---:R-:W-:Y:S01]  /*15430*/  FMUL R159, R172, UR18 ;  /* 0x00000012ac9f7c20 */ /* 0x004fe20008400000 */
[----:B0-----:R-:W-:Y:S01]  /*15440*/  FMUL R13, R171, UR18 ;  /* 0x00000012ab0d7c20 */ /* 0x001fe20008400000 */
[----:B------:R-:W-:Y:S01]  /*15450*/  IADD3.X R7, R19, UR27, RZ, P6, !PT ;  /* 0x0000001b13077c10 */ /* 0x000fe2000b7fe4ff */
[----:B-1----:R-:W-:Y:S01]  /*15460*/  FMUL R17, R170, UR18 ;  /* 0x00000012aa117c20 */ /* 0x002fe20008400000 */
[----:B------:R0:W-:Y:S01]  /*15470*/  @P1 STG.E desc[UR16][R8.64+0x20], R155 ;  /* 0x0000209b08001986 */ /* 0x0001e2000c101910 */
[----:B------:R-:W-:-:S03]  /*15480*/  ISETP.GT.AND P1, PT, R0, 0xe8, P3 ;  /* 0x000000e80000780c */ /* 0x000fc60001f24270 */
[----:B------:R1:W-:Y:S01]  /*15490*/  @P0 STG.E desc[UR16][R18.64+0x20], R159 ;  /* 0x0000209f12000986 */ /* 0x0003e2000c101910 */
[C---:B------:R-:W-:Y:S02]  /*154a0*/  ISETP.GT.AND P0, PT, R0.reuse, 0xe9, P3 ;  /* 0x000000e90000780c */ /* 0x040fe40001f04270 */
[----:B------:R-:W-:Y:S01]  /*154b0*/  MOV R11, UR26 ;  /* 0x0000001a000b7c02 */ /* 0x000fe20008000f00 */
[----:B------:R2:W-:Y:S01]  /*154c0*/  @P4 STG.E desc[UR16][R14.64], R13 ;  /* 0x0000000d0e004986 */ /* 0x0005e2000c101910 */
[----:B------:R-:W-:-:S03]  /*154d0*/  ISETP.GT.AND P4, PT, R0, 0xf1, P2 ;  /* 0x000000f10000780c */ /* 0x000fc60001784270 */
[----:B------:R3:W-:Y:S01]  /*154e0*/  @P5 STG.E desc[UR16][R6.64], R17 ;  /* 0x0000001106005986 */ /* 0x0007e2000c101910 */
[----:B------:R-:W-:Y:S01]  /*154f0*/  ISETP.GT.AND P5, PT, R0, 0xf0, P2 ;  /* 0x000000f00000780c */ /* 0x000fe200017a4270 */
[----:B0-----:R-:W-:Y:S01]  /*15500*/  IMAD.WIDE.U32 R8, R11, 0x1c, R6 ;  /* 0x0000001c0b087825 */ /* 0x001fe200078e0006 */
[----:B------:R-:W-:-:S03]  /*15510*/  IADD3 R10, P6, R6, UR9, RZ ;  /* 0x00000009060a7c10 */ /* 0x000fc6000ffde0ff */
[----:B------:R-:W-:Y:S01]  /*15520*/  FMUL R21, R169, UR18 ;  /* 0x00000012a9157c20 */ /* 0x000fe20008400000 */
[----:B------:R-:W-:Y:S01]  /*15530*/  FMUL R23, R168, UR18 ;  /* 0x00000012a8177c20 */ /* 0x000fe20008400000 */
[----:B-1----:R-:W-:Y:S01]  /*15540*/  FMUL R19, R167, UR18 ;  /* 0x00000012a7137c20 */ /* 0x002fe20008400000 */
[----:B------:R-:W-:Y:S01]  /*15550*/  VIADD R9, R9, UR8 ;  /* 0x0000000809097c36 */ /* 0x000fe20008000000 */
[----:B------:R-:W-:Y:S01]  /*15560*/  IADD3.X R11, R7, UR27, RZ, P6, !PT ;  /* 0x0000001b070b7c10 */ /* 0x000fe2000b7fe4ff */
[----:B--2---:R-:W-:Y:S01]  /*15570*/  FMUL R13, R166, UR18 ;  /* 0x00000012a60d7c20 */ /* 0x004fe20008400000 */
[----:B------:R0:W-:Y:S01]  /*15580*/  @P1 STG.E desc[UR16][R14.64+0x20], R21 ;  /* 0x000020150e001986 */ /* 0x0001e2000c101910 */
[----:B------:R-:W-:-:S03]  /*15590*/  ISETP.GT.AND P6, PT, R0, 0xf0, P3 ;  /* 0x000000f00000780c */ /* 0x000fc60001fc4270 */
[----:B------:R1:W-:Y:S04]  /*155a0*/  @P0 STG.E desc[UR16][R6.64+0x20], R23 ;  /* 0x0000201706000986 */ /* 0x0003e8000c101910 */
[----:B------:R-:W-:Y:S04]  /*155b0*/  @P5 STG.E desc[UR16][R8.64], R19 ;  /* 0x0000001308005986 */ /* 0x000fe8000c101910 */
[----:B------:R2:W-:Y:S01]  /*155c0*/  @P4 STG.E desc[UR16][R10.64], R13 ;  /* 0x0000000d0a004986 */ /* 0x0005e2000c101910 */
[----:B------:R-:W-:Y:S01]  /*155d0*/  ISETP.GT.AND P4, PT, R0, 0xf1, P3 ;  /* 0x000000f10000780c */ /* 0x000fe20001f84270 */
[----:B---3--:R-:W-:Y:S01]  /*155e0*/  FMUL R17, R164, UR18 ;  /* 0x00000012a4117c20 */ /* 0x008fe20008400000 */
[----:B0-----:R-:W-:Y:S01]  /*155f0*/  FMUL R21, R162, UR18 ;  /* 0x00000012a2157c20 */ /* 0x001fe20008400000 */
[----:B-1----:R-:W-:Y:S01]  /*15600*/  IMAD.U32 R7, RZ, RZ, UR26 ;  /* 0x0000001aff077e24 */ /* 0x002fe2000f8e00ff */
[----:B------:R-:W-:-:S02]  /*15610*/  ISETP.GT.AND P5, PT, R0, 0xf8, P2 ;  /* 0x000000f80000780c */ /* 0x000fc400017a4270 */
[----:B------:R0:W-:Y:S01]  /*15620*/  @P6 STG.E desc[UR16][R8.64+0x20], R17 ;  /* 0x0000201108006986 */ /* 0x0001e2000c101910 */
[----:B------:R-:W-:Y:S01]  /*15630*/  IMAD.WIDE.U32 R6, R7, 0x1c, R10 ;  /* 0x0000001c07067825 */ /* 0x000fe200078e000a */
[----:B------:R-:W-:-:S03]  /*15640*/  ISETP.GT.AND P2, PT, R0, 0xf9, P2 ;  /* 0x000000f90000780c */ /* 0x000fc60001744270 */
[----:B------:R-:W-:Y:S02]  /*15650*/  FMUL R23, R160, UR18 ;  /* 0x00000012a0177c20 */ /* 0x000fe40008400000 */
[----:B------:R1:W-:Y:S01]  /*15660*/  @P4 STG.E desc[UR16][R10.64+0x20], R21 ;  /* 0x000020150a004986 */ /* 0x0003e2000c101910 */
[----:B------:R-:W-:Y:S01]  /*15670*/  ISETP.GT.AND P4, PT, R0, 0xf8, P3 ;  /* 0x000000f80000780c */ /* 0x000fe20001f84270 */
[----:B--2---:R-:W-:Y:S01]  /*15680*/  VIADD R13, R7, UR8 ;  /* 0x00000008070d7c36 */ /* 0x004fe20008000000 */
[----:B------:R-:W-:Y:S02]  /*15690*/  IADD3 R14, P6, R10, UR9, RZ ;  /* 0x000000090a0e7c10 */ /* 0x000fe4000ffde0ff */
[----:B------:R-:W-:Y:S02]  /*156a0*/  MOV R12, R6 ;  /* 0x00000006000c7202 */ /* 0x000fe40000000f00 */
[----:B------:R-:W-:Y:S01]  /*156b0*/  ISETP.GT.AND P1, PT, R231, 0x80, PT ;  /* 0x00000080e700780c */ /* 0x000fe20003f24270 */
[----:B------:R-:W-:Y:S01]  /*156c0*/  FMUL R153, R158, UR18 ;  /* 0x000000129e997c20 */ /* 0x000fe20008400000 */
[----:B------:R-:W-:Y:S01]  /*156d0*/  IADD3.X R15, R11, UR27, RZ, P6, !PT ;  /* 0x0000001b0b0f7c10 */ /* 0x000fe2000b7fe4ff */
[----:B------:R-:W-:Y:S01]  /*156e0*/  FMUL R19, R154, UR18 ;  /* 0x000000129a137c20 */ /* 0x000fe20008400000 */
[----:B------:R-:W-:Y:S01]  /*156f0*/  @P5 STG.E desc[UR16][R12.64], R23 ;  /* 0x000000170c005986 */ /* 0x000fe2000c101910 */
[----:B------:R-:W-:-:S02]  /*15700*/  ISETP.GT.AND P3, PT, R0, 0xf9, P3 ;  /* 0x000000f90000780c */ /* 0x000fc40001f64270 */
[C---:B------:R-:W-:Y:S02]  /*15710*/  ISETP.GT.AND P5, PT, R0.reuse, RZ, P1 ;  /* 0x000000ff0000720c */ /* 0x040fe40000fa4270 */
[----:B------:R-:W-:Y:S01]  /*15720*/  ISETP.GT.AND P0, PT, R231, 0x88, PT ;  /* 0x00000088e700780c */ /* 0x000fe20003f04270 */
[----:B------:R-:W-:Y:S01]  /*15730*/  @P2 STG.E desc[UR16][R14.64], R153 ;  /* 0x000000990e002986 */ /* 0x000fe2000c101910 */
[----:B------:R-:W-:-:S03]  /*15740*/  ISETP.GT.AND P2, PT, R0, 0x1, P1 ;  /* 0x000000010000780c */ /* 0x000fc60000f44270 */
[----:B------:R2:W-:Y:S01]  /*15750*/  @P4 STG.E desc[UR16][R12.64+0x20], R19 ;  /* 0x000020130c004986 */ /* 0x0005e2000c101910 */
[----:B------:R-:W-:Y:S01]  /*15760*/  ISETP.GT.AND P4, PT, R0, RZ, P0 ;  /* 0x000000ff0000720c */ /* 0x000fe20000784270 */
[----:B------:R-:W-:Y:S01]  /*15770*/  FMUL R155, R152, UR18 ;  /* 0x00000012989b7c20 */ /* 0x000fe20008400000 */
[----:B------:R-:W-:Y:S01]  /*15780*/  ISETP.GT.AND P6, PT, R0, 0x1, P0 ;  /* 0x000000010000780c */ /* 0x000fe200007c4270 */
[----:B0-----:R-:W-:Y:S01]  /*15790*/  FMUL R9, R24, UR18 ;  /* 0x0000001218097c20 */ /* 0x001fe20008400000 */
[----:B------:R-:W-:Y:S02]  /*157a0*/  IMAD.U32 R7, RZ, RZ, UR26 ;  /* 0x0000001aff077e24 */ /* 0x000fe4000f8e00ff */
[----:B------:R-:W-:Y:S01]  /*157b0*/  FMUL R25, R25, UR18 ;  /* 0x0000001219197c20 */ /* 0x000fe20008400000 */
[----:B------:R-:W-:Y:S01]  /*157c0*/  @P3 STG.E desc[UR16][R14.64+0x20], R155 ;  /* 0x0000209b0e003986 */ /* 0x000fe2000c101910 */
[----:B------:R-:W-:Y:S01]  /*157d0*/  ISETP.GT.AND P3, PT, R0, 0x8, P1 ;  /* 0x000000080000780c */ /* 0x000fe20000f64270 */
[----:B------:R-:W-:-:S04]  /*157e0*/  IMAD.WIDE.U32 R6, R7, 0x1c, R2 ;  /* 0x0000001c07067825 */ /* 0x000fc800078e0002 */
[----:B------:R-:W-:Y:S01]  /*157f0*/  FMUL R17, R26, UR18 ;  /* 0x000000121a117c20 */ /* 0x000fe20008400000 */
[----:B------:R-:W-:Y:S01]  /*15800*/  @P5 STG.E desc[UR16][R4.64+0x200], R9 ;  /* 0x0002000904005986 */ /* 0x000fe2000c101910 */
[----:B------:R-:W-:Y:S01]  /*15810*/  ISETP.GT.AND P5, PT, R0, 0x9, P1 ;  /* 0x000000090000780c */ /* 0x000fe20000fa4270 */
[----:B------:R-:W-:Y:S01]  /*15820*/  FMUL R27, R27, UR18 ;  /* 0x000000121b1b7c20 */ /* 0x000fe20008400000 */
[----:B-1----:R-:W-:Y:S01]  /*15830*/  IMAD.MOV.U32 R10, RZ, RZ, R6 ;  /* 0x000000ffff0a7224 */ /* 0x002fe200078e0006 */
[----:B------:R-:W-:Y:S01]  /*15840*/  @P2 STG.E desc[UR16][R2.64+0x200], R25 ;  /* 0x0002001902002986 */ /* 0x000fe2000c101910 */
[----:B------:R-:W-:-:S03]  /*15850*/  IADD3 R6, P2, R2, UR9, RZ ;  /* 0x0000000902067c10 */ /* 0x000fc6000ff5e0ff */
[----:B------:R0:W-:Y:S01]  /*15860*/  @P4 STG.E desc[UR16][R4.64+0x220], R17 ;  /* 0x0002201104004986 */ /* 0x0001e2000c101910 */
[----:B------:R-:W-:Y:S02]  /*15870*/  VIADD R11, R7, UR8 ;  /* 0x00000008070b7c36 */ /* 0x000fe40008000000 */
[----:B--2---:R-:W-:Y:S01]  /*15880*/  FMUL R13, R28, UR18 ;  /* 0x000000121c0d7c20 */ /* 0x004fe20008400000 */
[----:B------:R1:W-:Y:S01]  /*15890*/  @P6 STG.E desc[UR16][R2.64+0x220], R27 ;  /* 0x0002201b02006986 */ /* 0x0003e2000c101910 */
[----:B------:R-:W-:Y:S01]  /*158a0*/  ISETP.GT.AND P6, PT, R0, 0x8, P0 ;  /* 0x000000080000780c */ /* 0x000fe200007c4270 */
[----:B------:R-:W-:Y:S01]  /*158b0*/  FMUL R29, R29, UR18 ;  /* 0x000000121d1d7c20 */ /* 0x000fe20008400000 */
[----:B------:R-:W-:Y:S01]  /*158c0*/  IADD3.X R7, R3, UR27, RZ, P2, !PT ;  /* 0x0000001b03077c10 */ /* 0x000fe200097fe4ff */
[----:B------:R2:W-:Y:S01]  /*158d0*/  @P3 STG.E desc[UR16][R10.64+0x200], R13 ;  /* 0x0002000d0a003986 */ /* 0x0005e2000c101910 */
[----:B------:R-:W-:-:S03]  /*158e0*/  IADD3 R8, P2, R6, UR9, RZ ;  /* 0x0000000906087c10 */ /* 0x000fc6000ff5e0ff */
[----:B------:R-:W-:Y:S01]  /*158f0*/  @P5 STG.E desc[UR16][R6.64+0x200], R29 ;  /* 0x0002001d06005986 */ /* 0x000fe2000c101910 */
[----:B0-----:R-:W-:Y:S01]  /*15900*/  FMUL R17, R30, UR18 ;  /* 0x000000121e117c20 */ /* 0x001fe20008400000 */
[C---:B------:R-:W-:Y:S01]  /*15910*/  ISETP.GT.AND P5, PT, R0.reuse, 0x9, P0 ;  /* 0x000000090000780c */ /* 0x040fe200007a4270 */
[----:B------:R-:W-:Y:S01]  /*15920*/  IMAD.U32 R19, RZ, RZ, UR26 ;  /* 0x0000001aff137e24 */ /* 0x000fe2000f8e00ff */
[----:B------:R-:W-:Y:S02]  /*15930*/  MOV R15, UR26 ;  /* 0x0000001a000f7c02 */ /* 0x000fe40008000f00 */
[----:B------:R-:W-:Y:S02]  /*15940*/  IADD3.X R9, R7, UR27, RZ, P2, !PT ;  /* 0x0000001b07097c10 */ /* 0x000fe400097fe4ff */
[C---:B------:R-:W-:Y:S01]  /*15950*/  ISETP.GT.AND P2, PT, R0.reuse, 0x10, P1 ;  /* 0x000000100000780c */ /* 0x040fe20000f44270 */
[----:B------:R-:W-:Y:S01]  /*15960*/  @P6 STG.E desc[UR16][R10.64+0x220], R17 ;  /* 0x000220110a006986 */ /* 0x000fe2000c101910 */
[C---:B------:R-:W-:Y:S01]  /*15970*/  ISETP.GT.AND P4, PT, R0.reuse, 0x11, P1 ;  /* 0x000000110000780c */ /* 0x040fe20000f84270 */
[----:B-1----:R-:W-:Y:S01]  /*15980*/  IMAD.WIDE.U32 R2, R15, 0x1c, R6 ;  /* 0x0000001c0f027825 */ /* 0x002fe200078e0006 */
[----:B------:R-:W-:-:S02]  /*15990*/  ISETP.GT.AND P3, PT, R0, 0x10, P0 ;  /* 0x000000100000780c */ /* 0x000fc40000764270 */
[----:B------:R-:W-:Y:S01]  /*159a0*/  ISETP.GT.AND P6, PT, R0, 0x11, P0 ;  /* 0x000000110000780c */ /* 0x000fe200007c4270 */
[----:B------:R-:W-:-:S04]  /*159b0*/  IMAD.WIDE.U32 R4, R19, 0x1c, R8 ;  /* 0x0000001c13047825 */ /* 0x000fc800078e0008 */
[----:B------:R-:W-:Y:S01]  /*159c0*/  FMUL R31, R31, UR18 ;  /* 0x000000121f1f7c20 */ /* 0x000fe20008400000 */
[----:B------:R-:W-:Y:S01]  /*159d0*/  MOV R12, R2 ;  /* 0x00000002000c7202 */ /* 0x000fe20000000f00 */
[----:B------:R-:W-:Y:S02]  /*159e0*/  VIADD R15, R5, UR8 ;  /* 0x00000008050f7c36 */ /* 0x000fe40008000000 */
[----:B------:R-:W-:Y:S01]  /*159f0*/  FMUL R5, R32, UR18 ;  /* 0x0000001220057c20 */ /* 0x000fe20008400000 */
[----:B--2---:R-:W-:Y:S02]  /*15a00*/  VIADD R13, R3, UR8 ;  /* 0x00000008030d7c36 */ /* 0x004fe40008000000 */
[----:B------:R-:W-:Y:S01]  /*15a10*/  FMUL R33, R33, UR18 ;  /* 0x0000001221217c20 */ /* 0x000fe20008400000 */
[----:B------:R0:W-:Y:S01]  /*15a20*/  @P5 STG.E desc[UR16][R6.64+0x220], R31 ;  /* 0x0002201f06005986 */ /* 0x0001e2000c101910 */
[----:B------:R-:W-:Y:S01]  /*15a30*/  FMUL R19, R34, UR18 ;  /* 0x0000001222137c20 */ /* 0x000fe20008400000 */
[----:B------:R-:W-:Y:S01]  /*15a40*/  FMUL R35, R35, UR18 ;  /* 0x0000001223237c20 */ /* 0x000fe20008400000 */
[----:B------:R-:W-:Y:S01]  /*15a50*/  IADD3 R2, P5, R8, UR9, RZ ;  /* 0x0000000908027c10 */ /* 0x000fe2000ffbe0ff */
[----:B------:R1:W-:Y:S03]  /*15a60*/  @P2 STG.E desc[UR16][R12.64+0x200], R5 ;  /* 0x000200050c002986 */ /* 0x0003e6000c101910 */
[----:B------:R-:W-:Y:S01]  /*15a70*/  IADD3.X R3, R9, UR27, RZ, P5, !PT ;  /* 0x0000001b09037c10 */ /* 0x000fe2000affe4ff */
[----:B------:R-:W-:Y:S01]  /*15a80*/  @P4 STG.E desc[UR16][R8.64+0x200], R33 ;  /* 0x0002002108004986 */ /* 0x000fe2000c101910 */
[----:B------:R-:W-:-:S03]  /*15a90*/  ISETP.GT.AND P5, PT, R0, 0x19, P1 ;  /* 0x000000190000780c */ /* 0x000fc60000fa4270 */
[----:B------:R2:W-:Y:S01]  /*15aa0*/  @P3 STG.E desc[UR16][R12.64+0x220], R19 ;  /* 0x000220130c003986 */ /* 0x0005e2000c101910 */
[----:B0-----:R-:W-:-:S03]  /*15ab0*/  IADD3 R6, P2, R2, UR9, RZ ;  /* 0x0000000902067c10 */ /* 0x001fc6000ff5e0ff */
[----:B------:R-:W-:Y:S01]  /*15ac0*/  @P6 STG.E desc[UR16][R8.64+0x220], R35 ;  /* 0x0002202308006986 */ /* 0x000fe2000c101910 */
[C---:B------:R-:W-:Y:S02]  /*15ad0*/  ISETP.GT.AND P6, PT, R0.reuse, 0x18, P1 ;  /* 0x000000180000780c */ /* 0x040fe40000fc4270 */
[----:B------:R-:W-:Y:S01]  /*15ae0*/  IADD3.X R7, R3, UR27, RZ, P2, !PT ;  /* 0x0000001b03077c10 */ /* 0x000fe200097fe4ff */
[----:B------:R-:W-:Y:S01]  /*15af0*/  IMAD.U32 R11, RZ, RZ, UR26 ;  /* 0x0000001aff0b7e24 */ /* 0x000fe2000f8e00ff */
[C---:B------:R-:W-:Y:S02]  /*15b00*/  ISETP.GT.AND P2, PT, R0.reuse, 0x18, P0 ;  /* 0x000000180000780c */ /* 0x040fe40000744270 */
[C---:B------:R-:W-:Y:S02]  /*15b10*/  ISETP.GT.AND P4, PT, R0.reuse, 0x19, P0 ;  /* 0x000000190000780c */ /* 0x040fe40000784270 */
[----:B------:R-:W-:Y:S01]  /*15b20*/  ISETP.GT.AND P3, PT, R0, 0x20, P1 ;  /* 0x000000200000780c */ /* 0x000fe20000f64270 */
[----:B------:R-:W-:-:S02]  /*15b30*/  IMAD.MOV.U32 R14, RZ, RZ, R4 ;  /* 0x000000ffff0e7224 */ /* 0x000fc400078e0004 */
[----:B------:R-:W-:Y:S01]  /*15b40*/  FMUL R21, R36, UR18 ;  /* 0x0000001224157c20 */ /* 0x000fe20008400000 */
[----:B-1----:R-:W-:-:S04]  /*15b50*/  IMAD.WIDE.U32 R4, R11, 0x1c, R2 ;  /* 0x0000001c0b047825 */ /* 0x002fc800078e0002 */
[----:B------:R-:W-:Y:S01]  /*15b60*/  FMUL R37, R37, UR18 ;  /* 0x0000001225257c20 */ /* 0x000fe20008400000 */
[----:B--2---:R-:W-:Y:S01]  /*15b70*/  FMUL R19, R38, UR18 ;  /* 0x0000001226137c20 */ /* 0x004fe20008400000 */
[----:B------:R-:W-:Y:S02]  /*15b80*/  IMAD.U32 R17, RZ, RZ, UR26 ;  /* 0x0000001aff117e24 */ /* 0x000fe4000f8e00ff */
[----:B------:R-:W-:Y:S01]  /*15b90*/  FMUL R39, R39, UR18 ;  /* 0x0000001227277c20 */ /* 0x000fe20008400000 */
[----:B------:R-:W-:Y:S01]  /*15ba0*/  IADD3 R13, R5, UR8, RZ ;  /* 0x00000008050d7c10 */ /* 0x000fe2000fffe0ff */
[----:B------:R0:W-:Y:S01]  /*15bb0*/  @P6 STG.E desc[UR16][R14.64+0x200], R21 ;  /* 0x000200150e006986 */ /* 0x0001e2000c101910 */
[----:B------:R-:W-:Y:S02]  /*15bc0*/  IMAD.MOV.U32 R12, RZ, RZ, R4 ;  /* 0x000000ffff0c7224 */ /* 0x000fe400078e0004 */
[----:B------:R-:W-:Y:S01]  /*15bd0*/  FMUL R23, R40, UR18 ;  /* 0x0000001228177c20 */ /* 0x000fe20008400000 */
[----:B------:R-:W-:Y:S01]  /*15be0*/  IMAD.WIDE.U32 R10, R17, 0x1c, R6 ;  /* 0x0000001c110a7825 */ /* 0x000fe200078e0006 */
[----:B------:R-:W-:Y:S01]  /*15bf0*/  @P5 STG.E desc[UR16][R2.64+0x200], R37 ;  /* 0x0002002502005986 */ /* 0x000fe2000c101910 */
[----:B------:R-:W-:-:S02]  /*15c00*/  IADD3 R4, P5, R6, UR9, RZ ;  /* 0x0000000906047c10 */ /* 0x000fc4000ffbe0ff */
[C---:B------:R-:W-:Y:S01]  /*15c10*/  ISETP.GT.AND P6, PT, R0.reuse, 0x21, P1 ;  /* 0x000000210000780c */ /* 0x040fe20000fc4270 */
[----:B------:R1:W-:Y:S01]  /*15c20*/  @P2 STG.E desc[UR16][R14.64+0x220], R19 ;  /* 0x000220130e002986 */ /* 0x0003e2000c101910 */
[----:B------:R-:W-:Y:S01]  /*15c30*/  ISETP.GT.AND P2, PT, R0, 0x20, P0 ;  /* 0x000000200000780c */ /* 0x000fe20000744270 */
[----:B------:R-:W-:Y:S02]  /*15c40*/  IMAD.MOV.U32 R16, RZ, RZ, R10 ;  /* 0x000000ffff107224 */ /* 0x000fe400078e000a */
[----:B------:R2:W-:Y:S01]  /*15c50*/  @P4 STG.E desc[UR16][R2.64+0x220], R39 ;  /* 0x0002202702004986 */ /* 0x0005e2000c101910 */
[----:B------:R-:W-:-:S03]  /*15c60*/  IADD3.X R5, R7, UR27, RZ, P5, !PT ;  /* 0x0000001b07057c10 */ /* 0x000fc6000affe4ff */
[----:B------:R3:W-:Y:S01]  /*15c70*/  @P3 STG.E desc[UR16][R12.64+0x200], R23 ;  /* 0x000200170c003986 */ /* 0x0007e2000c101910 */
[----:B------:R-:W-:Y:S01]  /*15c80*/  IADD3 R10, P3, R4, UR9, RZ ;  /* 0x00000009040a7c10 */ /* 0x000fe2000ff7e0ff */
[----:B------:R-:W-:Y:S02]  /*15c90*/  VIADD R17, R11, UR8 ;  /* 0x000000080b117c36 */ /* 0x000fe40008000000 */
[----:B------:R-:W-:Y:S01]  /*15ca0*/  FMUL R41, R41, UR18 ;  /* 0x0000001229297c20 */ /* 0x000fe20008400000 */
[----:B------:R-:W-:Y:S01]  /*15cb0*/  IADD3.X R11, R5, UR27, RZ, P3, !PT ;  /* 0x0000001b050b7c10 */ /* 0x000fe20009ffe4ff */
[----:B0-----:R-:W-:Y:S01]  /*15cc0*/  FMUL R21, R42, UR18 ;  /* 0x000000122a157c20 */ /* 0x001fe20008400000 */
[C---:B------:R-:W-:Y:S02]  /*15cd0*/  ISETP.GT.AND P3, PT, R0.reuse, 0x21, P0 ;  /* 0x000000210000780c */ /* 0x040fe40000764270 */
[C---:B------:R-:W-:Y:S02]  /*15ce0*/  ISETP.GT.AND P4, PT, R0.reuse, 0x28, P1 ;  /* 0x000000280000780c */ /* 0x040fe40000f84270 */
[C---:B------:R-:W-:Y:S01]  /*15cf0*/  ISETP.GT.AND P5, PT, R0.reuse, 0x29, P1 ;  /* 0x000000290000780c */ /* 0x040fe20000fa4270 */
[----:B------:R-:W-:Y:S01]  /*15d00*/  @P6 STG.E desc[UR16][R6.64+0x200], R41 ;  /* 0x0002002906006986 */ /* 0x000fe2000c101910 */
[----:B------:R-:W-:Y:S01]  /*15d10*/  ISETP.GT.AND P6, PT, R0, 0x28, P0 ;  /* 0x000000280000780c */ /* 0x000fe200007c4270 */
[----:B------:R-:W-:-:S02]  /*15d20*/  IMAD.U32 R25, RZ, RZ, UR26 ;  /* 0x0000001aff197e24 */ /* 0x000fc4000f8e00ff */
[----:B------:R0:W-:Y:S01]  /*15d30*/  @P2 STG.E desc[UR16][R12.64+0x220], R21 ;  /* 0x000220150c002986 */ /* 0x0001e2000c101910 */
[----:B------:R-:W-:Y:S01]  /*15d40*/  ISETP.GT.AND P2, PT, R0, 0x29, P0 ;  /* 0x000000290000780c */ /* 0x000fe20000744270 */
[----:B------:R-:W-:Y:S01]  /*15d50*/  FMUL R43, R43, UR18 ;  /* 0x000000122b2b7c20 */ /* 0x000fe20008400000 */
[----:B-1----:R-:W-:Y:S01]  /*15d60*/  FMUL R19, R44, UR18 ;  /* 0x000000122c137c20 */ /* 0x002fe20008400000 */
[----:B------:R-:W-:Y:S01]  /*15d70*/  FMUL R45, R45, UR18 ;  /* 0x000000122d2d7c20 */ /* 0x000fe20008400000 */
[----:B--2---:R-:W-:Y:S01]  /*15d80*/  IMAD.WIDE.U32 R2, R25, 0x1c, R10 ;  /* 0x0000001c19027825 */ /* 0x004fe200078e000a */
[----:B------:R-:W-:Y:S01]  /*15d90*/  MOV R9, UR26 ;  /* 0x0000001a00097c02 */ /* 0x000fe20008000f00 */
[----:B------:R-:W-:Y:S02]  /*15da0*/  @P3 STG.E desc[UR16][R6.64+0x220], R43 ;  /* 0x0002202b06003986 */ /* 0x000fe4000c101910 */
[----:B---3--:R-:W-:Y:S01]  /*15db0*/  FMUL R23, R46, UR18 ;  /* 0x000000122e177c20 */ /* 0x008fe20008400000 */
[----:B------:R-:W-:Y:S01]  /*15dc0*/  FMUL R47, R47, UR18 ;  /* 0x000000122f2f7c20 */ /* 0x000fe20008400000 */
[----:B------:R-:W-:Y:S01]  /*15dd0*/  @P4 STG.E desc[UR16][R16.64+0x200], R19 ;  /* 0x0002001310004986 */ /* 0x000fe2000c101910 */
[----:B------:R-:W-:-:S02]  /*15de0*/  ISETP.GT.AND P4, PT, R0, 0x30, P1 ;  /* 0x000000300000780c */ /* 0x000fc40000f84270 */
[----:B------:R-:W-:Y:S01]  /*15df0*/  MOV R14, R2 ;  /* 0x00000002000e7202 */ /* 0x000fe20000000f00 */
[----:B------:R-:W-:Y:S01]  /*15e00*/  @P5 STG.E desc[UR16][R4.64+0x200], R45 ;  /* 0x0002002d04005986 */ /* 0x000fe2000c101910 */
[----:B------:R-:W-:Y:S02]  /*15e10*/  ISETP.GT.AND P5, PT, R0, 0x31, P1 ;  /* 0x000000310000780c */ /* 0x000fe40000fa4270 */
[----:B------:R-:W-:Y:S01]  /*15e20*/  IADD3 R2, P3, R10, UR9, RZ ;  /* 0x000000090a027c10 */ /* 0x000fe2000ff7e0ff */
[----:B------:R-:W-:Y:S01]  /*15e30*/  IMAD.WIDE.U32 R8, R9, 0x1c, R4 ;  /* 0x0000001c09087825 */ /* 0x000fe200078e0004 */
[----:B------:R1:W-:Y:S01]  /*15e40*/  @P6 STG.E desc[UR16][R16.64+0x220], R23 ;  /* 0x0002201710006986 */ /* 0x0003e2000c101910 */
[----:B------:R-:W-:Y:S02]  /*15e50*/  ISETP.GT.AND P6, PT, R0, 0x30, P0 ;  /* 0x000000300000780c */ /* 0x000fe400007c4270 */
[----:B------:R-:W-:Y:S01]  /*15e60*/  VIADD R15, R3, UR8 ;  /* 0x00000008030f7c36 */ /* 0x000fe20008000000 */
[----:B------:R-:W-:Y:S01]  /*15e70*/  @P2 STG.E desc[UR16][R4.64+0x220], R47 ;  /* 0x0002202f04002986 */ /* 0x000fe2000c101910 */
[----:B------:R-:W-:-:S02]  /*15e80*/  IADD3.X R3, R11, UR27, RZ, P3, !PT ;  /* 0x0000001b0b037c10 */ /* 0x000fc40009ffe4ff */
[C---:B------:R-:W-:Y:S01]  /*15e90*/  ISETP.GT.AND P2, PT, R0.reuse, 0x31, P0 ;  /* 0x000000310000780c */ /* 0x040fe20000744270 */
[----:B------:R-:W-:Y:S01]  /*15ea0*/  VIADD R9, R9, UR8 ;  /* 0x0000000809097c36 */ /* 0x000fe20008000000 */
[----:B------:R-:W-:Y:S01]  /*15eb0*/  ISETP.GT.AND P3, PT, R0, 0x38, P1 ;  /* 0x000000380000780c */ /* 0x000fe20000f64270 */
[----:B0-----:R-:W-:Y:S01]  /*15ec0*/  FMUL R21, R48, UR18 ;  /* 0x0000001230157c20 */ /* 0x001fe20008400000 */
[----:B------:R-:W-:Y:S01]  /*15ed0*/  FMUL R49, R49, UR18 ;  /* 0x0000001231317c20 */ /* 0x000fe20008400000 */
[----:B-1----:R-:W-:Y:S01]  /*15ee0*/  FMUL R17, R50, UR18 ;  /* 0x0000001232117c20 */ /* 0x002fe20008400000 */
[----:B------:R-:W-:Y:S02]  /*15ef0*/  FMUL R51, R51, UR18 ;  /* 0x0000001233337c20 */ /* 0x000fe40008400000 */
[----:B------:R-:W-:Y:S01]  /*15f00*/  @P4 STG.E desc[UR16][R8.64+0x200], R21 ;  /* 0x0002001508004986 */ /* 0x000fe2000c101910 */
[----:B------:R-:W-:Y:S01]  /*15f10*/  ISETP.GT.AND P4, PT, R0, 0x39, P1 ;  /* 0x000000390000780c */ /* 0x000fe20000f84270 */
[----:B------:R-:W-:-:S02]  /*15f20*/  FMUL R19, R52, UR18 ;  /* 0x0000001234137c20 */ /* 0x000fc40008400000 */
[----:B------:R-:W-:Y:S01]  /*15f30*/  @P5 STG.E desc[UR16][R10.64+0x200], R49 ;  /* 0x000200310a005986 */ /* 0x000fe2000c101910 */
[----:B------:R-:W-:-:S03]  /*15f40*/  ISETP.GT.AND P5, PT, R0, 0x38, P0 ;  /* 0x000000380000780c */ /* 0x000fc600007a4270 */
[----:B------:R0:W-:Y:S01]  /*15f50*/  @P6 STG.E desc[UR16][R8.64+0x220], R17 ;  /* 0x0002201108006986 */ /* 0x0001e2000c101910 */
[----:B------:R-:W-:-:S03]  /*15f60*/  FMUL R53, R53, UR18 ;  /* 0x0000001235357c20 */ /* 0x000fc60008400000 */
[----:B------:R-:W-:Y:S04]  /*15f70*/  @P2 STG.E desc[UR16][R10.64+0x220], R51 ;  /* 0x000220330a002986 */ /* 0x000fe8000c101910 */
[----:B------:R-:W-:Y:S01]  /*15f80*/  @P3 STG.E desc[UR16][R14.64+0x200], R19 ;  /* 0x000200130e003986 */ /* 0x000fe2000c101910 */
[----:B------:R-:W-:Y:S01]  /*15f90*/  ISETP.GT.AND P3, PT, R0, 0x39, P0 ;  /* 0x000000390000780c */ /* 0x000fe20000764270 */
[----:B------:R-:W-:Y:S02]  /*15fa0*/  IMAD.U32 R7, RZ, RZ, UR26 ;  /* 0x0000001aff077e24 */ /* 0x000fe4000f8e00ff */
[----:B0-----:R-:W-:Y:S01]  /*15fb0*/  FMUL R9, R54, UR18 ;  /* 0x0000001236097c20 */ /* 0x001fe20008400000 */
[----:B------:R-:W-:Y:S01]  /*15fc0*/  IADD3 R4, P6, R2, UR9, RZ ;  /* 0x0000000902047c10 */ /* 0x000fe2000ffde0ff */
[----:B------:R-:W-:Y:S01]  /*15fd0*/  @P4 STG.E desc[UR16][R2.64+0x200], R53 ;  /* 0x0002003502004986 */ /* 0x000fe2000c101910 */
[C---:B------:R-:W-:Y:S01]  /*15fe0*/  ISETP.GT.AND P2, PT, R0.reuse, 0x40, P1 ;  /* 0x000000400000780c */ /* 0x040fe20000f44270 */
[----:B------:R-:W-:Y:S01]  /*15ff0*/  IMAD.WIDE.U32 R6, R7, 0x1c, R2 ;  /* 0x0000001c07067825 */ /* 0x000fe200078e0002 */
[C---:B------:R-:W-:Y:S01]  /*16000*/  ISETP.GT.AND P4, PT, R0.reuse, 0x41, P1 ;  /* 0x000000410000780c */ /* 0x040fe20000f84270 */
[----:B------:R0:W-:Y:S01]  /*16010*/  @P5 STG.E desc[UR16][R14.64+0x220], R9 ;  /* 0x000220090e005986 */ /* 0x0001e2000c101910 */
[----:B------:R-:W-:Y:S01]  /*16020*/  IADD3.X R5, R3, UR27, RZ, P6, !PT ;  /* 0x0000001b03057c10 */ /* 0x000fe2000b7fe4ff */
[----:B------:R-:W-:Y:S01]  /*16030*/  FMUL R55, R55, UR18 ;  /* 0x0000001237377c20 */ /* 0x000fe20008400000 */
[----:B------:R-:W-:-:S02]  /*16040*/  ISETP.GT.AND P5, PT, R0, 0x40, P0 ;  /* 0x000000400000780c */ /* 0x000fc400007a4270 */
[----:B------:R-:W-:Y:S01]  /*16050*/  ISETP.GT.AND P6, PT, R0, 0x41, P0 ;  /* 0x000000410000780c */ /* 0x000fe200007c4270 */
[----:B------:R-:W-:Y:S01]  /*16060*/  VIADD R13, R7, UR8 ;  /* 0x00000008070d7c36 */ /* 0x000fe20008000000 */
[----:B------:R-:W-:Y:S01]  /*16070*/  MOV R7, UR26 ;  /* 0x0000001a00077c02 */ /* 0x000fe20008000f00 */
[----:B------:R-:W-:Y:S01]  /*16080*/  @P3 STG.E desc[UR16][R2.64+0x220], R55 ;  /* 0x0002203702003986 */ /* 0x000fe2000c101910 */
[----:B------:R-:W-:Y:S02]  /*16090*/  IMAD.MOV.U32 R12, RZ, RZ, R6 ;  /* 0x000000ffff0c7224 */ /* 0x000fe400078e0006 */
[----:B------:R-:W-:Y:S01]  /*160a0*/  FMUL R17, R56, UR18 ;  /* 0x0000001238117c20 */ /* 0x000fe20008400000 */
[----:B------:R-:W-:Y:S01]  /*160b0*/  ISETP.GT.AND P3, PT, R0, 0x48, P1 ;  /* 0x000000480000780c */ /* 0x000fe20000f64270 */
[----:B------:R-:W-:Y:S01]  /*160c0*/  FMUL R57, R57, UR18 ;  /* 0x0000001239397c20 */ /* 0x000fe20008400000 */
[----:B0-----:R-:W-:Y:S01]  /*160d0*/  FMUL R15, R58, UR18 ;  /* 0x000000123a0f7c20 */ /* 0x001fe20008400000 */
[----:B------:R-:W-:Y:S01]  /*160e0*/  FMUL R59, R59, UR18 ;  /* 0x000000123b3b7c20 */ /* 0x000fe20008400000 */
[----:B------:R-:W-:Y:S01]  /*160f0*/  IMAD.WIDE.U32 R6, R7, 0x1c, R4 ;  /* 0x0000001c07067825 */ /* 0x000fe200078e0004 */
[----:B------:R0:W-:Y:S01]  /*16100*/  @P2 STG.E desc[UR16][R12.64+0x200], R17 ;  /* 0x000200110c002986 */ /* 0x0001e2000c101910 */
[----:B------:R-:W-:-:S02]  /*16110*/  ISETP.GT.AND P2, PT, R0, 0x49, P1 ;  /* 0x000000490000780c */ /* 0x000fc40000f44270 */
[----:B------:R-:W-:Y:S01]  /*16120*/  FMUL R19, R60, UR18 ;  /* 0x000000123c137c20 */ /* 0x000fe20008400000 */
[----:B------:R-:W-:Y:S01]  /*16130*/  @P4 STG.E desc[UR16][R4.64+0x200], R57 ;  /* 0x0002003904004986 */ /* 0x000fe2000c101910 */
[----:B------:R-:W-:Y:S02]  /*16140*/  VIADD R11, R7, UR8 ;  /* 0x00000008070b7c36 */ /* 0x000fe40008000000 */
[----:B------:R-:W-:Y:S01]  /*16150*/  IMAD.MOV.U32 R10, RZ, RZ, R6 ;  /* 0x000000ffff0a7224 */ /* 0x000fe200078e0006 */
[----:B------:R-:W-:Y:S01]  /*16160*/  @P5 STG.E desc[UR16][R12.64+0x220], R15 ;  /* 0x0002200f0c005986 */ /* 0x000fe2000c101910 */
[----:B------:R-:W-:-:S03]  /*16170*/  IADD3 R6, P4, R4, UR9, RZ ;  /* 0x0000000904067c10 */ /* 0x000fc6000ff9e0ff */
[----:B------:R1:W-:Y:S01]  /*16180*/  @P6 STG.E desc[UR16][R4.64+0x220], R59 ;  /* 0x0002203b04006986 */ /* 0x0003e2000c101910 */
[----:B------:R-:W-:Y:S01]  /*16190*/  ISETP.GT.AND P6, PT, R0, 0x48, P0 ;  /* 0x000000480000780c */ /* 0x000fe200007c4270 */
[----:B------:R-:W-:Y:S01]  /*161a0*/  FMUL R61, R61, UR18 ;  /* 0x000000123d3d7c20 */ /* 0x000fe20008400000 */
[----:B------:R-:W-:Y:S01]  /*161b0*/  IADD3.X R7, R5, UR27, RZ, P4, !PT ;  /* 0x0000001b05077c10 */ /* 0x000fe2000a7fe4ff */
[----:B------:R2:W-:Y:S01]  /*161c0*/  @P3 STG.E desc[UR16][R10.64+0x200], R19 ;  /* 0x000200130a003986 */ /* 0x0005e2000c101910 */
[----:B------:R-:W-:Y:S01]  /*161d0*/  IADD3 R8, P3, R6, UR9, RZ ;  /* 0x0000000906087c10 */ /* 0x000fe2000ff7e0ff */
[----:B0-----:R-:W-:Y:S01]  /*161e0*/  FMUL R17, R62, UR18 ;  /* 0x000000123e117c20 */ /* 0x001fe20008400000 */
[C---:B------:R-:W-:Y:S01]  /*161f0*/  ISETP.GT.AND P5, PT, R0.reuse, 0x49, P0 ;  /* 0x000000490000780c */ /* 0x040fe200007a4270 */
[----:B------:R-:W-:Y:S01]  /*16200*/  @P2 STG.E desc[UR16][R6.64+0x200], R61 ;  /* 0x0002003d06002986 */ /* 0x000fe2000c101910 */
[----:B------:R-:W-:Y:S02]  /*16210*/  IADD3.X R9, R7, UR27, RZ, P3, !PT ;  /* 0x0000001b07097c10 */ /* 0x000fe40009ffe4ff */
[----:B------:R-:W-:Y:S01]  /*16220*/  MOV R21, UR26 ;  /* 0x0000001a00157c02 */ /* 0x000fe20008000f00 */
[----:B------:R-:W-:Y:S01]  /*16230*/  IMAD.U32 R3, RZ, RZ, UR26 ;  /* 0x0000001aff037e24 */ /* 0x000fe2000f8e00ff */
[C---:B------:R-:W-:Y:S01]  /*16240*/  ISETP.GT.AND P2, PT, R0.reuse, 0x50, P1 ;  /* 0x000000500000780c */ /* 0x040fe20000f44270 */
[----:B------:R-:W-:Y:S01]  /*16250*/  @P6 STG.E desc[UR16][R10.64+0x220], R17 ;  /* 0x000220110a006986 */ /* 0x000fe2000c101910 */
[C---:B------:R-:W-:Y:S01]  /*16260*/  ISETP.GT.AND P4, PT, R0.reuse, 0x51, P1 ;  /* 0x000000510000780c */ /* 0x040fe20000f84270 */
[----:B-1----:R-:W-:Y:S01]  /*16270*/  IMAD.WIDE.U32 R4, R21, 0x1c, R8 ;  /* 0x0000001c15047825 */ /* 0x002fe200078e0008 */
[----:B------:R-:W-:-:S03]  /*16280*/  ISETP.GT.AND P3, PT, R0, 0x50, P0 ;  /* 0x000000500000780c */ /* 0x000fc60000764270 */
[----:B------:R-:W-:Y:S01]  /*16290*/  FMUL R63, R63, UR18 ;  /* 0x000000123f3f7c20 */ /* 0x000fe20008400000 */
[----:B------:R-:W-:Y:S01]  /*162a0*/  ISETP.GT.AND P6, PT, R0, 0x51, P0 ;  /* 0x000000510000780c */ /* 0x000fe200007c4270 */
[----:B------:R-:W-:-:S04]  /*162b0*/  IMAD.WIDE.U32 R2, R3, 0x1c, R6 ;  /* 0x0000001c03027825 */ /* 0x000fc800078e0006 */
[----:B------:R-:W-:Y:S01]  /*162c0*/  FMUL R65, R65, UR18 ;  /* 0x0000001241417c20 */ /* 0x000fe20008400000 */
[----:B------:R-:W-:Y:S02]  /*162d0*/  VIADD R15, R5, UR8 ;  /* 0x00000008050f7c36 */ /* 0x000fe40008000000 */
[----:B------:R-:W-:Y:S01]  /*162e0*/  FMUL R5, R64, UR18 ;  /* 0x0000001240057c20 */ /* 0x000fe20008400000 */
[----:B------:R-:W-:Y:S01]  /*162f0*/  VIADD R13, R3, UR8 ;  /* 0x00000008030d7c36 */ /* 0x000fe20008000000 */
[----:B------:R0:W-:Y:S01]  /*16300*/  @P5 STG.E desc[UR16][R6.64+0x220], R63 ;  /* 0x0002203f06005986 */ /* 0x0001e2000c101910 */
[----:B------:R-:W-:Y:S02]  /*16310*/  IMAD.MOV.U32 R12, RZ, RZ, R2 ;  /* 0x000000ffff0c7224 */ /* 0x000fe400078e0002 */
[----:B--2---:R-:W-:Y:S01]  /*16320*/  FMUL R19, R66, UR18 ;  /* 0x0000001242137c20 */ /* 0x004fe20008400000 */
[----:B------:R-:W-:Y:S01]  /*16330*/  IADD3 R2, P5, R8, UR9, RZ ;  /* 0x0000000908027c10 */ /* 0x000fe2000ffbe0ff */
[----:B------:R-:W-:Y:S01]  /*16340*/  FMUL R67, R67, UR18 ;  /* 0x0000001243437c20 */ /* 0x000fe20008400000 */
[----:B------:R1:W-:Y:S02]  /*16350*/  @P2 STG.E desc[UR16][R12.64+0x200], R5 ;  /* 0x000200050c002986 */ /* 0x0003e4000c101910 */
[----:B------:R-:W-:-:S02]  /*16360*/  IADD3.X R3, R9, UR27, RZ, P5, !PT ;  /* 0x0000001b09037c10 */ /* 0x000fc4000affe4ff */
[----:B------:R-:W-:Y:S01]  /*16370*/  @P4 STG.E desc[UR16][R8.64+0x200], R65 ;  /* 0x0002004108004986 */ /* 0x000fe2000c101910 */
[----:B0-----:R-:W-:-:S03]  /*16380*/  IADD3 R6, P2, R2, UR9, RZ ;  /* 0x0000000902067c10 */ /* 0x001fc6000ff5e0ff */
[----:B------:R0:W-:Y:S01]  /*16390*/  @P3 STG.E desc[UR16][R12.64+0x220], R19 ;  /* 0x000220130c003986 */ /* 0x0001e2000c101910 */
[----:B------:R-:W-:-:S03]  /*163a0*/  ISETP.GT.AND P5, PT, R0, 0x59, P1 ;  /* 0x000000590000780c */ /* 0x000fc60000fa4270 */
[----:B------:R-:W-:Y:S01]  /*163b0*/  @P6 STG.E desc[UR16][R8.64+0x220], R67 ;  /* 0x0002204308006986 */ /* 0x000fe2000c101910 */
[C---:B------:R-:W-:Y:S02]  /*163c0*/  ISETP.GT.AND P6, PT, R0.reuse, 0x58, P1 ;  /* 0x000000580000780c */ /* 0x040fe40000fc4270 */
[----:B------:R-:W-:Y:S02]  /*163d0*/  IADD3.X R7, R3, UR27, RZ, P2, !PT ;  /* 0x0000001b03077c10 */ /* 0x000fe400097fe4ff */
[C---:B------:R-:W-:Y:S01]  /*163e0*/  ISETP.GT.AND P2, PT, R0.reuse, 0x58, P0 ;  /* 0x000000580000780c */ /* 0x040fe20000744270 */
[----:B------:R-:W-:Y:S01]  /*163f0*/  IMAD.U32 R11, RZ, RZ, UR26 ;  /* 0x0000001aff0b7e24 */ /* 0x000fe2000f8e00ff */
[C---:B------:R-:W-:Y:S02]  /*16400*/  ISETP.GT.AND P4, PT, R0.reuse, 0x59, P0 ;  /* 0x000000590000780c */ /* 0x040fe40000784270 */
[----:B------:R-:W-:Y:S01]  /*16410*/  ISETP.GT.AND P3, PT, R0, 0x60, P1 ;  /* 0x000000600000780c */ /* 0x000fe20000f64270 */
[----:B------:R-:W-:Y:S01]  /*16420*/  FMUL R21, R68, UR18 ;  /* 0x0000001244157c20 */ /* 0x000fe20008400000 */
[----:B------:R-:W-:Y:S01]  /*16430*/  MOV R14, R4 ;  /* 0x00000004000e7202 */ /* 0x000fe20000000f00 */
[----:B-1----:R-:W-:-:S04]  /*16440*/  IMAD.WIDE.U32 R4, R11, 0x1c, R2 ;  /* 0x0000001c0b047825 */ /* 0x002fc800078e0002 */
[----:B------:R-:W-:Y:S01]  /*16450*/  FMUL R69, R69, UR18 ;  /* 0x0000001245457c20 */ /* 0x000fe20008400000 */
[----:B0-----:R-:W-:Y:S01]  /*16460*/  FMUL R19, R70, UR18 ;  /* 0x0000001246137c20 */ /* 0x001fe20008400000 */
[----:B------:R-:W-:Y:S02]  /*16470*/  IMAD.U32 R17, RZ, RZ, UR26 ;  /* 0x0000001aff117e24 */ /* 0x000fe4000f8e00ff */
[----:B------:R-:W-:Y:S01]  /*16480*/  FMUL R71, R71, UR18 ;  /* 0x0000001247477c20 */ /* 0x000fe20008400000 */
[----:B------:R-:W-:Y:S01]  /*16490*/  VIADD R13, R5, UR8 ;  /* 0x00000008050d7c36 */ /* 0x000fe20008000000 */
[----:B------:R0:W-:Y:S01]  /*164a0*/  @P6 STG.E desc[UR16][R14.64+0x200], R21 ;  /* 0x000200150e006986 */ /* 0x0001e2000c101910 */
[----:B------:R-:W-:Y:S02]  /*164b0*/  IMAD.MOV.U32 R12, RZ, RZ, R4 ;  /* 0x000000ffff0c7224 */ /* 0x000fe400078e0004 */
[----:B------:R-:W-:Y:S01]  /*164c0*/  FMUL R23, R72, UR18 ;  /* 0x0000001248177c20 */ /* 0x000fe20008400000 */
[----:B------:R-:W-:Y:S01]  /*164d0*/  IMAD.WIDE.U32 R10, R17, 0x1c, R6 ;  /* 0x0000001c110a7825 */ /* 0x000fe200078e0006 */
[----:B------:R-:W-:Y:S01]  /*164e0*/  @P5 STG.E desc[UR16][R2.64+0x200], R69 ;  /* 0x0002004502005986 */ /* 0x000fe2000c101910 */
[----:B------:R-:W-:-:S02]  /*164f0*/  ISETP.GT.AND P6, PT, R0, 0x61, P1 ;  /* 0x000000610000780c */ /* 0x000fc40000fc4270 */
[----:B------:R-:W-:Y:S01]  /*16500*/  IADD3 R4, P5, R6, UR9, RZ ;  /* 0x0000000906047c10 */ /* 0x000fe2000ffbe0ff */
[----:B------:R1:W-:Y:S01]  /*16510*/  @P2 STG.E desc[UR16][R14.64+0x220], R19 ;  /* 0x000220130e002986 */ /* 0x0003e2000c101910 */
[----:B------:R-:W-:Y:S01]  /*16520*/  ISETP.GT.AND P2, PT, R0, 0x60, P0 ;  /* 0x000000600000780c */ /* 0x000fe20000744270 */
[----:B------:R-:W-:Y:S02]  /*16530*/  IMAD.MOV.U32 R16, RZ, RZ, R10 ;  /* 0x000000ffff107224 */ /* 0x000fe400078e000a */
[----:B------:R2:W-:Y:S01]  /*16540*/  @P4 STG.E desc[UR16][R2.64+0x220], R71 ;  /* 0x0002204702004986 */ /* 0x0005e2000c101910 */
[----:B------:R-:W-:-:S03]  /*16550*/  IADD3.X R5, R7, UR27, RZ, P5, !PT ;  /* 0x0000001b07057c10 */ /* 0x000fc6000affe4ff */
[----:B------:R3:W-:Y:S01]  /*16560*/  @P3 STG.E desc[UR16][R12.64+0x200], R23 ;  /* 0x000200170c003986 */ /* 0x0007e2000c101910 */
[----:B------:R-:W-:Y:S01]  /*16570*/  IADD3 R10, P3, R4, UR9, RZ ;  /* 0x00000009040a7c10 */ /* 0x000fe2000ff7e0ff */
[----:B------:R-:W-:Y:S01]  /*16580*/  FMUL R73, R73, UR18 ;  /* 0x0000001249497c20 */ /* 0x000fe20008400000 */
[----:B------:R-:W-:Y:S01]  /*16590*/  IADD3 R17, R11, UR8, RZ ;  /* 0x000000080b117c10 */ /* 0x000fe2000fffe0ff */
[----:B0-----:R-:W-:Y:S01]  /*165a0*/  FMUL R21, R74, UR18 ;  /* 0x000000124a157c20 */ /* 0x001fe20008400000 */
[----:B------:R-:W-:Y:S02]  /*165b0*/  IADD3.X R11, R5, UR27, RZ, P3, !PT ;  /* 0x0000001b050b7c10 */ /* 0x000fe40009ffe4ff */
[C---:B------:R-:W-:Y:S02]  /*165c0*/  ISETP.GT.AND P3, PT, R0.reuse, 0x61, P0 ;  /* 0x000000610000780c */ /* 0x040fe40000764270 */
[C---:B------:R-:W-:Y:S02]  /*165d0*/  ISETP.GT.AND P4, PT, R0.reuse, 0x68, P1 ;  /* 0x000000680000780c */ /* 0x040fe40000f84270 */
[C---:B------:R-:W-:Y:S01]  /*165e0*/  ISETP.GT.AND P5, PT, R0.reuse, 0x69, P1 ;  /* 0x000000690000780c */ /* 0x040fe20000fa4270 */
[----:B------:R-:W-:Y:S01]  /*165f0*/  @P6 STG.E desc[UR16][R6.64+0x200], R73 ;  /* 0x0002004906006986 */ /* 0x000fe2000c101910 */
[----:B------:R-:W-:-:S03]  /*16600*/  ISETP.GT.AND P6, PT, R0, 0x68, P0 ;  /* 0x000000680000780c */ /* 0x000fc600007c4270 */
[----:B------:R0:W-:Y:S01]  /*16610*/  @P2 STG.E desc[UR16][R12.64+0x220], R21 ;  /* 0x000220150c002986 */ /* 0x0001e2000c101910 */
[----:B------:R-:W-:Y:S01]  /*16620*/  ISETP.GT.AND P2, PT, R0, 0x69, P0 ;  /* 0x000000690000780c */ /* 0x000fe20000744270 */
[----:B------:R-:W-:Y:S01]  /*16630*/  FMUL R75, R75, UR18 ;  /* 0x000000124b4b7c20 */ /* 0x000fe20008400000 */
[----:B-1----:R-:W-:Y:S01]  /*16640*/  FMUL R19, R76, UR18 ;  /* 0x000000124c137c20 */ /* 0x002fe20008400000 */
[----:B------:R-:W-:Y:S01]  /*16650*/  FMUL R77, R77, UR18 ;  /* 0x000000124d4d7c20 */ /* 0x000fe20008400000 */
[----:B--2---:R-:W-:-:S04]  /*16660*/  IMAD.WIDE.U32 R2, R25, 0x1c, R10 ;  /* 0x0000001c19027825 */ /* 0x004fc800078e000a */
[----:B---3--:R-:W-:Y:S01]  /*16670*/  FMUL R23, R78, UR18 ;  /* 0x000000124e177c20 */ /* 0x008fe20008400000 */
[----:B------:R-:W-:Y:S01]  /*16680*/  @P3 STG.E desc[UR16][R6.64+0x220], R75 ;  /* 0x0002204b06003986 */ /* 0x000fe2000c101910 */
[----:B------:R-:W-:Y:S01]  /*16690*/  FMUL R79, R79, UR18 ;  /* 0x000000124f4f7c20 */ /* 0x000fe20008400000 */
[----:B------:R-:W-:Y:S02]  /*166a0*/  IMAD.U32 R9, RZ, RZ, UR26 ;  /* 0x0000001aff097e24 */ /* 0x000fe4000f8e00ff */
[----:B------:R-:W-:Y:S01]  /*166b0*/  @P4 STG.E desc[UR16][R16.64+0x200], R19 ;  /* 0x0002001310004986 */ /* 0x000fe2000c101910 */
[----:B------:R-:W-:Y:S01]  /*166c0*/  IMAD.MOV.U32 R14, RZ, RZ, R2 ;  /* 0x000000ffff0e7224 */ /* 0x000fe200078e0002 */
[C---:B------:R-:W-:Y:S02]  /*166d0*/  ISETP.GT.AND P4, PT, R0.reuse, 0x70, P1 ;  /* 0x000000700000780c */ /* 0x040fe40000f84270 */
[----:B------:R-:W-:Y:S01]  /*166e0*/  @P5 STG.E desc[UR16][R4.64+0x200], R77 ;  /* 0x0002004d04005986 */ /* 0x000fe2000c101910 */
[----:B------:R-:W-:-:S02]  /*166f0*/  ISETP.GT.AND P5, PT, R0, 0x71, P1 ;  /* 0x000000710000780c */ /* 0x000fc40000fa4270 */
[----:B------:R-:W-:Y:S01]  /*16700*/  IADD3 R2, P3, R10, UR9, RZ ;  /* 0x000000090a027c10 */ /* 0x000fe2000ff7e0ff */
[----:B------:R-:W-:Y:S01]  /*16710*/  IMAD.WIDE.U32 R8, R9, 0x1c, R4 ;  /* 0x0000001c09087825 */ /* 0x000fe200078e0004 */
[----:B------:R1:W-:Y:S01]  /*16720*/  @P6 STG.E desc[UR16][R16.64+0x220], R23 ;  /* 0x0002201710006986 */ /* 0x0003e2000c101910 */
[C---:B------:R-:W-:Y:S02]  /*16730*/  ISETP.GT.AND P6, PT, R0.reuse, 0x70, P0 ;  /* 0x000000700000780c */ /* 0x040fe400007c4270 */
[----:B------:R-:W-:Y:S01]  /*16740*/  VIADD R15, R3, UR8 ;  /* 0x00000008030f7c36 */ /* 0x000fe20008000000 */
[----:B------:R-:W-:Y:S01]  /*16750*/  @P2 STG.E desc[UR16][R4.64+0x220], R79 ;  /* 0x0002204f04002986 */ /* 0x000fe2000c101910 */
[----:B------:R-:W-:Y:S02]  /*16760*/  IADD3.X R3, R11, UR27, RZ, P3, !PT ;  /* 0x0000001b0b037c10 */ /* 0x000fe40009ffe4ff */
[C---:B------:R-:W-:Y:S02]  /*16770*/  ISETP.GT.AND P2, PT, R0.reuse, 0x71, P0 ;  /* 0x000000710000780c */ /* 0x040fe40000744270 */
[----:B------:R-:W-:Y:S01]  /*16780*/  ISETP.GT.AND P3, PT, R0, 0x78, P1 ;  /* 0x000000780000780c */ /* 0x000fe20000f64270 */
[----:B0-----:R-:W-:Y:S01]  /*16790*/  FMUL R21, R80, UR18 ;  /* 0x0000001250157c20 */ /* 0x001fe20008400000 */
[----:B------:R-:W-:Y:S01]  /*167a0*/  IADD3 R9, R9, UR8, RZ ;  /* 0x0000000809097c10 */ /* 0x000fe2000fffe0ff */
[----:B------:R-:W-:Y:S01]  /*167b0*/  FMUL R81, R81, UR18 ;  /* 0x0000001251517c20 */ /* 0x000fe20008400000 */
[----:B-1----:R-:W-:Y:S01]  /*167c0*/  FMUL R17, R82, UR18 ;  /* 0x0000001252117c20 */ /* 0x002fe20008400000 */
[----:B------:R-:W-:Y:S01]  /*167d0*/  FMUL R83, R83, UR18 ;  /* 0x0000001253537c20 */ /* 0x000fe20008400000 */
[----:B------:R-:W-:Y:S01]  /*167e0*/  FMUL R19, R84, UR18 ;  /* 0x0000001254137c20 */ /* 0x000fe20008400000 */
[----:B------:R-:W-:Y:S01]  /*167f0*/  @P4 STG.E desc[UR16][R8.64+0x200], R21 ;  /* 0x0002001508004986 */ /* 0x000fe2000c101910 */
[----:B------:R-:W-:-:S03]  /*16800*/  ISETP.GT.AND P4, PT, R0, 0x79, P1 ;  /* 0x000000790000780c */ /* 0x000fc60000f84270 */
[----:B------:R-:W-:Y:S01]  /*16810*/  @P5 STG.E desc[UR16][R10.64+0x200], R81 ;  /* 0x000200510a005986 */ /* 0x000fe2000c101910 */
[----:B------:R-:W-:-:S03]  /*16820*/  ISETP.GT.AND P5, PT, R0, 0x78, P0 ;  /* 0x000000780000780c */ /* 0x000fc600007a4270 */
[----:B------:R0:W-:Y:S04]  /*16830*/  @P6 STG.E desc[UR16][R8.64+0x220], R17 ;  /* 0x0002201108006986 */ /* 0x0001e8000c101910 */
[----:B------:R-:W-:Y:S01]  /*16840*/  @P2 STG.E desc[UR16][R10.64+0x220], R83 ;  /* 0x000220530a002986 */ /* 0x000fe2000c101910 */
[----:B------:R-:W-:-:S03]  /*16850*/  FMUL R85, R85, UR18 ;  /* 0x0000001255557c20 */ /* 0x000fc60008400000 */
[----:B------:R-:W-:Y:S01]  /*16860*/  @P3 STG.E desc[UR16][R14.64+0x200], R19 ;  /* 0x000200130e003986 */ /* 0x000fe2000c101910 */
[----:B------:R-:W-:Y:S01]  /*16870*/  ISETP.GT.AND P3, PT, R0, 0x79, P0 ;  /* 0x000000790000780c */ /* 0x000fe20000764270 */
[----:B------:R-:W-:Y:S02]  /*16880*/  IMAD.U32 R7, RZ, RZ, UR26 ;  /* 0x0000001aff077e24 */ /* 0x000fe4000f8e00ff */
[----:B0-----:R-:W-:Y:S01]  /*16890*/  FMUL R9, R86, UR18 ;  /* 0x0000001256097c20 */ /* 0x001fe20008400000 */
[----:B------:R-:W-:Y:S01]  /*168a0*/  IADD3 R4, P6, R2, UR9, RZ ;  /* 0x0000000902047c10 */ /* 0x000fe2000ffde0ff */
[----:B------:R-:W-:Y:S01]  /*168b0*/  IMAD.WIDE.U32 R6, R7, 0x1c, R2 ;  /* 0x0000001c07067825 */ /* 0x000fe200078e0002 */
[C---:B------:R-:W-:Y:S01]  /*168c0*/  ISETP.GT.AND P2, PT, R0.reuse, 0x80, P1 ;  /* 0x000000800000780c */ /* 0x040fe20000f44270 */
[----:B------:R-:W-:Y:S01]  /*168d0*/  @P4 STG.E desc[UR16][R2.64+0x200], R85 ;  /* 0x0002005502004986 */ /* 0x000fe2000c101910 */
[C---:B------:R-:W-:Y:S01]  /*168e0*/  ISETP.GT.AND P4, PT, R0.reuse, 0x81, P1 ;  /* 0x000000810000780c */ /* 0x040fe20000f84270 */
[----:B------:R-:W-:Y:S01]  /*168f0*/  FMUL R87, R87, UR18 ;  /* 0x0000001257577c20 */ /* 0x000fe20008400000 */
[----:B------:R-:W-:Y:S01]  /*16900*/  IADD3.X R5, R3, UR27, RZ, P6, !PT ;  /* 0x0000001b03057c10 */ /* 0x000fe2000b7fe4ff */
[----:B------:R0:W-:Y:S01]  /*16910*/  @P5 STG.E desc[UR16][R14.64+0x220], R9 ;  /* 0x000220090e005986 */ /* 0x0001e2000c101910 */
[----:B------:R-:W-:-:S02]  /*16920*/  ISETP.GT.AND P5, PT, R0, 0x80, P0 ;  /* 0x000000800000780c */ /* 0x000fc400007a4270 */
[C---:B------:R-:W-:Y:S01]  /*16930*/  ISETP.GT.AND P6, PT, R0.reuse, 0x81, P0 ;  /* 0x000000810000780c */ /* 0x040fe200007c4270 */
[----:B------:R-:W-:Y:S01]  /*16940*/  @P3 STG.E desc[UR16][R2.64+0x220], R87 ;  /* 0x0002205702003986 */ /* 0x000fe2000c101910 */
[----:B------:R-:W-:Y:S01]  /*16950*/  IADD3 R13, R7, UR8, RZ ;  /* 0x00000008070d7c10 */ /* 0x000fe2000fffe0ff */
[----:B------:R-:W-:Y:S01]  /*16960*/  IMAD.U32 R7, RZ, RZ, UR26 ;  /* 0x0000001aff077e24 */ /* 0x000fe2000f8e00ff */
[----:B------:R-:W-:Y:S01]  /*16970*/  ISETP.GT.AND P3, PT, R0, 0x88, P1 ;  /* 0x000000880000780c */ /* 0x000fe20000f64270 */
[----:B------:R-:W-:Y:S02]  /*16980*/  IMAD.MOV.U32 R12, RZ, RZ, R6 ;  /* 0x000000ffff0c7224 */ /* 0x000fe400078e0006 */
[----:B------:R-:W-:Y:S01]  /*16990*/  FMUL R17, R88, UR18 ;  /* 0x0000001258117c20 */ /* 0x000fe20008400000 */
[----:B------:R-:W-:Y:S01]  /*169a0*/  FMUL R89, R89, UR18 ;  /* 0x0000001259597c20 */ /* 0x000fe20008400000 */
[----:B------:R-:W-:-:S04]  /*169b0*/  IMAD.WIDE.U32 R6, R7, 0x1c, R4 ;  /* 0x0000001c07067825 */ /* 0x000fc800078e0004 */
[----:B0-----:R-:W-:Y:S01]  /*169c0*/  FMUL R15, R90, UR18 ;  /* 0x000000125a0f7c20 */ /* 0x001fe20008400000 */
[----:B------:R-:W-:Y:S01]  /*169d0*/  FMUL R91, R91, UR18 ;  /* 0x000000125b5b7c20 */ /* 0x000fe20008400000 */
[----:B------:R0:W-:Y:S01]  /*169e0*/  @P2 STG.E desc[UR16][R12.64+0x200], R17 ;  /* 0x000200110c002986 */ /* 0x0001e2000c101910 */
[----:B------:R-:W-:Y:S01]  /*169f0*/  ISETP.GT.AND P2, PT, R0, 0x89, P1 ;  /* 0x000000890000780c */ /* 0x000fe20000f44270 */
[----:B------:R-:W-:Y:S01]  /*16a00*/  VIADD R11, R7, UR8 ;  /* 0x00000008070b7c36 */ /* 0x000fe20008000000 */
[----:B------:R-:W-:Y:S01]  /*16a10*/  MOV R10, R6 ;  /* 0x00000006000a7202 */ /* 0x000fe20000000f00 */
[----:B------:R-:W-:Y:S01]  /*16a20*/  @P4 STG.E desc[UR16][R4.64+0x200], R89 ;  /* 0x0002005904004986 */ /* 0x000fe2000c101910 */
[----:B------:R-:W-:Y:S01]  /*16a30*/  FMUL R19, R92, UR18 ;  /* 0x000000125c137c20 */ /* 0x000fe20008400000 */
[----:B------:R-:W-:Y:S02]  /*16a40*/  IADD3 R6, P4, R4, UR9, RZ ;  /* 0x0000000904067c10 */ /* 0x000fe4000ff9e0ff */
[----:B------:R-:W-:Y:S04]  /*16a50*/  @P5 STG.E desc[UR16][R12.64+0x220], R15 ;  /* 0x0002200f0c005986 */ /* 0x000fe8000c101910 */
[----:B------:R1:W-:Y:S01]  /*16a60*/  @P6 STG.E desc[UR16][R4.64+0x220], R91 ;  /* 0x0002205b04006986 */ /* 0x0003e2000c101910 */
[----:B------:R-:W-:Y:S01]  /*16a70*/  ISETP.GT.AND P6, PT, R0, 0x88, P0 ;  /* 0x000000880000780c */ /* 0x000fe200007c4270 */
[----:B------:R-:W-:Y:S01]  /*16a80*/  FMUL R93, R93, UR18 ;  /* 0x000000125d5d7c20 */ /* 0x000fe20008400000 */
[----:B------:R-:W-:Y:S01]  /*16a90*/  IADD3.X R7, R5, UR27, RZ, P4, !PT ;  /* 0x0000001b05077c10 */ /* 0x000fe2000a7fe4ff */
[----:B------:R2:W-:Y:S01]  /*16aa0*/  @P3 STG.E desc[UR16][R10.64+0x200], R19 ;  /* 0x000200130a003986 */ /* 0x0005e2000c101910 */
[----:B------:R-:W-:Y:S01]  /*16ab0*/  IADD3 R8, P3, R6, UR9, RZ ;  /* 0x0000000906087c10 */ /* 0x000fe2000ff7e0ff */
[----:B0-----:R-:W-:Y:S01]  /*16ac0*/  FMUL R17, R94, UR18 ;  /* 0x000000125e117c20 */ /* 0x001fe20008400000 */
[----:B------:R-:W-:-:S02]  /*16ad0*/  IMAD.U32 R21, RZ, RZ, UR26 ;  /* 0x0000001aff157e24 */ /* 0x000fc4000f8e00ff */
[----:B------:R-:W-:Y:S01]  /*16ae0*/  IADD3.X R9, R7, UR27, RZ, P3, !PT ;  /* 0x0000001b07097c10 */ /* 0x000fe20009ffe4ff */
[----:B------:R-:W-:Y:S01]  /*16af0*/  @P2 STG.E desc[UR16][R6.64+0x200], R93 ;  /* 0x0002005d06002986 */ /* 0x000fe2000c101910 */
[C---:B------:R-:W-:Y:S01]  /*16b00*/  ISETP.GT.AND P5, PT, R0.reuse, 0x89, P0 ;  /* 0x000000890000780c */ /* 0x040fe200007a4270 */
[----:B------:R-:W-:Y:S01]  /*16b10*/  IMAD.U32 R3, RZ, RZ, UR26 ;  /* 0x0000001aff037e24 */ /* 0x000fe2000f8e00ff */
[C---:B------:R-:W-:Y:S01]  /*16b20*/  ISETP.GT.AND P2, PT, R0.reuse, 0x90, P1 ;  /* 0x000000900000780c */ /* 0x040fe20000f44270 */
[----:B-1----:R-:W-:Y:S01]  /*16b30*/  IMAD.WIDE.U32 R4, R21, 0x1c, R8 ;  /* 0x0000001c15047825 */ /* 0x002fe200078e0008 */
[C---:B------:R-:W-:Y:S01]  /*16b40*/  ISETP.GT.AND P4, PT, R0.reuse, 0x91, P1 ;  /* 0x000000910000780c */ /* 0x040fe20000f84270 */
[----:B------:R-:W-:Y:S01]  /*16b50*/  @P6 STG.E desc[UR16][R10.64+0x220], R17 ;  /* 0x000220110a006986 */ /* 0x000fe2000c101910 */
[C---:B------:R-:W-:Y:S01]  /*16b60*/  ISETP.GT.AND P3, PT, R0.reuse, 0x90, P0 ;  /* 0x000000900000780c */ /* 0x040fe20000764270 */
[----:B------:R-:W-:Y:S01]  /*16b70*/  IMAD.WIDE.U32 R2, R3, 0x1c, R6 ;  /* 0x0000001c03027825 */ /* 0x000fe200078e0006 */
[----:B------:R-:W-:-:S03]  /*16b80*/  ISETP.GT.AND P6, PT, R0, 0x91, P0 ;  /* 0x000000910000780c */ /* 0x000fc600007c4270 */
[----:B------:R-:W-:Y:S01]  /*16b90*/  FMUL R95, R95, UR18 ;  /* 0x000000125f5f7c20 */ /* 0x000fe20008400000 */
[----:B------:R-:W-:Y:S01]  /*16ba0*/  IADD3 R15, R5, UR8, RZ ;  /* 0x00000008050f7c10 */ /* 0x000fe2000fffe0ff */
[----:B------:R-:W-:Y:S02]  /*16bb0*/  VIADD R13, R3, UR8 ;  /* 0x00000008030d7c36 */ /* 0x000fe40008000000 */
[----:B------:R-:W-:Y:S01]  /*16bc0*/  FMUL R5, R96, UR18 ;  /* 0x0000001260057c20 */ /* 0x000fe20008400000 */
[----:B------:R-:W-:Y:S02]  /*16bd0*/  IMAD.MOV.U32 R12, RZ, RZ, R2 ;  /* 0x000000ffff0c7224 */ /* 0x000fe400078e0002 */
[----:B------:R-:W-:Y:S01]  /*16be0*/  FMUL R97, R97, UR18 ;  /* 0x0000001261617c20 */ /* 0x000fe20008400000 */
[----:B--2---:R-:W-:Y:S01]  /*16bf0*/  FMUL R19, R98, UR18 ;  /* 0x0000001262137c20 */ /* 0x004fe20008400000 */
[----:B------:R-:W-:Y:S01]  /*16c00*/  FMUL R99, R99, UR18 ;  /* 0x0000001263637c20 */ /* 0x000fe20008400000 */
[----:B------:R0:W-:Y:S01]  /*16c10*/  @P5 STG.E desc[UR16][R6.64+0x220], R95 ;  /* 0x0002205f06005986 */ /* 0x0001e2000c101910 */
[----:B------:R-:W-:-:S03]  /*16c20*/  IADD3 R2, P5, R8, UR9, RZ ;  /* 0x0000000908027c10 */ /* 0x000fc6000ffbe0ff */
[----:B------:R1:W-:Y:S01]  /*16c30*/  @P2 STG.E desc[UR16][R12.64+0x200], R5 ;  /* 0x000200050c002986 */ /* 0x0003e2000c101910 */
[----:B------:R-:W-:-:S03]  /*16c40*/  IADD3.X R3, R9, UR27, RZ, P5, !PT ;  /* 0x0000001b09037c10 */ /* 0x000fc6000affe4ff */
        /* <DEDUP_REMOVED lines=8> */
[C---:B------:R-:W-:Y:S01]  /*16cd0*/  ISETP.GT.AND P2, PT, R0.reuse, 0x98, P0 ;  /* 0x000000980000780c */ /* 0x040fe20000744270 */
[----:B------:R-:W-:Y:S01]  /*16ce0*/  IMAD.MOV.U32 R14, RZ, RZ, R4 ;  /* 0x000000ffff0e7224 */ /* 0x000fe200078e0004 */
[----:B------:R-:W-:Y:S01]  /*16cf0*/  ISETP.GT.AND P4, PT, R0, 0x99, P0 ;  /* 0x000000990000780c */ /* 0x000fe20000784270 */
[----:B------:R-:W-:Y:S01]  /*16d00*/  FMUL R21, R100, UR18 ;  /* 0x0000001264157c20 */ /* 0x000fe20008400000 */
[----:B------:R-:W-:Y:S01]  /*16d10*/  MOV R17, UR26 ;  /* 0x0000001a00117c02 */ /* 0x000fe20008000f00 */
[----:B------:R-:W-:Y:S01]  /*16d20*/  FMUL R101, R101, UR18 ;  /* 0x0000001265657c20 */ /* 0x000fe20008400000 */
[----:B-1----:R-:W-:-:S04]  /*16d30*/  IMAD.WIDE.U32 R4, R11, 0x1c, R2 ;  /* 0x0000001c0b047825 */ /* 0x002fc800078e0002 */
[----:B--2---:R-:W-:Y:S01]  /*16d40*/  FMUL R19, R102, UR18 ;  /* 0x0000001266137c20 */ /* 0x004fe20008400000 */
[----:B------:R0:W-:Y:S01]  /*16d50*/  @P6 STG.E desc[UR16][R14.64+0x200], R21 ;  /* 0x000200150e006986 */ /* 0x0001e2000c101910 */
[----:B------:R-:W-:-:S04]  /*16d60*/  IMAD.WIDE.U32 R10, R17, 0x1c, R6 ;  /* 0x0000001c110a7825 */ /* 0x000fc800078e0006 */
[----:B------:R-:W-:Y:S01]  /*16d70*/  FMUL R103, R103, UR18 ;  /* 0x0000001267677c20 */ /* 0x000fe20008400000 */
[----:B------:R-:W-:Y:S01]  /*16d80*/  @P5 STG.E desc[UR16][R2.64+0x200], R101 ;  /* 0x0002006502005986 */ /* 0x000fe2000c101910 */
[----:B------:R-:W-:Y:S01]  /*16d90*/  IMAD.MOV.U32 R12, RZ, RZ, R4 ;  /* 0x000000ffff0c7224 */ /* 0x000fe200078e0004 */
[----:B------:R-:W-:Y:S02]  /*16da0*/  IADD3 R4, P5, R6, UR9, RZ ;  /* 0x0000000906047c10 */ /* 0x000fe4000ffbe0ff */
[----:B------:R-:W-:Y:S01]  /*16db0*/  ISETP.GT.AND P3, PT, R0, 0xa0, P1 ;  /* 0x000000a00000780c */ /* 0x000fe20000f64270 */
[----:B------:R-:W-:Y:S01]  /*16dc0*/  VIADD R13, R5, UR8 ;  /* 0x00000008050d7c36 */ /* 0x000fe20008000000 */
[----:B------:R-:W-:Y:S01]  /*16dd0*/  MOV R16, R10 ;  /* 0x0000000a00107202 */ /* 0x000fe20000000f00 */
[----:B------:R1:W-:Y:S01]  /*16de0*/  @P2 STG.E desc[UR16][R14.64+0x220], R19 ;  /* 0x000220130e002986 */ /* 0x0003e2000c101910 */
[----:B------:R-:W-:Y:S02]  /*16df0*/  IADD3.X R5, R7, UR27, RZ, P5, !PT ;  /* 0x0000001b07057c10 */ /* 0x000fe4000affe4ff */
[----:B------:R-:W-:Y:S01]  /*16e00*/  IADD3 R10, P2, R4, UR9, RZ ;  /* 0x00000009040a7c10 */ /* 0x000fe2000ff5e0ff */
[----:B------:R2:W-:Y:S01]  /*16e10*/  @P4 STG.E desc[UR16][R2.64+0x220], R103 ;  /* 0x0002206702004986 */ /* 0x0005e2000c101910 */
[C---:B------:R-:W-:Y:S01]  /*16e20*/  ISETP.GT.AND P6, PT, R0.reuse, 0xa1, P1 ;  /* 0x000000a10000780c */ /* 0x040fe20000fc4270 */
[----:B------:R-:W-:Y:S01]  /*16e30*/  VIADD R17, R11, UR8 ;  /* 0x000000080b117c36 */ /* 0x000fe20008000000 */
[----:B------:R-:W-:Y:S01]  /*16e40*/  ISETP.GT.AND P4, PT, R0, 0xa0, P0 ;  /* 0x000000a00000780c */ /* 0x000fe20000784270 */
[----:B------:R-:W-:Y:S01]  /*16e50*/  FMUL R23, R104, UR18 ;  /* 0x0000001268177c20 */ /* 0x000fe20008400000 */
[----:B------:R-:W-:-:S02]  /*16e60*/  IADD3.X R11, R5, UR27, RZ, P2, !PT ;  /* 0x0000001b050b7c10 */ /* 0x000fc400097fe4ff */
[----:B------:R-:W-:Y:S01]  /*16e70*/  ISETP.GT.AND P2, PT, R0, 0xa1, P0 ;  /* 0x000000a10000780c */ /* 0x000fe20000744270 */
[----:B------:R-:W-:Y:S01]  /*16e80*/  FMUL R105, R105, UR18 ;  /* 0x0000001269697c20 */ /* 0x000fe20008400000 */
[----:B------:R3:W-:Y:S01]  /*16e90*/  @P3 STG.E desc[UR16][R12.64+0x200], R23 ;  /* 0x000200170c003986 */ /* 0x0007e2000c101910 */
[----:B0-----:R-:W-:Y:S01]  /*16ea0*/  FMUL R21, R106, UR18 ;  /* 0x000000126a157c20 */ /* 0x001fe20008400000 */
[C---:B------:R-:W-:Y:S01]  /*16eb0*/  ISETP.GT.AND P3, PT, R0.reuse, 0xa8, P1 ;  /* 0x000000a80000780c */ /* 0x040fe20000f64270 */
[----:B------:R-:W-:Y:S01]  /*16ec0*/  FMUL R107, R107, UR18 ;  /* 0x000000126b6b7c20 */ /* 0x000fe20008400000 */
[C---:B------:R-:W-:Y:S01]  /*16ed0*/  ISETP.GT.AND P5, PT, R0.reuse, 0xa9, P1 ;  /* 0x000000a90000780c */ /* 0x040fe20000fa4270 */
[----:B------:R-:W-:Y:S01]  /*16ee0*/  @P6 STG.E desc[UR16][R6.64+0x200], R105 ;  /* 0x0002006906006986 */ /* 0x000fe2000c101910 */
[----:B------:R-:W-:-:S03]  /*16ef0*/  ISETP.GT.AND P6, PT, R0, 0xa8, P0 ;  /* 0x000000a80000780c */ /* 0x000fc600007c4270 */
[----:B------:R0:W-:Y:S01]  /*16f00*/  @P4 STG.E desc[UR16][R12.64+0x220], R21 ;  /* 0x000220150c004986 */ /* 0x0001e2000c101910 */
[----:B------:R-:W-:Y:S01]  /*16f10*/  ISETP.GT.AND P4, PT, R0, 0xa9, P0 ;  /* 0x000000a90000780c */ /* 0x000fe20000784270 */
[----:B------:R-:W-:Y:S02]  /*16f20*/  IMAD.U32 R9, RZ, RZ, UR26 ;  /* 0x0000001aff097e24 */ /* 0x000fe4000f8e00ff */
[----:B-1----:R-:W-:Y:S01]  /*16f30*/  FMUL R19, R108, UR18 ;  /* 0x000000126c137c20 */ /* 0x002fe20008400000 */
[----:B------:R-:W-:Y:S01]  /*16f40*/  @P2 STG.E desc[UR16][R6.64+0x220], R107 ;  /* 0x0002206b06002986 */ /* 0x000fe2000c101910 */
[----:B------:R-:W-:Y:S01]  /*16f50*/  ISETP.GT.AND P2, PT, R0, 0xb0, P1 ;  /* 0x000000b00000780c */ /* 0x000fe20000f44270 */
[----:B--2---:R-:W-:-:S04]  /*16f60*/  IMAD.WIDE.U32 R2, R25, 0x1c, R10 ;  /* 0x0000001c19027825 */ /* 0x004fc800078e000a */
[----:B------:R-:W-:Y:S01]  /*16f70*/  FMUL R109, R109, UR18 ;  /* 0x000000126d6d7c20 */ /* 0x000fe20008400000 */
[----:B---3--:R-:W-:Y:S01]  /*16f80*/  FMUL R23, R110, UR18 ;  /* 0x000000126e177c20 */ /* 0x008fe20008400000 */
[----:B------:R-:W-:Y:S01]  /*16f90*/  @P3 STG.E desc[UR16][R16.64+0x200], R19 ;  /* 0x0002001310003986 */ /* 0x000fe2000c101910 */
[----:B------:R-:W-:-:S04]  /*16fa0*/  IMAD.WIDE.U32 R8, R9, 0x1c, R4 ;  /* 0x0000001c09087825 */ /* 0x000fc800078e0004 */
[----:B------:R-:W-:Y:S01]  /*16fb0*/  FMUL R111, R111, UR18 ;  /* 0x000000126f6f7c20 */ /* 0x000fe20008400000 */
[----:B------:R-:W-:Y:S01]  /*16fc0*/  MOV R14, R2 ;  /* 0x00000002000e7202 */ /* 0x000fe20000000f00 */
[----:B------:R-:W-:Y:S01]  /*16fd0*/  @P5 STG.E desc[UR16][R4.64+0x200], R109 ;  /* 0x0002006d04005986 */ /* 0x000fe2000c101910 */
[----:B------:R-:W-:Y:S01]  /*16fe0*/  ISETP.GT.AND P3, PT, R0, 0xb1, P1 ;  /* 0x000000b10000780c */ /* 0x000fe20000f64270 */
[----:B------:R-:W-:Y:S01]  /*16ff0*/  VIADD R9, R9, UR8 ;  /* 0x0000000809097c36 */ /* 0x000fe20008000000 */
[----:B------:R-:W-:Y:S01]  /*17000*/  IADD3 R2, P5, R10, UR9, RZ ;  /* 0x000000090a027c10 */ /* 0x000fe2000ffbe0ff */
[----:B0-----:R-:W-:Y:S01]  /*17010*/  FMUL R21, R112, UR18 ;  /* 0x0000001270157c20 */ /* 0x001fe20008400000 */
[----:B------:R0:W-:Y:S01]  /*17020*/  @P6 STG.E desc[UR16][R16.64+0x220], R23 ;  /* 0x0002201710006986 */ /* 0x0001e2000c101910 */
[----:B------:R-:W-:Y:S01]  /*17030*/  VIADD R15, R3, UR8 ;  /* 0x00000008030f7c36 */ /* 0x000fe20008000000 */
[----:B------:R-:W-:Y:S02]  /*17040*/  ISETP.GT.AND P6, PT, R0, 0xb0, P0 ;  /* 0x000000b00000780c */ /* 0x000fe400007c4270 */
[----:B------:R1:W-:Y:S01]  /*17050*/  @P4 STG.E desc[UR16][R4.64+0x220], R111 ;  /* 0x0002206f04004986 */ /* 0x0003e2000c101910 */
[----:B------:R-:W-:-:S02]  /*17060*/  IADD3.X R3, R11, UR27, RZ, P5, !PT ;  /* 0x0000001b0b037c10 */ /* 0x000fc4000affe4ff */
[C---:B------:R-:W-:Y:S01]  /*17070*/  ISETP.GT.AND P4, PT, R0.reuse, 0xb1, P0 ;  /* 0x000000b10000780c */ /* 0x040fe20000784270 */
[----:B------:R-:W-:Y:S01]  /*17080*/  @P2 STG.E desc[UR16][R8.64+0x200], R21 ;  /* 0x0002001508002986 */ /* 0x000fe2000c101910 */
[C---:B------:R-:W-:Y:S01]  /*17090*/  ISETP.GT.AND P5, PT, R0.reuse, 0xb8, P1 ;  /* 0x000000b80000780c */ /* 0x040fe20000fa4270 */
[----:B------:R-:W-:Y:S01]  /*170a0*/  FMUL R113, R113, UR18 ;  /* 0x0000001271717c20 */ /* 0x000fe20008400000 */
[----:B------:R-:W-:Y:S01]  /*170b0*/  ISETP.GT.AND P2, PT, R0, 0xb9, P1 ;  /* 0x000000b90000780c */ /* 0x000fe20000f44270 */
[----:B0-----:R-:W-:Y:S01]  /*170c0*/  FMUL R17, R114, UR18 ;  /* 0x0000001272117c20 */ /* 0x001fe20008400000 */
[----:B------:R-:W-:Y:S01]  /*170d0*/  FMUL R115, R115, UR18 ;  /* 0x0000001273737c20 */ /* 0x000fe20008400000 */
[----:B------:R-:W-:Y:S01]  /*170e0*/  FMUL R19, R116, UR18 ;  /* 0x0000001274137c20 */ /* 0x000fe20008400000 */
[----:B------:R-:W-:Y:S01]  /*170f0*/  @P3 STG.E desc[UR16][R10.64+0x200], R113 ;  /* 0x000200710a003986 */ /* 0x000fe2000c101910 */
[C---:B------:R-:W-:Y:S01]  /*17100*/  ISETP.GT.AND P3, PT, R0.reuse, 0xb8, P0 ;  /* 0x000000b80000780c */ /* 0x040fe20000764270 */
[----:B------:R-:W-:Y:S01]  /*17110*/  FMUL R117, R117, UR18 ;  /* 0x0000001275757c20 */ /* 0x000fe20008400000 */
[----:B------:R-:W-:Y:S01]  /*17120*/  IMAD.U32 R7, RZ, RZ, UR26 ;  /* 0x0000001aff077e24 */ /* 0x000fe2000f8e00ff */
[----:B------:R0:W-:Y:S04]  /*17130*/  @P6 STG.E desc[UR16][R8.64+0x220], R17 ;  /* 0x0002201108006986 */ /* 0x0001e8000c101910 */
[----:B------:R2:W-:Y:S01]  /*17140*/  @P4 STG.E desc[UR16][R10.64+0x220], R115 ;  /* 0x000220730a004986 */ /* 0x0005e2000c101910 */
[----:B------:R-:W-:Y:S01]  /*17150*/  IMAD.WIDE.U32 R6, R7, 0x1c, R2 ;  /* 0x0000001c07067825 */ /* 0x000fe200078e0002 */
[----:B------:R-:W-:-:S02]  /*17160*/  ISETP.GT.AND P4, PT, R0, 0xc0, P1 ;  /* 0x000000c00000780c */ /* 0x000fc40000f84270 */
[----:B------:R-:W-:Y:S01]  /*17170*/  @P5 STG.E desc[UR16][R14.64+0x200], R19 ;  /* 0x000200130e005986 */ /* 0x000fe2000c101910 */
[----:B------:R-:W-:Y:S02]  /*17180*/  ISETP.GT.AND P5, PT, R0, 0xb9, P0 ;  /* 0x000000b90000780c */ /* 0x000fe400007a4270 */
[----:B-1----:R-:W-:Y:S01]  /*17190*/  IADD3 R4, P6, R2, UR9, RZ ;  /* 0x0000000902047c10 */ /* 0x002fe2000ffde0ff */
[----:B------:R-:W-:Y:S01]  /*171a0*/  @P2 STG.E desc[UR16][R2.64+0x200], R117 ;  /* 0x0002007502002986 */ /* 0x000fe2000c101910 */
[----:B------:R-:W-:Y:S01]  /*171b0*/  ISETP.GT.AND P2, PT, R0, 0xc1, P1 ;  /* 0x000000c10000780c */ /* 0x000fe20000f44270 */
[----:B0-----:R-:W-:Y:S01]  /*171c0*/  FMUL R9, R118, UR18 ;  /* 0x0000001276097c20 */ /* 0x001fe20008400000 */
[----:B------:R-:W-:Y:S01]  /*171d0*/  VIADD R13, R7, UR8 ;  /* 0x00000008070d7c36 */ /* 0x000fe20008000000 */
[----:B------:R-:W-:Y:S02]  /*171e0*/  IADD3.X R5, R3, UR27, RZ, P6, !PT ;  /* 0x0000001b03057c10 */ /* 0x000fe4000b7fe4ff */
[----:B------:R-:W-:Y:S01]  /*171f0*/  MOV R7, UR26 ;  /* 0x0000001a00077c02 */ /* 0x000fe20008000f00 */
[----:B------:R0:W-:Y:S01]  /*17200*/  @P3 STG.E desc[UR16][R14.64+0x220], R9 ;  /* 0x000220090e003986 */ /* 0x0001e2000c101910 */
[----:B------:R-:W-:Y:S01]  /*17210*/  FMUL R119, R119, UR18 ;  /* 0x0000001277777c20 */ /* 0x000fe20008400000 */
[----:B------:R-:W-:Y:S01]  /*17220*/  IMAD.MOV.U32 R12, RZ, RZ, R6 ;  /* 0x000000ffff0c7224 */ /* 0x000fe200078e0006 */
[----:B------:R-:W-:Y:S01]  /*17230*/  ISETP.GT.AND P3, PT, R0, 0xc0, P0 ;  /* 0x000000c00000780c */ /* 0x000fe20000764270 */
[----:B------:R-:W-:Y:S01]  /*17240*/  FMUL R17, R120, UR18 ;  /* 0x0000001278117c20 */ /* 0x000fe20008400000 */
[----:B------:R-:W-:Y:S01]  /*17250*/  FMUL R121, R121, UR18 ;  /* 0x0000001279797c20 */ /* 0x000fe20008400000 */
[----:B------:R-:W-:Y:S01]  /*17260*/  IMAD.WIDE.U32 R6, R7, 0x1c, R4 ;  /* 0x0000001c07067825 */ /* 0x000fe200078e0004 */
[----:B------:R1:W-:Y:S03]  /*17270*/  @P5 STG.E desc[UR16][R2.64+0x220], R119 ;  /* 0x0002207702005986 */ /* 0x0003e6000c101910 */
[----:B--2---:R-:W-:Y:S01]  /*17280*/  IMAD.MOV.U32 R10, RZ, RZ, R6 ;  /* 0x000000ffff0a7224 */ /* 0x004fe200078e0006 */
[----:B------:R-:W-:Y:S01]  /*17290*/  @P4 STG.E desc[UR16][R12.64+0x200], R17 ;  /* 0x000200110c004986 */ /* 0x000fe2000c101910 */
[----:B0-----:R-:W-:-:S03]  /*172a0*/  FMUL R15, R122, UR18 ;  /* 0x000000127a0f7c20 */ /* 0x001fc60008400000 */
[----:B------:R-:W-:Y:S01]  /*172b0*/  @P2 STG.E desc[UR16][R4.64+0x200], R121 ;  /* 0x0002007904002986 */ /* 0x000fe2000c101910 */
[----:B------:R-:W-:Y:S01]  /*172c0*/  IADD3 R6, P2, R4, UR9, RZ ;  /* 0x0000000904067c10 */ /* 0x000fe2000ff5e0ff */
[----:B------:R-:W-:Y:S01]  /*172d0*/  VIADD R11, R7, UR8 ;  /* 0x00000008070b7c36 */ /* 0x000fe20008000000 */
[C---:B------:R-:W-:Y:S02]  /*172e0*/  ISETP.GT.AND P6, PT, R0.reuse, 0xc1, P0 ;  /* 0x000000c10000780c */ /* 0x040fe400007c4270 */
[C---:B------:R-:W-:Y:S02]  /*172f0*/  ISETP.GT.AND P5, PT, R0.reuse, 0xc8, P1 ;  /* 0x000000c80000780c */ /* 0x040fe40000fa4270 */
[----:B------:R-:W-:Y:S01]  /*17300*/  IADD3.X R7, R5, UR27, RZ, P2, !PT ;  /* 0x0000001b05077c10 */ /* 0x000fe200097fe4ff */
[----:B------:R0:W-:Y:S01]  /*17310*/  @P3 STG.E desc[UR16][R12.64+0x220], R15 ;  /* 0x0002200f0c003986 */ /* 0x0001e2000c101910 */
[----:B------:R-:W-:Y:S02]  /*17320*/  ISETP.GT.AND P4, PT, R0, 0xc9, P1 ;  /* 0x000000c90000780c */ /* 0x000fe40000f84270 */
[----:B------:R-:W-:-:S02]  /*17330*/  IADD3 R8, P2, R6, UR9, RZ ;  /* 0x0000000906087c10 */ /* 0x000fc4000ff5e0ff */
[----:B------:R-:W-:Y:S01]  /*17340*/  ISETP.GT.AND P3, PT, R0, 0xc8, P0 ;  /* 0x000000c80000780c */ /* 0x000fe20000764270 */
[----:B------:R-:W-:Y:S01]  /*17350*/  FMUL R123, R123, UR18 ;  /* 0x000000127b7b7c20 */ /* 0x000fe20008400000 */
[----:B------:R-:W-:Y:S01]  /*17360*/  IADD3.X R9, R7, UR27, RZ, P2, !PT ;  /* 0x0000001b07097c10 */ /* 0x000fe200097fe4ff */
[----:B------:R-:W-:Y:S01]  /*17370*/  FMUL R19, R124, UR18 ;  /* 0x000000127c137c20 */ /* 0x000fe20008400000 */
[----:B------:R-:W-:Y:S01]  /*17380*/  ISETP.GT.AND P2, PT, R0, 0xc9, P0 ;  /* 0x000000c90000780c */ /* 0x000fe20000744270 */
[----:B------:R-:W-:Y:S01]  /*17390*/  FMUL R125, R125, UR18 ;  /* 0x000000127d7d7c20 */ /* 0x000fe20008400000 */
[----:B------:R2:W-:Y:S01]  /*173a0*/  @P6 STG.E desc[UR16][R4.64+0x220], R123 ;  /* 0x0002207b04006986 */ /* 0x0005e2000c101910 */
[----:B-1----:R-:W-:Y:S01]  /*173b0*/  IMAD.U32 R3, RZ, RZ, UR26 ;  /* 0x0000001aff037e24 */ /* 0x002fe2000f8e00ff */
[----:B0-----:R-:W-:Y:S01]  /*173c0*/  MOV R13, UR26 ;  /* 0x0000001a000d7c02 */ /* 0x001fe20008000f00 */
[----:B------:R-:W-:Y:S01]  /*173d0*/  FMUL R17, R126, UR18 ;  /* 0x000000127e117c20 */ /* 0x000fe20008400000 */
[----:B------:R-:W-:Y:S01]  /*173e0*/  @P5 STG.E desc[UR16][R10.64+0x200], R19 ;  /* 0x000200130a005986 */ /* 0x000fe2000c101910 */
[C---:B------:R-:W-:Y:S01]  /*173f0*/  ISETP.GT.AND P5, PT, R0.reuse, 0xd0, P1 ;  /* 0x000000d00000780c */ /* 0x040fe20000fa4270 */
[----:B------:R-:W-:Y:S01]  /*17400*/  FMUL R127, R127, UR18 ;  /* 0x000000127f7f7c20 */ /* 0x000fe20008400000 */
[C---:B------:R-:W-:Y:S01]  /*17410*/  ISETP.GT.AND P6, PT, R0.reuse, 0xd1, P1 ;  /* 0x000000d10000780c */ /* 0x040fe20000fc4270 */
[----:B------:R-:W-:Y:S01]  /*17420*/  @P4 STG.E desc[UR16][R6.64+0x200], R125 ;  /* 0x0002007d06004986 */ /* 0x000fe2000c101910 */
[----:B------:R-:W-:Y:S01]  /*17430*/  IMAD.WIDE.U32 R2, R3, 0x1c, R6 ;  /* 0x0000001c03027825 */ /* 0x000fe200078e0006 */
[----:B------:R-:W-:-:S02]  /*17440*/  ISETP.GT.AND P4, PT, R0, 0xd0, P0 ;  /* 0x000000d00000780c */ /* 0x000fc40000784270 */
[----:B------:R0:W-:Y:S01]  /*17450*/  @P3 STG.E desc[UR16][R10.64+0x220], R17 ;  /* 0x000220110a003986 */ /* 0x0001e2000c101910 */
[----:B--2---:R-:W-:Y:S01]  /*17460*/  IMAD.WIDE.U32 R4, R13, 0x1c, R8 ;  /* 0x0000001c0d047825 */ /* 0x004fe200078e0008 */
[----:B------:R-:W-:Y:S02]  /*17470*/  ISETP.GT.AND P3, PT, R0, 0xd1, P0 ;  /* 0x000000d10000780c */ /* 0x000fe40000764270 */
[----:B------:R-:W-:Y:S01]  /*17480*/  @P2 STG.E desc[UR16][R6.64+0x220], R127 ;  /* 0x0002207f06002986 */ /* 0x000fe2000c101910 */
[----:B------:R-:W-:Y:S01]  /*17490*/  IMAD.MOV.U32 R12, RZ, RZ, R2 ;  /* 0x000000ffff0c7224 */ /* 0x000fe200078e0002 */
[----:B------:R-:W-:Y:S01]  /*174a0*/  IADD3 R2, P2, R8, UR9, RZ ;  /* 0x0000000908027c10 */ /* 0x000fe2000ff5e0ff */
[----:B------:R-:W-:Y:S02]  /*174b0*/  VIADD R15, R5, UR8 ;  /* 0x00000008050f7c36 */ /* 0x000fe40008000000 */
[----:B------:R-:W-:Y:S01]  /*174c0*/  FMUL R5, R128, UR18 ;  /* 0x0000001280057c20 */ /* 0x000fe20008400000 */
[----:B------:R-:W-:-:S02]  /*174d0*/  VIADD R13, R3, UR8 ;  /* 0x00000008030d7c36 */ /* 0x000fc40008000000 */
[----:B------:R-:W-:Y:S01]  /*174e0*/  FMUL R129, R129, UR18 ;  /* 0x0000001281817c20 */ /* 0x000fe20008400000 */
[----:B------:R-:W-:Y:S01]  /*174f0*/  IADD3.X R3, R9, UR27, RZ, P2, !PT ;  /* 0x0000001b09037c10 */ /* 0x000fe200097fe4ff */
[----:B0-----:R-:W-:Y:S01]  /*17500*/  FMUL R17, R130, UR18 ;  /* 0x0000001282117c20 */ /* 0x001fe20008400000 */
[----:B------:R-:W-:Y:S01]  /*17510*/  FMUL R131, R131, UR18 ;  /* 0x0000001283837c20 */ /* 0x000fe20008400000 */
[----:B------:R-:W-:Y:S01]  /*17520*/  IADD3 R10, P2, R2, UR9, RZ ;  /* 0x00000009020a7c10 */ /* 0x000fe2000ff5e0ff */
[----:B------:R-:W-:Y:S04]  /*17530*/  @P5 STG.E desc[UR16][R12.64+0x200], R5 ;  /* 0x000200050c005986 */ /* 0x000fe8000c101910 */
[----:B------:R-:W-:Y:S01]  /*17540*/  @P6 STG.E desc[UR16][R8.64+0x200], R129 ;  /* 0x0002008108006986 */ /* 0x000fe2000c101910 */
[----:B------:R-:W-:-:S03]  /*17550*/  IADD3.X R11, R3, UR27, RZ, P2, !PT ;  /* 0x0000001b030b7c10 */ /* 0x000fc600097fe4ff */
[----:B------:R0:W-:Y:S01]  /*17560*/  @P4 STG.E desc[UR16][R12.64+0x220], R17 ;  /* 0x000220110c004986 */ /* 0x0001e2000c101910 */
[C---:B------:R-:W-:Y:S02]  /*17570*/  ISETP.GT.AND P4, PT, R0.reuse, 0xd8, P1 ;  /* 0x000000d80000780c */ /* 0x040fe40000f84270 */
[C---:B------:R-:W-:Y:S01]  /*17580*/  ISETP.GT.AND P2, PT, R0.reuse, 0xd9, P1 ;  /* 0x000000d90000780c */ /* 0x040fe20000f44270 */
[----:B------:R1:W-:Y:S01]  /*17590*/  @P3 STG.E desc[UR16][R8.64+0x220], R131 ;  /* 0x0002208308003986 */ /* 0x0003e2000c101910 */
[C---:B------:R-:W-:Y:S02]  /*175a0*/  ISETP.GT.AND P3, PT, R0.reuse, 0xd8, P0 ;  /* 0x000000d80000780c */ /* 0x040fe40000764270 */
[----:B------:R-:W-:Y:S01]  /*175b0*/  ISETP.GT.AND P5, PT, R0, 0xd9, P0 ;  /* 0x000000d90000780c */ /* 0x000fe200007a4270 */
[----:B------:R-:W-:Y:S01]  /*175c0*/  FMUL R19, R132, UR18 ;  /* 0x0000001284137c20 */ /* 0x000fe20008400000 */
[----:B------:R-:W-:Y:S01]  /*175d0*/  MOV R14, R4 ;  /* 0x00000004000e7202 */ /* 0x000fe20000000f00 */
[----:B------:R-:W-:Y:S01]  /*175e0*/  FMUL R133, R133, UR18 ;  /* 0x0000001285857c20 */ /* 0x000fe20008400000 */
[----:B------:R-:W-:Y:S01]  /*175f0*/  FMUL R135, R135, UR18 ;  /* 0x0000001287877c20 */ /* 0x000fe20008400000 */
[----:B0-----:R-:W-:-:S02]  /*17600*/  FMUL R13, R134, UR18 ;  /* 0x00000012860d7c20 */ /* 0x001fc40008400000 */
[----:B------:R-:W-:Y:S01]  /*17610*/  @P4 STG.E desc[UR16][R14.64+0x200], R19 ;  /* 0x000200130e004986 */ /* 0x000fe2000c101910 */
[----:B------:R-:W-:Y:S01]  /*17620*/  IMAD.U32 R7, RZ, RZ, UR26 ;  /* 0x0000001aff077e24 */ /* 0x000fe2000f8e00ff */
[C---:B------:R-:W-:Y:S02]  /*17630*/  ISETP.GT.AND P4, PT, R0.reuse, 0xe0, P1 ;  /* 0x000000e00000780c */ /* 0x040fe40000f84270 */
[----:B------:R-:W-:Y:S01]  /*17640*/  @P2 STG.E desc[UR16][R2.64+0x200], R133 ;  /* 0x0002008502002986 */ /* 0x000fe2000c101910 */
[----:B------:R-:W-:-:S03]  /*17650*/  ISETP.GT.AND P6, PT, R0, 0xe1, P1 ;  /* 0x000000e10000780c */ /* 0x000fc60000fc4270 */
[----:B------:R0:W-:Y:S01]  /*17660*/  @P3 STG.E desc[UR16][R14.64+0x220], R13 ;  /* 0x0002200d0e003986 */ /* 0x0001e2000c101910 */
[----:B------:R-:W-:-:S03]  /*17670*/  IMAD.WIDE.U32 R4, R7, 0x1c, R2 ;  /* 0x0000001c07047825 */ /* 0x000fc600078e0002 */
[----:B------:R2:W-:Y:S01]  /*17680*/  @P5 STG.E desc[UR16][R2.64+0x220], R135 ;  /* 0x0002208702005986 */ /* 0x0005e2000c101910 */
[C---:B------:R-:W-:Y:S02]  /*17690*/  ISETP.GT.AND P5, PT, R0.reuse, 0xe0, P0 ;  /* 0x000000e00000780c */ /* 0x040fe400007a4270 */
[----:B------:R-:W-:Y:S01]  /*176a0*/  ISETP.GT.AND P3, PT, R0, 0xe1, P0 ;  /* 0x000000e10000780c */ /* 0x000fe20000764270 */
[----:B-1----:R-:W-:Y:S02]  /*176b0*/  VIADD R9, R5, UR8 ;  /* 0x0000000805097c36 */ /* 0x002fe40008000000 */
[----:B------:R-:W-:Y:S01]  /*176c0*/  FMUL R17, R136, UR18 ;  /* 0x0000001288117c20 */ /* 0x000fe20008400000 */
[----:B------:R-:W-:Y:S02]  /*176d0*/  IMAD.MOV.U32 R8, RZ, RZ, R4 ;  /* 0x000000ffff087224 */ /* 0x000fe400078e0004 */
[----:B------:R-:W-:Y:S01]  /*176e0*/  FMUL R137, R137, UR18 ;  /* 0x0000001289897c20 */ /* 0x000fe20008400000 */
[----:B------:R-:W-:Y:S01]  /*176f0*/  IADD3 R4, P2, R10, UR9, RZ ;  /* 0x000000090a047c10 */ /* 0x000fe2000ff5e0ff */
[----:B0-----:R-:W-:Y:S01]  /*17700*/  FMUL R15, R138, UR18 ;  /* 0x000000128a0f7c20 */ /* 0x001fe20008400000 */
[----:B------:R-:W-:Y:S01]  /*17710*/  FMUL R139, R139, UR18 ;  /* 0x000000128b8b7c20 */ /* 0x000fe20008400000 */
[----:B------:R-:W-:Y:S01]  /*17720*/  IMAD.U32 R21, RZ, RZ, UR26 ;  /* 0x0000001aff157e24 */ /* 0x000fe2000f8e00ff */
[----:B------:R0:W-:Y:S01]  /*17730*/  @P4 STG.E desc[UR16][R8.64+0x200], R17 ;  /* 0x0002001108004986 */ /* 0x0001e2000c101910 */
[----:B------:R-:W-:-:S02]  /*17740*/  IADD3.X R5, R11, UR27, RZ, P2, !PT ;  /* 0x0000001b0b057c10 */ /* 0x000fc400097fe4ff */
[C---:B------:R-:W-:Y:S01]  /*17750*/  ISETP.GT.AND P2, PT, R0.reuse, 0xe8, P1 ;  /* 0x000000e80000780c */ /* 0x040fe20000f44270 */
[----:B------:R-:W-:Y:S01]  /*17760*/  @P6 STG.E desc[UR16][R10.64+0x200], R137 ;  /* 0x000200890a006986 */ /* 0x000fe2000c101910 */
[C---:B------:R-:W-:Y:S01]  /*17770*/  ISETP.GT.AND P4, PT, R0.reuse, 0xe9, P1 ;  /* 0x000000e90000780c */ /* 0x040fe20000f84270 */
[----:B------:R-:W-:Y:S02]  /*17780*/  IMAD.WIDE.U32 R6, R21, 0x1c, R10 ;  /* 0x0000001c15067825 */ /* 0x000fe400078e000a */
[----:B------:R1:W-:Y:S01]  /*17790*/  @P5 STG.E desc[UR16][R8.64+0x220], R15 ;  /* 0x0002200f08005986 */ /* 0x0003e2000c101910 */
[C---:B------:R-:W-:Y:S01]  /*177a0*/  ISETP.GT.AND P5, PT, R0.reuse, 0xe8, P0 ;  /* 0x000000e80000780c */ /* 0x040fe200007a4270 */
[----:B------:R-:W-:Y:S01]  /*177b0*/  IMAD.U32 R19, RZ, RZ, UR26 ;  /* 0x0000001aff137e24 */ /* 0x000fe2000f8e00ff */
[C---:B------:R-:W-:Y:S01]  /*177c0*/  ISETP.GT.AND P6, PT, R0.reuse, 0xe9, P0 ;  /* 0x000000e90000780c */ /* 0x040fe200007c4270 */
[----:B------:R3:W-:Y:S01]  /*177d0*/  @P3 STG.E desc[UR16][R10.64+0x220], R139 ;  /* 0x0002208b0a003986 */ /* 0x0007e2000c101910 */
[----:B------:R-:W-:Y:S01]  /*177e0*/  ISETP.GT.AND P3, PT, R0, 0xf0, P1 ;  /* 0x000000f00000780c */ /* 0x000fe20000f64270 */
[----:B--2---:R-:W-:Y:S01]  /*177f0*/  IMAD.WIDE.U32 R2, R19, 0x1c, R4 ;  /* 0x0000001c13027825 */ /* 0x004fe200078e0004 */
[----:B------:R-:W-:-:S03]  /*17800*/  IADD3 R7, R7, UR8, RZ ;  /* 0x0000000807077c10 */ /* 0x000fc6000fffe0ff */
[----:B0-----:R-:W-:Y:S01]  /*17810*/  FMUL R17, R140, UR18 ;  /* 0x000000128c117c20 */ /* 0x001fe20008400000 */
[----:B------:R-:W-:Y:S01]  /*17820*/  FMUL R141, R141, UR18 ;  /* 0x000000128d8d7c20 */ /* 0x000fe20008400000 */
[----:B------:R-:W-:Y:S01]  /*17830*/  FMUL R19, R142, UR18 ;  /* 0x000000128e137c20 */ /* 0x000fe20008400000 */
[----:B------:R-:W-:Y:S01]  /*17840*/  FMUL R143, R143, UR18 ;  /* 0x000000128f8f7c20 */ /* 0x000fe20008400000 */
[----:B------:R-:W-:Y:S01]  /*17850*/  VIADD R13, R3, UR8 ;  /* 0x00000008030d7c36 */ /* 0x000fe20008000000 */
[----:B------:R-:W-:Y:S01]  /*17860*/  MOV R12, R2 ;  /* 0x00000002000c7202 */ /* 0x000fe20000000f00 */
[----:B-1----:R-:W-:Y:S01]  /*17870*/  FMUL R9, R144, UR18 ;  /* 0x0000001290097c20 */ /* 0x002fe20008400000 */
[----:B------:R-:W-:Y:S01]  /*17880*/  @P2 STG.E desc[UR16][R6.64+0x200], R17 ;  /* 0x0002001106002986 */ /* 0x000fe2000c101910 */
[----:B------:R-:W-:-:S03]  /*17890*/  ISETP.GT.AND P2, PT, R0, 0xf1, P1 ;  /* 0x000000f10000780c */ /* 0x000fc60000f44270 */
[----:B------:R-:W-:Y:S04]  /*178a0*/  @P4 STG.E desc[UR16][R4.64+0x200], R141 ;  /* 0x0002008d04004986 */ /* 0x000fe8000c101910 */
[----:B------:R-:W-:Y:S04]  /*178b0*/  @P5 STG.E desc[UR16][R6.64+0x220], R19 ;  /* 0x0002201306005986 */ /* 0x000fe8000c101910 */
[----:B------:R0:W-:Y:S04]  /*178c0*/  @P6 STG.E desc[UR16][R4.64+0x220], R143 ;  /* 0x0002208f04006986 */ /* 0x0001e8000c101910 */
[----:B------:R1:W-:Y:S01]  /*178d0*/  @P3 STG.E desc[UR16][R12.64+0x200], R9 ;  /* 0x000200090c003986 */ /* 0x0003e2000c101910 */
[----:B------:R-:W-:Y:S01]  /*178e0*/  IADD3 R2, P3, R4, UR9, RZ ;  /* 0x0000000904027c10 */ /* 0x000fe2000ff7e0ff */
[----:B------:R-:W-:Y:S01]  /*178f0*/  FMUL R145, R145, UR18 ;  /* 0x0000001291917c20 */ /* 0x000fe20008400000 */
[C---:B------:R-:W-:Y:S01]  /*17900*/  ISETP.GT.AND P5, PT, R0.reuse, 0xf0, P0 ;  /* 0x000000f00000780c */ /* 0x040fe200007a4270 */
[----:B---3--:R-:W-:Y:S01]  /*17910*/  IMAD.U32 R11, RZ, RZ, UR26 ;  /* 0x0000001aff0b7e24 */ /* 0x008fe2000f8e00ff */
[----:B------:R-:W-:-:S02]  /*17920*/  ISETP.GT.AND P4, PT, R0, 0xf1, P0 ;  /* 0x000000f10000780c */ /* 0x000fc40000784270 */
[----:B------:R-:W-:Y:S02]  /*17930*/  IADD3.X R3, R5, UR27, RZ, P3, !PT ;  /* 0x0000001b05037c10 */ /* 0x000fe40009ffe4ff */
[C---:B------:R-:W-:Y:S02]  /*17940*/  ISETP.GT.AND P3, PT, R0.reuse, 0xf8, P1 ;  /* 0x000000f80000780c */ /* 0x040fe40000f64270 */
[C---:B------:R-:W-:Y:S02]  /*17950*/  ISETP.GT.AND P1, PT, R0.reuse, 0xf9, P1 ;  /* 0x000000f90000780c */ /* 0x040fe40000f24270 */
[C---:B------:R-:W-:Y:S01]  /*17960*/  ISETP.GT.AND P6, PT, R0.reuse, 0xf8, P0 ;  /* 0x000000f80000780c */ /* 0x040fe200007c4270 */
[----:B------:R2:W-:Y:S01]  /*17970*/  @P2 STG.E desc[UR16][R2.64+0x200], R145 ;  /* 0x0002009102002986 */ /* 0x0005e2000c101910 */
[----:B------:R-:W-:Y:S01]  /*17980*/  ISETP.GT.AND P0, PT, R0, 0xf9, P0 ;  /* 0x000000f90000780c */ /* 0x000fe20000704270 */
[----:B0-----:R-:W-:Y:S01]  /*17990*/  IMAD.WIDE.U32 R4, R11, 0x1c, R2 ;  /* 0x0000001c0b047825 */ /* 0x001fe200078e0002 */
[----:B------:R-:W-:-:S03]  /*179a0*/  IADD3 R6, P2, R2, UR9, RZ ;  /* 0x0000000902067c10 */ /* 0x000fc6000ff5e0ff */
[----:B-1----:R-:W-:Y:S01]  /*179b0*/  FMUL R9, R146, UR18 ;  /* 0x0000001292097c20 */ /* 0x002fe20008400000 */
[----:B------:R-:W-:Y:S01]  /*179c0*/  FMUL R147, R147, UR18 ;  /* 0x0000001293937c20 */ /* 0x000fe20008400000 */
[----:B------:R-:W-:Y:S01]  /*179d0*/  FMUL R11, R148, UR18 ;  /* 0x00000012940b7c20 */ /* 0x000fe20008400000 */
[----:B------:R-:W-:Y:S02]  /*179e0*/  VIADD R5, R5, UR8 ;  /* 0x0000000805057c36 */ /* 0x000fe40008000000 */
[----:B------:R-:W-:Y:S01]  /*179f0*/  FMUL R149, R149, UR18 ;  /* 0x0000001295957c20 */ /* 0x000fe20008400000 */
[----:B------:R-:W-:Y:S01]  /*17a00*/  IADD3.X R7, R3, UR27, RZ, P2, !PT ;  /* 0x0000001b03077c10 */ /* 0x000fe200097fe4ff */
[----:B------:R-:W-:Y:S01]  /*17a10*/  FMUL R15, R150, UR18 ;  /* 0x00000012960f7c20 */ /* 0x000fe20008400000 */
[----:B------:R-:W-:Y:S01]  /*17a20*/  FMUL R151, R151, UR18 ;  /* 0x0000001297977c20 */ /* 0x000fe20008400000 */
[----:B------:R2:W-:Y:S04]  /*17a30*/  @P5 STG.E desc[UR16][R12.64+0x220], R9 ;  /* 0x000220090c005986 */ /* 0x0005e8000c101910 */
[----:B------:R2:W-:Y:S04]  /*17a40*/  @P4 STG.E desc[UR16][R2.64+0x220], R147 ;  /* 0x0002209302004986 */ /* 0x0005e8000c101910 */
[----:B------:R2:W-:Y:S04]  /*17a50*/  @P3 STG.E desc[UR16][R4.64+0x200], R11 ;  /* 0x0002000b04003986 */ /* 0x0005e8000c101910 */
[----:B------:R2:W-:Y:S04]  /*17a60*/  @P1 STG.E desc[UR16][R6.64+0x200], R149 ;  /* 0x0002009506001986 */ /* 0x0005e8000c101910 */
[----:B------:R2:W-:Y:S04]  /*17a70*/  @P6 STG.E desc[UR16][R4.64+0x220], R15 ;  /* 0x0002200f04006986 */ /* 0x0005e8000c101910 */
[----:B------:R2:W-:Y:S02]  /*17a80*/  @P0 STG.E desc[UR16][R6.64+0x220], R151 ;  /* 0x0002209706000986 */ /* 0x0005e4000c101910 */
.L_x_409:
[----:B------:R-:W-:Y:S05]  /*17a90*/  BSYNC B0 ;  /* 0x0000000000007941 */ /* 0x000fea0003800000 */
.L_x_25:
[----:B0-2---:R-:W2:Y:S04]  /*17aa0*/  LDL.LU R3, [R1+0x204] ;  /* 0x0002040001037983 */ /* 0x005ea80000300800 */
[----:B------:R-:W2:Y:S01]  /*17ab0*/  LDL.LU R2, [R1+0x208] ;  /* 0x0002080001027983 */ /* 0x000ea20000300800 */
[----:B------:R-:W-:Y:S01]  /*17ac0*/  ULDC UR8, c[0x0][0xc] ;  /* 0x0000030000087ab9 */ /* 0x000fe20000000800 */
[----:B------:R-:W-:Y:S01]  /*17ad0*/  ULDC UR9, c[0x0][0x10] ;  /* 0x0000040000097ab9 */ /* 0x000fe20000000800 */
[----:B------:R-:W2:Y:S01]  /*17ae0*/  LDC R5, c[0x0][0x14] ;  /* 0x00000500ff057b82 */ /* 0x000ea20000000800 */
[----:B------:R-:W-:Y:S01]  /*17af0*/  UIMAD.WIDE.U32 UR8, UR8, UR9, URZ ;  /* 0x00000009080872a5 */ /* 0x000fe2000f8e003f */
[----:B------:R-:W-:Y:S01]  /*17b00*/  PRMT R0, RZ, 0x7610, R0 ;  /* 0x00007610ff007816 */ /* 0x000fe20000000000 */
[----:B------:R-:W-:-:S04]  /*17b10*/  UMOV UR10, 0xffffffff ;  /* 0xffffffff000a7882 */ /* 0x000fc80000000000 */
[----:B--2---:R-:W-:-:S04]  /*17b20*/  IMAD.WIDE.U32 R2, R5, UR8, R2 ;  /* 0x0000000805027c25 */ /* 0x004fc8000f8e0002 */
[----:B------:R-:W-:Y:S01]  /*17b30*/  IMAD R5, R5, UR9, RZ ;  /* 0x0000000905057c24 */ /* 0x000fe2000f8e02ff */
[----:B------:R-:W-:Y:S01]  /*17b40*/  MOV R6, R2 ;  /* 0x0000000200067202 */ /* 0x000fe20000000f00 */
[----:B------:R-:W-:Y:S02]  /*17b50*/  ULDC.64 UR8, c[0x0][0x750] ;  /* 0x0001d40000087ab9 */ /* 0x000fe40000000a00 */
[----:B------:R-:W-:Y:S01]  /*17b60*/  IMAD.IADD R4, R3, 0x1, R5 ;  /* 0x0000000103047824 */ /* 0x000fe200078e0205 */
[----:B------:R-:W-:Y:S01]  /*17b70*/  ISETP.GE.U32.AND P0, PT, R2, UR8, PT ;  /* 0x0000000802007c0c */ /* 0x000fe2000bf06070 */
[----:B------:R-:W-:-:S03]  /*17b80*/  UMOV UR8, 0xffffffff ;  /* 0xffffffff00087882 */ /* 0x000fc60000000000 */
[----:B------:R0:W-:Y:S01]  /*17b90*/  STL [R1+0x204], R4 ;  /* 0x0002040401007387 */ /* 0x0001e20000100800 */
[----:B------:R-:W-:Y:S01]  /*17ba0*/  ISETP.GE.U32.AND.EX P0, PT, R4, UR9, PT, P0 ;  /* 0x0000000904007c0c */ /* 0x000fe2000bf06100 */
[----:B------:R-:W-:Y:S02]  /*17bb0*/  UMOV UR9, 0xffffffff ;  /* 0xffffffff00097882 */ /* 0x000fe40000000000 */
[----:B------:R0:W-:Y:S10]  /*17bc0*/  STL [R1+0x208], R6 ;  /* 0x0002080601007387 */ /* 0x0001f40000100800 */
[----:B0-----:R-:W-:Y:S05]  /*17bd0*/  @P0 BRA `(.L_x_410) ;  /* 0x0000000400880947 */ /* 0x001fea0003800000 */
[----:B------:R-:W0:Y:S01]  /*17be0*/  S2UR UR10, SR_CTAID.X ;  /* 0x00000000000a79c3 */ /* 0x000e220000002500 */
[----:B------:R-:W-:Y:S01]  /*17bf0*/  ULDC.64 UR22, c[0x0][0x728] ;  /* 0x0001ca0000167ab9 */ /* 0x000fe20000000a00 */
[----:B------:R-:W-:Y:S01]  /*17c00*/  ULDC UR8, c[0x0][0x150] ;  /* 0x0000540000087ab9 */ /* 0x000fe20000000800 */
[----:B------:R-:W-:Y:S01]  /*17c10*/  ISETP.NE.U32.AND P0, PT, RZ, UR22, PT ;  /* 0x00000016ff007c0c */ /* 0x000fe2000bf05070 */
[----:B------:R-:W-:Y:S01]  /*17c20*/  ULDC UR24, c[0x0][0x730] ;  /* 0x0001cc0000187ab9 */ /* 0x000fe20000000800 */
[----:B------:R-:W-:Y:S01]  /*17c30*/  R2UR UR25, R6 ;  /* 0x00000000061972ca */ /* 0x000fe200000e0000 */
[----:B------:R-:W-:Y:S01]  /*17c40*/  ULDC UR27, c[0x0][0x154] ;  /* 0x00005500001b7ab9 */ /* 0x000fe20000000800 */
[----:B------:R-:W-:Y:S01]  /*17c50*/  ISETP.NE.AND.EX P0, PT, RZ, UR23, PT, P0 ;  /* 0x00000017ff007c0c */ /* 0x000fe2000bf05300 */
[----:B------:R-:W2:Y:S01]  /*17c60*/  S2UR UR29, SR_CTAID.Y ;  /* 0x00000000001d79c3 */ /* 0x000ea20000002600 */
[----:B------:R-:W-:Y:S02]  /*17c70*/  R2UR UR26, R4 ;  /* 0x00000000041a72ca */ /* 0x000fe400000e0000 */
[----:B------:R-:W-:-:S02]  /*17c80*/  R2UR UR14, R6 ;  /* 0x00000000060e72ca */ /* 0x000fc400000e0000 */
[----:B------:R-:W-:Y:S02]  /*17c90*/  R2UR UR15, R4 ;  /* 0x00000000040f72ca */ /* 0x000fe400000e0000 */
[----:B0-----:R-:W-:-:S05]  /*17ca0*/  I2FP.F32.U32 R0, UR10 ;  /* 0x0000000a00007c45 */ /* 0x001fca0008201000 */
[----:B------:R-:W-:-:S04]  /*17cb0*/  FMUL R0, R0, UR8 ;  /* 0x0000000800007c20 */ /* 0x000fc80008400000 */
[----:B------:R0:W0:Y:S01]  /*17cc0*/  F2I.U32.TRUNC.NTZ R2, R0 ;  /* 0x0000000000027305 */ /* 0x000022000020f000 */
[----:B--2---:R-:W-:Y:S05]  /*17cd0*/  @!P0 BRA `(.L_x_411) ;  /* 0x0000000000308947 */ /* 0x004fea0003800000 */
        /* <DEDUP_REMOVED lines=12> */
.L_x_411:
[----:B------:R-:W-:Y:S01]  /*17da0*/  USHF.R.U64 UR11, UR14, UR24, UR15 ;  /* 0x000000180e0b7299 */ /* 0x000fe2000800120f */
[----:B0-----:R-:W-:Y:S01]  /*17db0*/  I2FP.F32.U32 R0, UR29 ;  /* 0x0000001d00007c45 */ /* 0x001fe20008201000 */
[----:B------:R-:W-:Y:S02]  /*17dc0*/  USHF.R.U32.HI UR8, URZ, UR24, UR15 ;  /* 0x000000183f087299 */ /* 0x000fe4000801160f */
[----:B------:R-:W-:Y:S02]  /*17dd0*/  UIADD3 UR13, UP0, URZ, -UR11, URZ ;  /* 0x8000000b3f0d7290 */ /* 0x000fe4000ff1e03f */
[----:B------:R-:W-:Y:S01]  /*17de0*/  FMUL R0, R0, UR27 ;  /* 0x0000001b00007c20 */ /* 0x000fe20008400000 */
[----:B------:R-:W-:Y:S01]  /*17df0*/  ULDC.64 UR22, c[0x0][0x720] ;  /* 0x0001c80000167ab9 */ /* 0x000fe20000000a00 */
[----:B------:R-:W-:Y:S01]  /*17e00*/  UIADD3.X UR8, URZ, ~UR8, URZ, UP0, !UPT ;  /* 0x800000083f087290 */ /* 0x000fe200087fe43f */
[----:B------:R-:W-:Y:S01]  /*17e10*/  UMOV UR14, UR25 ;  /* 0x00000019000e7c82 */ /* 0x000fe20008000000 */
[----:B------:R-:W-:-:S02]  /*17e20*/  UMOV UR15, UR26 ;  /* 0x0000001a000f7c82 */ /* 0x000fc40008000000 */
[----:B------:R-:W-:Y:S01]  /*17e30*/  UIMAD UR8, UR8, UR22, URZ ;  /* 0x00000016080872a4 */ /* 0x000fe2000f8e023f */
[----:B------:R-:W0:Y:S01]  /*17e40*/  F2I.U32.TRUNC.NTZ R0, R0 ;  /* 0x0000000000007305 */ /* 0x000e22000020f000 */
[----:B------:R-:W-:Y:S01]  /*17e50*/  UIMAD.WIDE.U32 UR14, UR13, UR22, UR14 ;  /* 0x000000160d0e72a5 */ /* 0x000fe2000f8e000e */
[----:B------:R-:W-:Y:S01]  /*17e60*/  R2UR UR22, R2 ;  /* 0x00000000021672ca */ /* 0x000fe200000e0000 */
[----:B------:R-:W-:Y:S01]  /*17e70*/  UIMAD UR13, UR13, UR23, UR8 ;  /* 0x000000170d0d72a4 */ /* 0x000fe2000f8e0208 */
[----:B------:R-:W-:Y:S01]  /*17e80*/  ULDC UR21, c[0x0][0x718] ;  /* 0x0001c60000157ab9 */ /* 0x000fe20000000800 */
[----:B------:R-:W-:Y:S02]  /*17e90*/  ULDC UR31, c[0x0][0x758] ;  /* 0x0001d600001f7ab9 */ /* 0x000fe40000000800 */
[----:B------:R-:W-:Y:S01]  /*17ea0*/  UIADD3 UR15, UR15, UR13, URZ ;  /* 0x0000000d0f0f7290 */ /* 0x000fe2000fffe03f */
[----:B------:R-:W-:Y:S01]  /*17eb0*/  UMOV UR26, 0xffffffff ;  /* 0xffffffff001a7882 */ /* 0x000fe20000000000 */
[----:B------:R-:W-:Y:S01]  /*17ec0*/  ULDC.64 UR8, c[0x0][0x740] ;  /* 0x0001d00000087ab9 */ /* 0x000fe20000000a00 */
[----:B------:R-:W-:Y:S01]  /*17ed0*/  USHF.L.U32 UR26, UR26, UR31, URZ ;  /* 0x0000001f1a1a7299 */ /* 0x000fe2000800063f */
[----:B------:R-:W-:Y:S01]  /*17ee0*/  ISETP.NE.U32.AND P0, PT, RZ, UR8, PT ;  /* 0x00000008ff007c0c */ /* 0x000fe2000bf05070 */
[----:B------:R-:W-:-:S02]  /*17ef0*/  USHF.R.U64 UR27, UR14, UR21, UR15 ;  /* 0x000000150e1b7299 */ /* 0x000fc4000800120f */
[----:B------:R-:W-:Y:S01]  /*17f00*/  USHF.R.U32.HI UR14, URZ, UR21, UR15 ;  /* 0x000000153f0e7299 */ /* 0x000fe2000801160f */
[----:B0-----:R-:W-:Y:S01]  /*17f10*/  R2UR UR24, R0 ;  /* 0x00000000001872ca */ /* 0x001fe200000e0000 */
[----:B------:R-:W-:Y:S01]  /*17f20*/  ULDC UR25, c[0x0][0x708] ;  /* 0x0001c20000197ab9 */ /* 0x000fe20000000800 */
[----:B------:R-:W-:Y:S01]  /*17f30*/  ULOP3.LUT UR32, URZ, UR26, URZ, 0x33, !UPT ;  /* 0x0000001a3f207292 */ /* 0x000fe2000f8e333f */
[----:B------:R-:W-:Y:S01]  /*17f40*/  ISETP.NE.AND.EX P0, PT, RZ, UR9, PT, P0 ;  /* 0x00000009ff007c0c */ /* 0x000fe2000bf05300 */
[----:B------:R-:W-:Y:S02]  /*17f50*/  USHF.R.U64 UR26, UR27, UR25, UR14 ;  /* 0x000000191b1a7299 */ /* 0x000fe4000800120e */
[----:B------:R-:W-:Y:S01]  /*17f60*/  USHF.R.U32.HI UR14, URZ, UR25, UR14 ;  /* 0x000000193f0e7299 */ /* 0x000fe2000801160e */
[----:B------:R-:W-:Y:S01]  /*17f70*/  UMOV UR28, 0x1 ;  /* 0x00000001001c7882 */ /* 0x000fe20000000000 */
[----:B------:R-:W-:Y:S02]  /*17f80*/  UIADD3 UR22, -UR22, URZ, URZ ;  /* 0x0000003f16167290 */ /* 0x000fe4000fffe13f */
[----:B------:R-:W-:-:S02]  /*17f90*/  USHF.L.U32 UR35, UR28, UR31, URZ ;  /* 0x0000001f1c237299 */ /* 0x000fc4000800063f */
[----:B------:R-:W-:Y:S01]  /*17fa0*/  USHF.R.U64 UR28, UR26, UR31, UR14 ;  /* 0x0000001f1a1c7299 */ /* 0x000fe2000800120e */
[----:B------:R-:W-:Y:S01]  /*17fb0*/  ULDC UR23, c[0x0][0x144] ;  /* 0x0000510000177ab9 */ /* 0x000fe20000000800 */
[----:B------:R-:W-:Y:S01]  /*17fc0*/  ULDC UR12, c[0x0][0x700] ;  /* 0x0001c000000c7ab9 */ /* 0x000fe20000000800 */
[----:B------:R-:W-:Y:S02]  /*17fd0*/  USHF.R.U32.HI UR14, URZ, UR31, UR14 ;  /* 0x0000001f3f0e7299 */ /* 0x000fe4000801160e */
[----:B------:R-:W-:Y:S02]  /*17fe0*/  UIMAD UR31, UR23, UR22, UR10 ;  /* 0x00000016171f72a4 */ /* 0x000fe4000f8e020a */
[----:B------:R-:W-:Y:S02]  /*17ff0*/  UIADD3 UR13, UR12, -0x1, URZ ;  /* 0xffffffff0c0d7890 */ /* 0x000fe4000fffe03f */
[----:B------:R-:W-:Y:S01]  /*18000*/  UIADD3 UR30, -UR24, URZ, URZ ;  /* 0x0000003f181e7290 */ /* 0x000fe2000fffe13f */
[----:B------:R-:W-:Y:S01]  /*18010*/  ULDC UR36, c[0x0][0x148] ;  /* 0x0000520000247ab9 */ /* 0x000fe20000000800 */
[----:B------:R-:W-:Y:S01]  /*18020*/  ULDC UR33, c[0x0][0x748] ;  /* 0x0001d20000217ab9 */ /* 0x000fe20000000800 */
[----:B------:R-:W-:Y:S01]  /*18030*/  ULDC UR34, c[0x0][0x738] ;  /* 0x0001ce0000227ab9 */ /* 0x000fe20000000800 */
        /* <DEDUP_REMOVED lines=14> */
.L_x_412:
[----:B------:R-:W-:Y:S01]  /*18120*/  USHF.R.U64 UR8, UR10, UR33, UR14 ;  /* 0x000000210a087299 */ /* 0x000fe2000800120e */
[----:B------:R-:W-:Y:S01]  /*18130*/  IMAD.MOV.U32 R0, RZ, RZ, 0x1 ;  /* 0x00000001ff007424 */ /* 0x000fe200078e00ff */
[----:B------:R-:W-:Y:S02]  /*18140*/  ULOP3.LUT UR10, UR26, UR32, URZ, 0xc0, !UPT ;  /* 0x000000201a0a7292 */ /* 0x000fe4000f8ec03f */
[----:B------:R-:W-:Y:S02]  /*18150*/  UIADD3 UR9, -UR8, URZ, URZ ;  /* 0x0000003f08097290 */ /* 0x000fe4000fffe13f */
[----:B------:R-:W-:Y:S02]  /*18160*/  UIMAD UR10, UR35, UR8, UR10 ;  /* 0x00000008230a72a4 */ /* 0x000fe4000f8e020a */
[----:B------:R-:W-:Y:S02]  /*18170*/  ULOP3.LUT UR13, UR27, UR13, URZ, 0xc0, !UPT ;  /* 0x0000000d1b0d7292 */ /* 0x000fe4000f8ec03f */
[----:B------:R-:W-:-:S02]  /*18180*/  UIMAD UR8, UR9, UR34, UR28 ;  /* 0x00000022090872a4 */ /* 0x000fc4000f8e021c */
[----:B------:R-:W-:Y:S01]  /*18190*/  @UP2 UIMAD UR31, UR36, UR30, UR29 ;  /* 0x0000001e241f22a4 */ /* 0x000fe2000f8e021d */
[----:B------:R-:W-:Y:S01]  /*181a0*/  ULDC UR9, c[0x0][0x710] ;  /* 0x0001c40000097ab9 */ /* 0x000fe20000000800 */
[----:B------:R-:W-:Y:S02]  /*181b0*/  UIMAD UR8, UR8, UR12, UR13 ;  /* 0x0000000c080872a4 */ /* 0x000fe4000f8e020d */
[----:B------:R-:W-:-:S04]  /*181c0*/  UIMAD UR10, UR10, UR9, UR31 ;  /* 0x000000090a0a72a4 */ /* 0x000fc8000f8e021f */
[----:B------:R-:W-:Y:S02]  /*181d0*/  USEL UR9, UR8, UR10, !UP2 ;  /* 0x0000000a08097287 */ /* 0x000fe4000d000000 */
[----:B------:R-:W-:-:S03]  /*181e0*/  USEL UR10, UR10, UR8, !UP2 ;  /* 0x000000080a0a7287 */ /* 0x000fc6000d000000 */
[----:B------:R-:W-:-:S09]  /*181f0*/  UMOV UR8, UR11 ;  /* 0x0000000b00087c82 */ /* 0x000fd20008000000 */
.L_x_410:
[----:B------:R-:W-:-:S13]  /*18200*/  LOP3.LUT P0, RZ, R0, 0xff, RZ, 0xc0, !PT ;  /* 0x000000ff00ff7812 */ /* 0x000fda000780c0ff */
[----:B------:R-:W-:Y:S05]  /*18210*/  @P0 BRA `(.L_x_413) ;  /* 0xfffffe9000640947 */ /* 0x000fea000383ffff */
[----:B------:R-:W-:Y:S05]  /*18220*/  EXIT ;  /* 0x000000000000794d */ /* 0x000fea0003800000 */
.L_x_7:
[----:B------:R-:W2:Y:S01]  /*18230*/  LDL R5, [R1+0x208] ;  /* 0x0002080001057983 */ /* 0x000ea20000100800 */
[----:B------:R-:W-:-:S03]  /*18240*/  ULDC.64 UR4, c[0x0][0x750] ;  /* 0x0001d40000047ab9 */ /* 0x000fc60000000a00 */
[----:B------:R-:W3:Y:S01]  /*18250*/  LDL R3, [R1+0x204] ;  /* 0x0002040001037983 */ /* 0x000ee20000100800 */
[----:B-1----:R-:W-:Y:S01]  /*18260*/  PRMT R0, RZ, 0x7610, R0 ;  /* 0x00007610ff007816 */ /* 0x002fe20000000000 */
[----:B------:R-:W-:Y:S01]  /*18270*/  IMAD.MOV.U32 R2, RZ, RZ, -0x1 ;  /* 0xffffffffff027424 */ /* 0x000fe200078e00ff */
[----:B------:R-:W-:Y:S01]  /*18280*/  MOV R9, 0xffffffff ;  /* 0xffffffff00097802 */ /* 0x000fe20000000f00 */
[----:B------:R-:W-:Y:S01]  /*18290*/  IMAD.MOV.U32 R4, RZ, RZ, -0x1 ;  /* 0xffffffffff047424 */ /* 0x000fe200078e00ff */
[----:B--2---:R-:W-:-:S04]  /*182a0*/  ISETP.GE.U32.AND P0, PT, R5, UR4, PT ;  /* 0x0000000405007c0c */ /* 0x004fc8000bf06070 */
[----:B---3--:R-:W-:-:S13]  /*182b0*/  ISETP.GE.U32.AND.EX P0, PT, R3, UR5, PT, P0 ;  /* 0x0000000503007c0c */ /* 0x008fda000bf06100 */
        /* <DEDUP_REMOVED lines=21> */
.L_x_415:
[----:B------:R-:W-:Y:S01]  /*18410*/  USHF.R.U64 UR4, UR16, UR20, UR17 ;  /* 0x0000001410047299 */ /* 0x000fe20008001211 */
[----:B------:R-:W-:Y:S01]  /*18420*/  R2UR UR15, R3 ;  /* 0x00000000030f72ca */ /* 0x000fe200000e0000 */
[----:B------:R-:W-:Y:S02]  /*18430*/  USHF.R.U32.HI UR5, URZ, UR20, UR17 ;  /* 0x000000143f057299 */ /* 0x000fe40008011611 */
[----:B------:R-:W-:Y:S01]  /*18440*/  UIADD3 UR9, UP0, URZ, -UR4, URZ ;  /* 0x800000043f097290 */ /* 0x000fe2000ff1e03f */
[----:B------:R-:W-:Y:S01]  /*18450*/  ULDC.64 UR16, c[0x0][0x720] ;  /* 0x0001c80000107ab9 */ /* 0x000fe20000000a00 */
[----:B------:R-:W-:Y:S02]  /*18460*/  UMOV UR14, UR21 ;  /* 0x00000015000e7c82 */ /* 0x000fe40008000000 */
[----:B------:R-:W-:Y:S02]  /*18470*/  UIADD3.X UR5, URZ, ~UR5, URZ, UP0, !UPT ;  /* 0x800000053f057290 */ /* 0x000fe400087fe43f */
[----:B------:R-:W-:-:S02]  /*18480*/  @UP2 UIMAD UR7, UR13, UR12, UR11 ;  /* 0x0000000c0d0722a4 */ /* 0x000fc4000f8e020b */
[----:B------:R-:W-:Y:S02]  /*18490*/  UIMAD UR5, UR5, UR16, URZ ;  /* 0x00000010050572a4 */ /* 0x000fe4000f8e023f */
[----:B------:R-:W-:Y:S02]  /*184a0*/  UIMAD.WIDE.U32 UR14, UR9, UR16, UR14 ;  /* 0x00000010090e72a5 */ /* 0x000fe4000f8e000e */
[----:B------:R-:W-:Y:S01]  /*184b0*/  UIMAD UR5, UR9, UR17, UR5 ;  /* 0x00000011090572a4 */ /* 0x000fe2000f8e0205 */
[----:B------:R-:W-:Y:S02]  /*184c0*/  ULDC.64 UR10, c[0x0][0x740] ;  /* 0x0001d000000a7ab9 */ /* 0x000fe40000000a00 */
[----:B------:R-:W-:Y:S01]  /*184d0*/  ULDC UR9, c[0x0][0x718] ;  /* 0x0001c60000097ab9 */ /* 0x000fe20000000800 */
[----:B------:R-:W-:Y:S01]  /*184e0*/  UIADD3 UR5, UR15, UR5, URZ ;  /* 0x000000050f057290 */ /* 0x000fe2000fffe03f */
[----:B------:R-:W-:Y:S01]  /*184f0*/  ISETP.NE.U32.AND P0, PT, RZ, UR10, PT ;  /* 0x0000000aff007c0c */ /* 0x000fe2000bf05070 */
[----:B------:R-:W-:Y:S01]  /*18500*/  ULDC UR16, c[0x0][0x708] ;  /* 0x0001c20000107ab9 */ /* 0x000fe20000000800 */
[----:B------:R-:W-:Y:S01]  /*18510*/  ULDC UR23, c[0x0][0x758] ;  /* 0x0001d60000177ab9 */ /* 0x000fe20000000800 */
[----:B------:R-:W-:Y:S01]  /*18520*/  USHF.R.U64 UR18, UR14, UR9, UR5 ;  /* 0x000000090e127299 */ /* 0x000fe20008001205 */
[----:B------:R-:W-:Y:S01]  /*18530*/  ISETP.NE.AND.EX P0, PT, RZ, UR11, PT, P0 ;  /* 0x0000000bff007c0c */ /* 0x000fe2000bf05300 */
[----:B------:R-:W-:Y:S01]  /*18540*/  USHF.R.U32.HI UR5, URZ, UR9, UR5 ;  /* 0x000000093f057299 */ /* 0x000fe20008011605 */
[----:B------:R-:W-:-:S02]  /*18550*/  ULDC UR21, c[0x0][0x700] ;  /* 0x0001c00000157ab9 */ /* 0x000fc40000000800 */
[----:B------:R-:W-:Y:S01]  /*18560*/  UMOV UR9, 0xffffffff ;  /* 0xffffffff00097882 */ /* 0x000fe20000000000 */
[----:B------:R-:W-:Y:S02]  /*18570*/  USHF.R.U64 UR19, UR18, UR16, UR5 ;  /* 0x0000001012137299 */ /* 0x000fe40008001205 */
[----:B------:R-:W-:Y:S02]  /*18580*/  USHF.R.U32.HI UR5, URZ, UR16, UR5 ;  /* 0x000000103f057299 */ /* 0x000fe40008011605 */
[----:B------:R-:W-:Y:S02]  /*18590*/  USHF.L.U32 UR12, UR9, UR23, URZ ;  /* 0x00000017090c7299 */ /* 0x000fe4000800063f */
[----:B------:R-:W-:Y:S02]  /*185a0*/  USHF.R.U64 UR20, UR19, UR23, UR5 ;  /* 0x0000001713147299 */ /* 0x000fe40008001205 */
[----:B------:R-:W-:Y:S02]  /*185b0*/  USHF.R.U32.HI UR9, URZ, UR23, UR5 ;  /* 0x000000173f097299 */ /* 0x000fe40008011605 */
[----:B------:R-:W-:-:S02]  /*185c0*/  UIADD3 UR22, UR21, -0x1, URZ ;  /* 0xffffffff15167890 */ /* 0x000fc4000fffe03f */
        /* <DEDUP_REMOVED lines=18> */
.L_x_416:
[----:B------:R-:W-:Y:S01]  /*186f0*/  USHF.R.U64 UR9, UR5, UR24, UR9 ;  /* 0x0000001805097299 */ /* 0x000fe20008001209 */
[----:B------:R-:W-:Y:S01]  /*18700*/  IMAD.MOV.U32 R0, RZ, RZ, 0x1 ;  /* 0x00000001ff007424 */ /* 0x000fe200078e00ff */
[----:B------:R-:W-:Y:S01]  /*18710*/  USHF.L.U32 UR26, UR26, UR23, URZ ;  /* 0x000000171a1a7299 */ /* 0x000fe2000800063f */
[----:B------:R-:W-:Y:S01]  /*18720*/  IMAD.U32 R9, RZ, RZ, UR4 ;  /* 0x00000004ff097e24 */ /* 0x000fe2000f8e00ff */
[----:B------:R-:W-:Y:S02]  /*18730*/  ULOP3.LUT UR5, UR19, UR27, URZ, 0xc0, !UPT ;  /* 0x0000001b13057292 */ /* 0x000fe4000f8ec03f */
[----:B------:R-:W-:Y:S02]  /*18740*/  UIADD3 UR10, -UR9, URZ, URZ ;  /* 0x0000003f090a7290 */ /* 0x000fe4000fffe13f */
[----:B------:R-:W-:Y:S02]  /*18750*/  UIMAD UR9, UR26, UR9, UR5 ;  /* 0x000000091a0972a4 */ /* 0x000fe4000f8e0205 */
[----:B------:R-:W-:-:S02]  /*18760*/  ULOP3.LUT UR18, UR18, UR22, URZ, 0xc0, !UPT ;  /* 0x0000001612127292 */ /* 0x000fc4000f8ec03f */
[----:B------:R-:W-:-:S03]  /*18770*/  UIMAD UR5, UR10, UR25, UR20 ;  /* 0x000000190a0572a4 */ /* 0x000fc6000f8e0214 */
[----:B------:R-:W-:Y:S01]  /*18780*/  ULDC UR10, c[0x0][0x710] ;  /* 0x0001c400000a7ab9 */ /* 0x000fe20000000800 */
[----:B------:R-:W-:Y:S02]  /*18790*/  UIMAD UR5, UR5, UR21, UR18 ;  /* 0x00000015050572a4 */ /* 0x000fe4000f8e0212 */
[----:B------:R-:W-:-:S04]  /*187a0*/  UIMAD UR7, UR9, UR10, UR7 ;  /* 0x0000000a090772a4 */ /* 0x000fc8000f8e0207 */
[----:B------:R-:W-:Y:S02]  /*187b0*/  USEL UR9, UR5, UR7, !UP2 ;  /* 0x0000000705097287 */ /* 0x000fe4000d000000 */
[----:B------:R-:W-:-:S04]  /*187c0*/  USEL UR7, UR7, UR5, !UP2 ;  /* 0x0000000507077287 */ /* 0x000fc8000d000000 */
[----:B------:R-:W-:Y:S02]  /*187d0*/  IMAD.U32 R4, RZ, RZ, UR9 ;  /* 0x00000009ff047e24 */ /* 0x000fe4000f8e00ff */
[----:B------:R-:W-:-:S07]  /*187e0*/  MOV R2, UR7 ;  /* 0x0000000700027c02 */ /* 0x000fce0008000f00 */
.L_x_414:
[----:B------:R-:W-:-:S08]  /*187f0*/  NOP ;  /* 0x0000000000007918 */ /* 0x000fd00000000000 */
[----:B0-----:R-:W0:-:S00]  /*18800*/  USETMAXREG.DEALLOC.CTAPOOL 0x18 ;  /* 0x00000018000079c8 */ /* 0x001e0000080e0500 */
[----:B------:R-:W-:-:S13]  /*18810*/  ISETP.NE.AND P0, PT, RZ, UR8, PT ;  /* 0x00000008ff007c0c */ /* 0x000fda000bf05270 */
[----:B------:R-:W-:Y:S05]  /*18820*/  @P0 EXIT ;  /* 0x000000000000094d */ /* 0x000fea0003800000 */
[----:B0-----:R-:W-:Y:S01]  /*18830*/  LOP3.LUT P0, RZ, R0, 0xff, RZ, 0xc0, !PT ;  /* 0x000000ff00ff7812 */ /* 0x001fe2000780c0ff */
[----:B------:R-:W-:Y:S02]  /*18840*/  IMAD.MOV.U32 R0, RZ, RZ, 0x1 ;  /* 0x00000001ff007424 */ /* 0x000fe400078e00ff */
[----:B------:R-:W-:-:S10]  /*18850*/  IMAD.MOV.U32 R6, RZ, RZ, RZ ;  /* 0x000000ffff067224 */ /* 0x000fd400078e00ff */
[----:B------:R-:W-:Y:S05]  /*18860*/  @!P0 BRA `(.L_x_417) ;  /* 0x0000000c00948947 */ /* 0x000fea0003800000 */
[----:B------:R-:W0:Y:S01]  /*18870*/  S2R R10, SR_CgaCtaId ;  /* 0x00000000000a7919 */ /* 0x000e220000008800 */
[----:B------:R-:W-:Y:S01]  /*18880*/  ULDC UR4, c[0x0][0x28c] ;  /* 0x0000a30000047ab9 */ /* 0x000fe20000000800 */
[----:B------:R-:W-:Y:S01]  /*18890*/  ULDC UR5, c[0x0][0x700] ;  /* 0x0001c00000057ab9 */ /* 0x000fe20000000800 */
[----:B------:R-:W-:Y:S01]  /*188a0*/  UIADD3 UR10, UR4, 0x3f, URZ ;  /* 0x0000003f040a7890 */ /* 0x000fe2000fffe03f */
[----:B------:R-:W-:Y:S01]  /*188b0*/  BSSY B0, `(.L_x_417) ;  /* 0x00000e0000007945 */ /* 0x000fe20003800000 */
[----:B------:R-:W-:Y:S01]  /*188c0*/  ULDC UR7, c[0x0][0x758] ;  /* 0x0001d60000077ab9 */ /* 0x000fe20000000800 */
[----:B------:R-:W-:Y:S01]  /*188d0*/  UMOV UR11, 0x1 ;  /* 0x00000001000b7882 */ /* 0x000fe20000000000 */
[----:B------:R-:W-:Y:S01]  /*188e0*/  UMOV UR9, 0xffffffff ;  /* 0xffffffff00097882 */ /* 0x000fe20000000000 */
[----:B------:R-:W-:Y:S01]  /*188f0*/  UIADD3 UR4, UR5, -0x1, URZ ;  /* 0xffffffff05047890 */ /* 0x000fe2000fffe03f */
[----:B------:R-:W-:Y:S01]  /*18900*/  IMAD.MOV.U32 R8, RZ, RZ, 0x1 ;  /* 0x00000001ff087424 */ /* 0x000fe200078e00ff */
[----:B------:R-:W-:Y:S01]  /*18910*/  USHF.L.U32 UR5, UR11, UR7, URZ ;  /* 0x000000070b057299 */ /* 0x000fe2000800063f */
[----:B------:R-:W-:Y:S01]  /*18920*/  IMAD.MOV.U32 R0, RZ, RZ, 0x1 ;  /* 0x00000001ff007424 */ /* 0x000fe200078e00ff */
[----:B------:R-:W-:Y:S01]  /*18930*/  ULDC UR8, c[0x0][0xc] ;  /* 0x0000030000087ab9 */ /* 0x000fe20000000800 */
[----:B------:R-:W-:Y:S01]  /*18940*/  USHF.L.U32 UR13, UR9, UR7, URZ ;  /* 0x00000007090d7299 */ /* 0x000fe2000800063f */
[----:B------:R-:W-:Y:S01]  /*18950*/  IMAD.MOV.U32 R6, RZ, RZ, RZ ;  /* 0x000000ffff067224 */ /* 0x000fe200078e00ff */
[----:B------:R-:W-:Y:S01]  /*18960*/  USHF.R.S32.HI UR11, URZ, 0x1f, UR10 ;  /* 0x0000001f3f0b7899 */ /* 0x000fe2000801140a */
[----:B------:R-:W-:Y:S01]  /*18970*/  ULDC UR9, c[0x0][0x10] ;  /* 0x0000040000097ab9 */ /* 0x000fe20000000800 */
[----:B------:R-:W-:Y:S01]  /*18980*/  ULDC UR7, c[0x0][0x14] ;  /* 0x0000050000077ab9 */ /* 0x000fe20000000800 */
[----:B------:R-:W-:-:S02]  /*18990*/  UIMAD.WIDE.U32 UR8, UR8, UR9, URZ ;  /* 0x00000009080872a5 */ /* 0x000fc4000f8e003f */
[----:B------:R-:W-:Y:S02]  /*189a0*/  ULEA.HI UR11, UR11, UR10, URZ, 0x6 ;  /* 0x0000000a0b0b7291 */ /* 0x000fe4000f8f303f */
[----:B------:R-:W-:Y:S02]  /*189b0*/  UIMAD.WIDE.U32 UR34, UR8, UR7, URZ ;  /* 0x00000007082272a5 */ /* 0x000fe4000f8e003f */
[----:B------:R-:W-:Y:S02]  /*189c0*/  UIMAD UR14, UR9, UR7, URZ ;  /* 0x00000007090e72a4 */ /* 0x000fe4000f8e023f */
[----:B------:R-:W-:Y:S02]  /*189d0*/  USHF.R.S32.HI UR7, URZ, 0x6, UR11 ;  /* 0x000000063f077899 */ /* 0x000fe4000801140b */
[----:B------:R-:W-:Y:S02]  /*189e0*/  ULOP3.LUT UR21, UR6, 0x2, URZ, 0xfc, !UPT ;  /* 0x0000000206157892 */ /* 0x000fe4000f8efc3f */
[----:B------:R-:W-:Y:S01]  /*189f0*/  ULOP3.LUT UR13, URZ, UR13, URZ, 0x33, !UPT ;  /* 0x0000000d3f0d7292 */ /* 0x000fe2000f8e333f */
[C---:B0-----:R-:W-:Y:S01]  /*18a00*/  SHF.L.U32 R15, R10.reuse, 0x7, RZ ;  /* 0x000000070a0f7819 */ /* 0x041fe200000006ff */
[----:B------:R-:W-:Y:S01]  /*18a10*/  IMAD.SHL.U32 R10, R10, 0x2000, RZ ;  /* 0x000020000a0a7824 */ /* 0x000fe200078e00ff */
[----:B------:R-:W-:-:S02]  /*18a20*/  UIADD3 UR14, UR35, UR14, URZ ;  /* 0x0000000e230e7290 */ /* 0x000fc4000fffe03f */
[----:B------:R-:W-:Y:S01]  /*18a30*/  LOP3.LUT R15, R15, 0x80, RZ, 0xc0, !PT ;  /* 0x000000800f0f7812 */ /* 0x000fe200078ec0ff */
[----:B------:R-:W-:Y:S01]  /*18a40*/  UIADD3 UR29, UR7, 0x1, URZ ;  /* 0x00000001071d7890 */ /* 0x000fe2000fffe03f */
[----:B------:R-:W-:-:S11]  /*18a50*/  ULDC.64 UR36, c[0x0][0x198] ;  /* 0x0000660000247ab9 */ /* 0x000fd60000000a00 */
.L_x_428:
[----:B------:R-:W-:-:S03]  /*18a60*/  UMOV UR8, 0xffffffff ;  /* 0xffffffff00087882 */ /* 0x000fc60000000000 */
[----:B------:R-:W-:Y:S05]  /*18a70*/  BRA.DIV UR8, `(.L_x_418) ;  /* 0x0000000e08ec7947 */ /* 0x000fea000b800000 */
[----:B------:R-:W-:-:S13]  /*18a80*/  ELECT P0, URZ, PT ;  /* 0x00000000003f782f */ /* 0x000fda0003800000 */
.L_x_439:
[----:B------:R-:W0:Y:S01]  /*18a90*/  LDC R3, c[0x0][0x28c] ;  /* 0x0000a300ff037b82 */ /* 0x000e220000000800 */
[----:B------:R-:W-:Y:S01]  /*18aa0*/  BSSY B1, `(.L_x_419) ;  /* 0x0000048000017945 */ /* 0x000fe20003800000 */
[----:B0-----:R-:W-:-:S13]  /*18ab0*/  ISETP.LT.OR P0, PT, R3, 0x1, !P0 ;  /* 0x000000010300780c */ /* 0x001fda0004701670 */
[----:B------:R-:W-:Y:S05]  /*18ac0*/  @P0 BRA `(.L_x_420) ;  /* 0x0000000400140947 */ /* 0x000fea0003800000 */
[----:B------:R-:W-:Y:S01]  /*18ad0*/  IMAD R3, R4, 0x100, R15 ;  /* 0x0000010004037824 */ /* 0x000fe200078e020f */
[----:B------:R-:W-:Y:S01]  /*18ae0*/  SHF.L.U32 R2, R2, 0x8, RZ ;  /* 0x0000000802027819 */ /* 0x000fe200000006ff */
[----:B------:R-:W-:Y:S01]  /*18af0*/  IMAD.MOV.U32 R11, RZ, RZ, RZ ;  /* 0x000000ffff0b7224 */ /* 0x000fe200078e00ff */
[----:B------:R-:W-:Y:S01]  /*18b00*/  MOV R13, UR29 ;  /* 0x0000001d000d7c02 */ /* 0x000fe20008000f00 */
[----:B------:R-:W-:Y:S02]  /*18b10*/  IMAD.MOV.U32 R16, RZ, RZ, RZ ;  /* 0x000000ffff107224 */ /* 0x000fe400078e00ff */
[----:B------:R-:W-:Y:S02]  /*18b20*/  IMAD.MOV.U32 R4, RZ, RZ, R0 ;  /* 0x000000ffff047224 */ /* 0x000fe400078e0000 */
[----:B------:R-:W-:Y:S02]  /*18b30*/  IMAD.MOV.U32 R5, RZ, RZ, R6 ;  /* 0x000000ffff057224 */ /* 0x000fe400078e0006 */
[----:B------:R-:W-:-:S07]  /*18b40*/  IMAD.MOV.U32 R14, RZ, RZ, RZ ;  /* 0x000000ffff0e7224 */ /* 0x000fce00078e00ff */
.L_x_423:
[----:B------:R-:W0:Y:S01]  /*18b50*/  S2R R7, SR_CgaCtaId ;  /* 0x0000000000077919 */ /* 0x000e220000008800 */
[----:B------:R-:W-:-:S04]  /*18b60*/  MOV R12, 0x400 ;  /* 0x00000400000c7802 */ /* 0x000fc80000000f00 */
[----:B0-----:R-:W-:Y:S02]  /*18b70*/  LEA R12, R7, R12, 0x18 ;  /* 0x0000000c070c7211 */ /* 0x001fe400078ec0ff */
[----:B------:R-:W-:Y:S02]  /*18b80*/  SHF.L.U32 R7, R4, 0x1f, RZ ;  /* 0x0000001f04077819 */ /* 0x000fe400000006ff */
[----:B------:R-:W-:-:S04]  /*18b90*/  LEA R18, R5, R12, 0x3 ;  /* 0x0000000c05127211 */ /* 0x000fc800078e18ff */
[----:B------:R-:W0:Y:S02]  /*18ba0*/  SYNCS.PHASECHK.TRANS64.TRYWAIT P0, [R18+URZ+0x20], R7 ;  /* 0x00002007120075a7 */ /* 0x000e24000800017f */
[----:B0-----:R-:W-:Y:S05]  /*18bb0*/  @!P0 BRA `(.L_x_421) ;  /* 0x0000000c00bc8947 */ /* 0x001fea0003800000 */
.L_x_440:
[----:B------:R-:W1:Y:S01]  /*18bc0*/  S2R R17, SR_TID.X ;  /* 0x0000000000117919 */ /* 0x000e620000002100 */
[----:B------:R-:W-:-:S04]  /*18bd0*/  UPRMT UR8, UR21, 0x9910, URZ ;  /* 0x0000991015087896 */ /* 0x000fc8000800003f */
[----:B------:R-:W-:Y:S01]  /*18be0*/  UISETP.NE.AND UP0, UPT, UR8, 0x2, UPT ;  /* 0x000000020800788c */ /* 0x000fe2000bf05270 */
[----:B-1----:R-:W-:-:S13]  /*18bf0*/  LOP3.LUT P0, RZ, R17, 0x7f, RZ, 0xc0, !PT ;  /* 0x0000007f11ff7812 */ /* 0x002fda000780c0ff */
[----:B0-----:R-:W0:Y:S02]  /*18c00*/  @!P0 LDC R7, c[0x0][0x640] ;  /* 0x00019000ff078b82 */ /* 0x001e240000000800 */
[----:B0-----:R0:W-:Y:S01]  /*18c10*/  @!P0 SYNCS.ARRIVE.TRANS64 RZ, [R18+URZ], R7 ;  /* 0x0000000712ff89a7 */ /* 0x0011e2000800003f */
[----:B------:R-:W-:-:S13]  /*18c20*/  PLOP3.LUT P0, PT, PT, PT, UP0, 0x80, 0x0 ;  /* 0x000000000000781c */ /* 0x000fda0003f0f008 */
[----:B0-----:R-:W-:Y:S05]  /*18c30*/  @P0 BRA `(.L_x_422) ;  /* 0x0000000000040947 */ /* 0x001fea0003800000 */
[----:B------:R-:W-:Y:S01]  /*18c40*/  BPT.TRAP 0x1 ;  /* 0x000000040000795c */ /* 0x000fe20000300000 */
.L_x_422:
[----:B------:R-:W-:Y:S01]  /*18c50*/  IMAD R7, R5, 0x800, R12 ;  /* 0x0000080005077824 */ /* 0x000fe200078e020c */
[----:B------:R-:W-:Y:S01]  /*18c60*/  R2UR UR25, R18 ;  /* 0x00000000121972ca */ /* 0x000fe200000e0000 */
[----:B------:R-:W-:Y:S01]  /*18c70*/  VIADD R13, R13, 0xffffffff ;  /* 0xffffffff0d0d7836 */ /* 0x000fe20000000000 */
[----:B------:R-:W-:Y:S01]  /*18c80*/  R2UR UR28, R9 ;  /* 0x00000000091c72ca */ /* 0x000fe200000e0000 */
[----:B------:R-:W-:Y:S01]  /*18c90*/  UIADD3 UR22, UP0, UR36, 0xf0, URZ ;  /* 0x000000f024167890 */ /* 0x000fe2000ff1e03f */
[----:B------:R-:W-:Y:S01]  /*18ca0*/  R2UR UR16, R7 ;  /* 0x00000000071072ca */ /* 0x000fe200000e0000 */
[----:B------:R-:W-:Y:S01]  /*18cb0*/  IMAD.SHL.U32 R7, R5, 0x4000, RZ ;  /* 0x0000400005077824 */ /* 0x000fe200078e00ff */
[----:B------:R-:W-:Y:S01]  /*18cc0*/  R2UR UR27, R2 ;  /* 0x00000000021b72ca */ /* 0x000fe200000e0000 */
[----:B------:R-:W-:Y:S01]  /*18cd0*/  UIADD3 UR30, UP1, UR36, 0x1f0, URZ ;  /* 0x000001f0241e7890 */ /* 0x000fe2000ff3e03f */
[----:B------:R-:W-:Y:S01]  /*18ce0*/  R2UR UR26, R16 ;  /* 0x00000000101a72ca */ /* 0x000fe200000e0000 */
[----:B------:R-:W-:Y:S01]  /*18cf0*/  UIADD3 UR38, UP2, UR36, 0x2f0, URZ ;  /* 0x000002f024267890 */ /* 0x000fe2000ff5e03f */
[----:B------:R-:W-:Y:S01]  /*18d00*/  IADD3 R17, R12, 0x100, R7 ;  /* 0x000001000c117810 */ /* 0x000fe20007ffe007 */
[----:B------:R-:W-:Y:S01]  /*18d10*/  UIADD3.X UR23, URZ, UR37, URZ, UP0, !UPT ;  /* 0x000000253f177290 */ /* 0x000fe200087fe43f */
[----:B------:R-:W-:Y:S01]  /*18d20*/  LOP3.LUT R7, R7, 0x2000, R10, 0xf8, !PT ;  /* 0x0000200007077812 */ /* 0x000fe200078ef80a */
[----:B------:R-:W-:Y:S01]  /*18d30*/  UIADD3.X UR31, URZ, UR37, URZ, UP1, !UPT ;  /* 0x000000253f1f7290 */ /* 0x000fe20008ffe43f */
[----:B------:R-:W-:Y:S01]  /*18d40*/  R2UR UR24, R17 ;  /* 0x00000000111872ca */ /* 0x000fe200000e0000 */
[----:B------:R-:W-:Y:S01]  /*18d50*/  UIADD3.X UR39, URZ, UR37, URZ, UP2, !UPT ;  /* 0x000000253f277290 */ /* 0x000fe200097fe43f */
[C---:B------:R-:W-:Y:S01]  /*18d60*/  R2UR UR19, R14.reuse ;  /* 0x000000000e1372ca */ /* 0x040fe200000e0000 */
[----:B------:R-:W-:Y:S01]  /*18d70*/  IMAD R7, R7, 0x2, R12 ;  /* 0x0000000207077824 */ /* 0x000fe200078e020c */
[----:B------:R-:W-:Y:S01]  /*18d80*/  R2UR UR10, R11 ;  /* 0x000000000b0a72ca */ /* 0x000fe200000e0000 */
[----:B------:R-:W-:Y:S01]  /*18d90*/  UIADD3 UR16, UR16, 0x30100, URZ ;  /* 0x0003010010107890 */ /* 0x000fe2000fffe03f */
[----:B------:R-:W-:Y:S01]  /*18da0*/  R2UR UR11, R3 ;  /* 0x00000000030b72ca */ /* 0x000fe200000e0000 */
[----:B------:R-:W-:Y:S01]  /*18db0*/  UMOV UR32, 0x0 ;  /* 0x0000000000207882 */ /* 0x000fe20000000000 */
[----:B------:R-:W-:Y:S01]  /*18dc0*/  R2UR UR8, R7 ;  /* 0x00000000070872ca */ /* 0x000fe200000e0000 */
[----:B------:R-:W-:Y:S01]  /*18dd0*/  UMOV UR33, 0x10000000 ;  /* 0x1000000000217882 */ /* 0x000fe20000000000 */
[----:B------:R-:W-:Y:S01]  /*18de0*/  ISETP.GT.AND P1, PT, R13, 0x1, PT ;  /* 0x000000010d00780c */ /* 0x000fe20003f24270 */
[----:B------:R-:W-:Y:S01]  /*18df0*/  UMOV UR17, UR25 ;  /* 0x0000001900117c82 */ /* 0x000fe20008000000 */
[----:B------:R-:W-:Y:S01]  /*18e00*/  IADD3 R5, R5, 0x1, RZ ;  /* 0x0000000105057810 */ /* 0x000fe20007ffe0ff */
[----:B------:R-:W-:Y:S01]  /*18e10*/  UMOV UR20, UR28 ;  /* 0x0000001c00147c82 */ /* 0x000fe20008000000 */
[----:B------:R-:W-:Y:S01]  /*18e20*/  UMOV UR18, UR27 ;  /* 0x0000001b00127c82 */ /* 0x000fe20008000000 */
[----:B------:R0:W-:Y:S01]  /*18e30*/  UTMALDG.3D [UR24], [UR22], desc[UR32] ;  /* 0x00002018160075b4 */ /* 0x0001e20008011000 */
[----:B------:R-:W-:Y:S01]  /*18e40*/  ISETP.NE.AND P0, PT, R5, 0x4, PT ;  /* 0x000000040500780c */ /* 0x000fe20003f05270 */
[----:B------:R-:W-:Y:S01]  /*18e50*/  UMOV UR15, 0x30000 ;  /* 0x00030000000f7882 */ /* 0x000fe20000000000 */
[----:B------:R-:W-:Y:S01]  /*18e60*/  UMOV UR9, UR25 ;  /* 0x0000001900097c82 */ /* 0x000fe20008000000 */
[----:B------:R-:W-:Y:S01]  /*18e70*/  UMOV UR12, UR28 ;  /* 0x0000001c000c7c82 */ /* 0x000fe20008000000 */
[----:B------:R-:W-:Y:S01]  /*18e80*/  SEL R7, RZ, 0x1, P0 ;  /* 0x00000001ff077807 */ /* 0x000fe20000000000 */
[----:B------:R-:W-:Y:S01]  /*18e90*/  UIADD3 UR8, UR8, 0x10100, URZ ;  /* 0x0001010008087890 */ /* 0x000fe2000fffe03f */
[----:B------:R-:W-:Y:S01]  /*18ea0*/  VIADD R14, R14, 0x1 ;  /* 0x000000010e0e7836 */ /* 0x000fe20000000000 */
[----:B------:R0:W-:Y:S01]  /*18eb0*/  UTMALDG.3D [UR16], [UR30], desc[UR32] ;  /* 0x000020101e0075b4 */ /* 0x0001e20008011000 */
[----:B------:R-:W-:Y:S01]  /*18ec0*/  LOP3.LUT R4, R4, R7, RZ, 0x3c, !PT ;  /* 0x0000000704047212 */ /* 0x000fe200078e3cff */
[----:B------:R-:W-:Y:S01]  /*18ed0*/  VIADD R16, R16, 0x20 ;  /* 0x0000002010107836 */ /* 0x000fe20000000000 */
[----:B------:R-:W-:-:S02]  /*18ee0*/  IADD3 R11, R11, 0x40, RZ ;  /* 0x000000400b0b7810 */ /* 0x000fc40007ffe0ff */
[----:B------:R-:W-:Y:S02]  /*18ef0*/  SEL R5, R5, RZ, P0 ;  /* 0x000000ff05057207 */ /* 0x000fe40000000000 */
[----:B------:R0:W-:Y:S02]  /*18f00*/  UTMALDG.3D.MULTICAST [UR8], [UR38], UR15, desc[UR32] ;  /* 0x00002008260073b4 */ /* 0x0001e4000801180f */
[----:B0-----:R-:W-:Y:S05]  /*18f10*/  @P1 BRA `(.L_x_423) ;  /* 0xfffffffc000c1947 */ /* 0x001fea000383ffff */
.L_x_420:
[----:B------:R-:W-:Y:S05]  /*18f20*/  BSYNC B1 ;  /* 0x0000000000017941 */ /* 0x000fea0003800000 */
.L_x_419:
[----:B------:R-:W2:Y:S01]  /*18f30*/  LDL.LU R18, [R1+0x204] ;  /* 0x0002040001127983 */ /* 0x000ea20000300800 */
[----:B------:R-:W-:Y:S01]  /*18f40*/  LOP3.LUT P3, RZ, R8, 0xff, RZ, 0xc0, !PT ;  /* 0x000000ff08ff7812 */ /* 0x000fe2000786c0ff */
[----:B------:R-:W-:Y:S01]  /*18f50*/  VIADD R6, R6, UR7 ;  /* 0x0000000706067c36 */ /* 0x000fe20008000000 */
[----:B------:R-:W-:Y:S01]  /*18f60*/  ULDC.64 UR8, c[0x0][0x750] ;  /* 0x0001d40000087ab9 */ /* 0x000fe20000000a00 */
[----:B------:R-:W3:Y:S01]  /*18f70*/  LDL.LU R17, [R1+0x208] ;  /* 0x0002080001117983 */ /* 0x000ee20000300800 */
[----:B------:R-:W-:Y:S01]  /*18f80*/  BSSY B1, `(.L_x_424) ;  /* 0x0000070000017945 */ /* 0x000fe20003800000 */
[----:B------:R-:W-:Y:S01]  /*18f90*/  MOV R4, 0xffffffff ;  /* 0xffffffff00047802 */ /* 0x000fe20000000f00 */
[----:B------:R-:W-:Y:S01]  /*18fa0*/  IMAD.MOV.U32 R9, RZ, RZ, -0x1 ;  /* 0xffffffffff097424 */ /* 0x000fe200078e00ff */
[----:B------:R-:W-:Y:S02]  /*18fb0*/  SHF.R.U32.HI R2, RZ, 0x2, R6 ;  /* 0x00000002ff027819 */ /* 0x000fe40000011606 */
[----:B------:R-:W-:-:S02]  /*18fc0*/  ISETP.GT.U32.AND P0, PT, R6, 0x3, PT ;  /* 0x000000030600780c */ /* 0x000fc40003f04070 */
[----:B------:R-:W-:Y:S02]  /*18fd0*/  LOP3.LUT R2, R2, 0x1, RZ, 0xc0, !PT ;  /* 0x0000000102027812 */ /* 0x000fe400078ec0ff */
[----:B------:R-:W0:Y:S01]  /*18fe0*/  @P3 S2R R3, SR_CgaCtaId ;  /* 0x0000000000033919 */ /* 0x000e220000008800 */
[----:B------:R-:W-:Y:S02]  /*18ff0*/  LOP3.LUT R6, R6, 0x3, RZ, 0xc0, !PT ;  /* 0x0000000306067812 */ /* 0x000fe400078ec0ff */
[----:B------:R-:W-:Y:S02]  /*19000*/  ISETP.NE.U32.AND P1, PT, R2, 0x1, PT ;  /* 0x000000010200780c */ /* 0x000fe40003f25070 */
[----:B------:R-:W-:Y:S02]  /*19010*/  @P3 MOV R2, 0x400 ;  /* 0x0000040000023802 */ /* 0x000fe40000000f00 */
[----:B------:R-:W-:Y:S02]  /*19020*/  PRMT R8, RZ, 0x7610, R8 ;  /* 0x00007610ff087816 */ /* 0x000fe40000000008 */
[----:B0-----:R-:W-:Y:S01]  /*19030*/  @P3 LEA R2, R3, R2, 0x18 ;  /* 0x0000000203023211 */ /* 0x001fe200078ec0ff */
[----:B------:R-:W-:-:S03]  /*19040*/  IMAD.U32 R3, RZ, RZ, UR7 ;  /* 0x00000007ff037e24 */ /* 0x000fc6000f8e00ff */
[----:B------:R0:W-:Y:S02]  /*19050*/  @P3 SYNCS.ARRIVE.TRANS64.A1T0 RZ, [R2+URZ+0x58], RZ ;  /* 0x000058ff02ff39a7 */ /* 0x0001e4000810003f */
[C---:B------:R-:W-:Y:S02]  /*19060*/  ISETP.LT.U32.AND P0, PT, R3.reuse, 0x4, P0 ;  /* 0x000000040300780c */ /* 0x040fe40000701070 */
[----:B------:R-:W-:Y:S02]  /*19070*/  ISETP.GT.U32.AND P1, PT, R3, 0x3, !P1 ;  /* 0x000000030300780c */ /* 0x000fe40004f24070 */
[----:B------:R-:W-:Y:S02]  /*19080*/  SEL R3, RZ, 0x1, !P0 ;  /* 0x00000001ff037807 */ /* 0x000fe40004000000 */
[----:B0-----:R-:W-:-:S04]  /*19090*/  SEL R2, RZ, 0x1, !P1 ;  /* 0x00000001ff027807 */ /* 0x001fc80004800000 */
[--C-:B------:R-:W-:Y:S01]  /*190a0*/  LOP3.LUT R0, R2, R0, R3.reuse, 0x96, !PT ;  /* 0x0000000002007212 */ /* 0x100fe200078e9603 */
[----:B------:R-:W-:Y:S01]  /*190b0*/  IMAD.MOV.U32 R2, RZ, RZ, -0x1 ;  /* 0xffffffffff027424 */ /* 0x000fe200078e00ff */
[----:B------:R-:W-:Y:S02]  /*190c0*/  PRMT R3, RZ, 0x7610, R3 ;  /* 0x00007610ff037816 */ /* 0x000fe40000000003 */
[----:B---3--:R-:W-:-:S04]  /*190d0*/  IADD3 R17, P0, R17, UR34, RZ ;  /* 0x0000002211117c10 */ /* 0x008fc8000ff1e0ff */
[----:B--2---:R-:W-:Y:S01]  /*190e0*/  IADD3.X R18, R18, UR14, RZ, P0, !PT ;  /* 0x0000000e12127c10 */ /* 0x004fe200087fe4ff */
[----:B------:R0:W-:Y:S01]  /*190f0*/  STL [R1+0x208], R17 ;  /* 0x0002081101007387 */ /* 0x0001e20000100800 */
[----:B------:R-:W-:-:S03]  /*19100*/  ISETP.GE.U32.AND P0, PT, R17, UR8, PT ;  /* 0x0000000811007c0c */ /* 0x000fc6000bf06070 */
[----:B------:R0:W-:Y:S01]  /*19110*/  STL [R1+0x204], R18 ;  /* 0x0002041201007387 */ /* 0x0001e20000100800 */
[----:B------:R-:W-:-:S13]  /*19120*/  ISETP.GE.U32.AND.EX P0, PT, R18, UR9, PT, P0 ;  /* 0x0000000912007c0c */ /* 0x000fda000bf06100 */
[----:B0-----:R-:W-:Y:S05]  /*19130*/  @P0 BRA `(.L_x_425) ;  /* 0x0000000400500947 */ /* 0x001fea0003800000 */
[----:B------:R-:W0:Y:S01]  /*19140*/  S2R R7, SR_CTAID.X ;  /* 0x0000000000077919 */ /* 0x000e220000002500 */
[----:B------:R-:W-:Y:S01]  /*19150*/  ULDC UR8, c[0x0][0x150] ;  /* 0x0000540000087ab9 */ /* 0x000fe20000000800 */
[----:B------:R-:W1:Y:S01]  /*19160*/  LDC R4, c[0x0][0x144] ;  /* 0x00005100ff047b82 */ /* 0x000e620000000800 */
[----:B------:R-:W-:Y:S01]  /*19170*/  ULDC UR11, c[0x0][0x730] ;  /* 0x0001cc00000b7ab9 */ /* 0x000fe20000000800 */
[----:B------:R-:W2:Y:S06]  /*19180*/  S2R R5, SR_CTAID.Y ;  /* 0x0000000000057919 */ /* 0x000eac0000002600 */
[----:B------:R-:W3:Y:S01]  /*19190*/  LDC R12, c[0x0][0x148] ;  /* 0x00005200ff0c7b82 */ /* 0x000ee20000000800 */
[----:B0-----:R-:W-:-:S02]  /*191a0*/  I2FP.F32.U32 R2, R7 ;  /* 0x0000000700027245 */ /* 0x001fc40000201000 */
[----:B--2---:R-:W-:-:S03]  /*191b0*/  I2FP.F32.U32 R3, R5 ;  /* 0x0000000500037245 */ /* 0x004fc60000201000 */
[----:B------:R-:W-:Y:S01]  /*191c0*/  FMUL R2, R2, UR8 ;  /* 0x0000000802027c20 */ /* 0x000fe20008400000 */
[----:B------:R-:W-:Y:S02]  /*191d0*/  ULDC UR8, c[0x0][0x154] ;  /* 0x0000550000087ab9 */ /* 0x000fe40000000800 */
[----:B------:R-:W-:Y:S01]  /*191e0*/  FMUL R9, R3, UR8 ;  /* 0x0000000803097c20 */ /* 0x000fe20008400000 */
[----:B------:R-:W-:Y:S02]  /*191f0*/  ULDC.64 UR8, c[0x0][0x728] ;  /* 0x0001ca0000087ab9 */ /* 0x000fe40000000a00 */
[----:B------:R-:W0:Y:S01]  /*19200*/  F2I.U32.TRUNC.NTZ R2, R2 ;  /* 0x0000000200027305 */ /* 0x000e22000020f000 */
[----:B------:R-:W-:-:S04]  /*19210*/  ISETP.NE.U32.AND P0, PT, RZ, UR8, PT ;  /* 0x00000008ff007c0c */ /* 0x000fc8000bf05070 */
[----:B------:R-:W-:-:S03]  /*19220*/  ISETP.NE.AND.EX P0, PT, RZ, UR9, PT, P0 ;  /* 0x00000009ff007c0c */ /* 0x000fc6000bf05300 */
[----:B------:R-:W2:Y:S01]  /*19230*/  F2I.U32.TRUNC.NTZ R9, R9 ;  /* 0x0000000900097305 */ /* 0x000ea2000020f000 */
[----:B0-----:R-:W-:Y:S01]  /*19240*/  IMAD.MOV R3, RZ, RZ, -R2 ;  /* 0x000000ffff037224 */ /* 0x001fe200078e0a02 */
[----:B------:R-:W-:-:S03]  /*19250*/  MOV R2, R17 ;  /* 0x0000001100027202 */ /* 0x000fc60000000f00 */
[----:B-1----:R-:W-:Y:S02]  /*19260*/  IMAD R7, R4, R3, R7 ;  /* 0x0000000304077224 */ /* 0x002fe400078e0207 */
[----:B--2---:R-:W-:-:S04]  /*19270*/  IMAD.MOV R3, RZ, RZ, -R9 ;  /* 0x000000ffff037224 */ /* 0x004fc800078e0a09 */
[----:B---3--:R-:W-:Y:S02]  /*19280*/  @P2 IMAD R7, R12, R3, R5 ;  /* 0x000000030c072224 */ /* 0x008fe400078e0205 */
[----:B------:R-:W-:Y:S01]  /*19290*/  IMAD.MOV.U32 R3, RZ, RZ, R18 ;  /* 0x000000ffff037224 */ /* 0x000fe200078e0012 */
[----:B------:R-:W-:Y:S06]  /*192a0*/  @!P0 BRA `(.L_x_426) ;  /* 0x0000000000288947 */ /* 0x000fec0003800000 */
[----:B------:R-:W-:Y:S02]  /*192b0*/  ULDC UR10, c[0x0][0x734] ;  /* 0x0001cd00000a7ab9 */ /* 0x000fe40000000800 */
[----:B------:R-:W-:-:S05]  /*192c0*/  IADD3 R3, P0, R17, UR10, RZ ;  /* 0x0000000a11037c10 */ /* 0x000fca000ff1e0ff */
[----:B------:R-:W-:-:S04]  /*192d0*/  IMAD.X R9, RZ, RZ, R18, P0 ;  /* 0x000000ffff097224 */ /* 0x000fc800000e0612 */
[----:B------:R-:W-:-:S04]  /*192e0*/  IMAD.WIDE.U32 R4, R9, UR8, RZ ;  /* 0x0000000809047c25 */ /* 0x000fc8000f8e00ff */
[----:B------:R-:W-:-:S04]  /*192f0*/  IMAD.WIDE.U32 R4, P0, R3, UR9, R4 ;  /* 0x0000000903047c25 */ /* 0x000fc8000f800004 */
[----:B------:R-:W-:Y:S01]  /*19300*/  IMAD.WIDE.U32 R2, R3, UR8, RZ ;  /* 0x0000000803027c25 */ /* 0x000fe2000f8e00ff */
[----:B------:R-:W-:-:S04]  /*19310*/  MOV R2, R5 ;  /* 0x0000000500027202 */ /* 0x000fc80000000f00 */
[----:B------:R-:W-:Y:S01]  /*19320*/  IADD3 RZ, P1, R3, R4, RZ ;  /* 0x0000000403ff7210 */ /* 0x000fe20007f3e0ff */
[----:B------:R-:W-:-:S04]  /*19330*/  IMAD.X R3, RZ, RZ, RZ, P0 ;  /* 0x000000ffff037224 */ /* 0x000fc800000e06ff */
[----:B------:R-:W-:-:S08]  /*19340*/  IMAD.WIDE.U32.X R2, R9, UR9, R2, P1 ;  /* 0x0000000909027c25 */ /* 0x000fd000088e0402 */
.L_x_426:
[--C-:B------:R-:W-:Y:S01]  /*19350*/  SHF.R.U64 R9, R2, UR11, R3.reuse ;  /* 0x0000000b02097c19 */ /* 0x100fe20008001203 */
[----:B------:R-:W-:Y:S01]  /*19360*/  ULDC.64 UR8, c[0x0][0x720] ;  /* 0x0001c80000087ab9 */ /* 0x000fe20000000a00 */
[----:B------:R-:W-:Y:S01]  /*19370*/  SHF.R.U32.HI R2, RZ, UR11, R3 ;  /* 0x0000000bff027c19 */ /* 0x000fe20008011603 */
[----:B------:R-:W-:Y:S01]  /*19380*/  IMAD.MOV.U32 R3, RZ, RZ, R18 ;  /* 0x000000ffff037224 */ /* 0x000fe200078e0012 */
[----:B------:R-:W-:Y:S01]  /*19390*/  IADD3 R11, P0, RZ, -R9, RZ ;  /* 0x80000009ff0b7210 */ /* 0x000fe20007f1e0ff */
[----:B------:R-:W-:-:S04]  /*193a0*/  ULDC.64 UR10, c[0x0][0x740] ;  /* 0x0001d000000a7ab9 */ /* 0x000fc80000000a00 */
[----:B------:R-:W-:Y:S01]  /*193b0*/  IMAD.X R2, RZ, RZ, ~R2, P0 ;  /* 0x000000ffff027224 */ /* 0x000fe200000e0e02 */
[----:B------:R-:W-:-:S03]  /*193c0*/  ISETP.NE.U32.AND P0, PT, RZ, UR10, PT ;  /* 0x0000000aff007c0c */ /* 0x000fc6000bf05070 */
[----:B------:R-:W-:Y:S01]  /*193d0*/  IMAD R2, R2, UR8, RZ ;  /* 0x0000000802027c24 */ /* 0x000fe2000f8e02ff */
[----:B------:R-:W-:-:S03]  /*193e0*/  ISETP.NE.AND.EX P0, PT, RZ, UR11, PT, P0 ;  /* 0x0000000bff007c0c */ /* 0x000fc6000bf05300 */
[----:B------:R-:W-:Y:S02]  /*193f0*/  IMAD R5, R11, UR9, R2 ;  /* 0x000000090b057c24 */ /* 0x000fe4000f8e0202 */
[----:B------:R-:W-:-:S04]  /*19400*/  IMAD.MOV.U32 R2, RZ, RZ, R17 ;  /* 0x000000ffff027224 */ /* 0x000fc800078e0011 */
[----:B------:R-:W-:Y:S01]  /*19410*/  IMAD.WIDE.U32 R2, R11, UR8, R2 ;  /* 0x000000080b027c25 */ /* 0x000fe2000f8e0002 */
[----:B------:R-:W-:-:S04]  /*19420*/  ULDC UR8, c[0x0][0x718] ;  /* 0x0001c60000087ab9 */ /* 0x000fc80000000800 */
[----:B------:R-:W-:-:S04]  /*19430*/  IADD3 R3, R3, R5, RZ ;  /* 0x0000000503037210 */ /* 0x000fc80007ffe0ff */
[--C-:B------:R-:W-:Y:S02]  /*19440*/  SHF.R.U64 R11, R2, UR8, R3.reuse ;  /* 0x00000008020b7c19 */ /* 0x100fe40008001203 */
[----:B------:R-:W-:Y:S01]  /*19450*/  SHF.R.U32.HI R2, RZ, UR8, R3 ;  /* 0x00000008ff027c19 */ /* 0x000fe20008011603 */
[----:B------:R-:W-:-:S03]  /*19460*/  ULDC UR8, c[0x0][0x708] ;  /* 0x0001c20000087ab9 */ /* 0x000fc60000000800 */
[--C-:B------:R-:W-:Y:S02]  /*19470*/  SHF.R.U64 R12, R11, UR8, R2.reuse ;  /* 0x000000080b0c7c19 */ /* 0x100fe40008001202 */
[----:B------:R-:W-:Y:S01]  /*19480*/  SHF.R.U32.HI R3, RZ, UR8, R2 ;  /* 0x00000008ff037c19 */ /* 0x000fe20008011602 */
[----:B------:R-:W-:-:S03]  /*19490*/  ULDC UR8, c[0x0][0x758] ;  /* 0x0001d60000087ab9 */ /* 0x000fc60000000800 */
[--C-:B------:R-:W-:Y:S02]  /*194a0*/  SHF.R.U64 R13, R12, UR8, R3.reuse ;  /* 0x000000080c0d7c19 */ /* 0x100fe40008001203 */
[----:B------:R-:W-:-:S03]  /*194b0*/  SHF.R.U32.HI R14, RZ, UR8, R3 ;  /* 0x00000008ff0e7c19 */ /* 0x000fc60008011603 */
[----:B------:R-:W-:Y:S02]  /*194c0*/  IMAD.MOV.U32 R2, RZ, RZ, R13 ;  /* 0x000000ffff027224 */ /* 0x000fe400078e000d */
[----:B------:R-:W-:Y:S01]  /*194d0*/  IMAD.MOV.U32 R3, RZ, RZ, R14 ;  /* 0x000000ffff037224 */ /* 0x000fe200078e000e */
[----:B------:R-:W-:Y:S06]  /*194e0*/  @!P0 BRA `(.L_x_427) ;  /* 0x0000000000288947 */ /* 0x000fec0003800000 */
[----:B------:R-:W-:Y:S02]  /*194f0*/  ULDC UR8, c[0x0][0x74c] ;  /* 0x0001d30000087ab9 */ /* 0x000fe40000000800 */
[----:B------:R-:W-:-:S05]  /*19500*/  IADD3 R3, P0, R13, UR8, RZ ;  /* 0x000000080d037c10 */ /* 0x000fca000ff1e0ff */
[----:B------:R-:W-:-:S04]  /*19510*/  IMAD.X R14, RZ, RZ, R14, P0 ;  /* 0x000000ffff0e7224 */ /* 0x000fc800000e060e */
[----:B------:R-:W-:-:S04]  /*19520*/  IMAD.WIDE.U32 R4, R14, UR10, RZ ;  /* 0x0000000a0e047c25 */ /* 0x000fc8000f8e00ff */
[----:B------:R-:W-:-:S04]  /*19530*/  IMAD.WIDE.U32 R4, P0, R3, UR11, R4 ;  /* 0x0000000b03047c25 */ /* 0x000fc8000f800004 */
[----:B------:R-:W-:-:S04]  /*19540*/  IMAD.WIDE.U32 R2, R3, UR10, RZ ;  /* 0x0000000a03027c25 */ /* 0x000fc8000f8e00ff */
[----:B------:R-:W-:Y:S01]  /*19550*/  IMAD.MOV.U32 R2, RZ, RZ, R5 ;  /* 0x000000ffff027224 */ /* 0x000fe200078e0005 */
[----:B------:R-:W-:Y:S02]  /*19560*/  IADD3 RZ, P1, R3, R4, RZ ;  /* 0x0000000403ff7210 */ /* 0x000fe40007f3e0ff */
[----:B------:R-:W-:-:S03]  /*19570*/  IADD3.X R3, RZ, RZ, RZ, P0, !PT ;  /* 0x000000ffff037210 */ /* 0x000fc600007fe4ff */
[----:B------:R-:W-:-:S08]  /*19580*/  IMAD.WIDE.U32.X R2, R14, UR11, R2, P1 ;  /* 0x0000000b0e027c25 */ /* 0x000fd000088e0402 */
.L_x_427:
[----:B------:R-:W-:Y:S01]  /*19590*/  ULDC UR8, c[0x0][0x748] ;  /* 0x0001d20000087ab9 */ /* 0x000fe20000000800 */
[----:B------:R-:W-:Y:S02]  /*195a0*/  LOP3.LUT R12, R12, UR13, RZ, 0xc0, !PT ;  /* 0x0000000d0c0c7c12 */ /* 0x000fe4000f8ec0ff */
[----:B------:R-:W-:Y:S01]  /*195b0*/  SHF.R.U64 R3, R2, UR8, R3 ;  /* 0x0000000802037c19 */ /* 0x000fe20008001203 */
[----:B------:R-:W-:-:S04]  /*195c0*/  ULDC UR8, c[0x0][0x738] ;  /* 0x0001ce0000087ab9 */ /* 0x000fc80000000800 */
[----:B------:R-:W-:Y:S02]  /*195d0*/  IMAD.MOV R2, RZ, RZ, -R3 ;  /* 0x000000ffff027224 */ /* 0x000fe400078e0a03 */
[----:B------:R-:W-:Y:S02]  /*195e0*/  IMAD R12, R3, UR5, R12 ;  /* 0x00000005030c7c24 */ /* 0x000fe4000f8e020c */
[----:B------:R-:W-:Y:S01]  /*195f0*/  IMAD R13, R2, UR8, R13 ;  /* 0x00000008020d7c24 */ /* 0x000fe2000f8e020d */
[----:B------:R-:W-:Y:S01]  /*19600*/  ULDC UR8, c[0x0][0x710] ;  /* 0x0001c40000087ab9 */ /* 0x000fe20000000800 */
[----:B------:R-:W-:Y:S01]  /*19610*/  LOP3.LUT R2, R11, UR4, RZ, 0xc0, !PT ;  /* 0x000000040b027c12 */ /* 0x000fe2000f8ec0ff */
[----:B------:R-:W-:Y:S01]  /*19620*/  IMAD R7, R12, UR8, R7 ;  /* 0x000000080c077c24 */ /* 0x000fe2000f8e0207 */
[----:B------:R-:W-:Y:S01]  /*19630*/  ULDC UR8, c[0x0][0x700] ;  /* 0x0001c00000087ab9 */ /* 0x000fe20000000800 */
[----:B------:R-:W-:Y:S02]  /*19640*/  IMAD.MOV.U32 R3, RZ, RZ, 0x1 ;  /* 0x00000001ff037424 */ /* 0x000fe400078e00ff */
[----:B------:R-:W-:-:S05]  /*19650*/  IMAD R2, R13, UR8, R2 ;  /* 0x000000080d027c24 */ /* 0x000fca000f8e0202 */
[----:B------:R-:W-:Y:S02]  /*19660*/  SEL R4, R2, R7, !P2 ;  /* 0x0000000702047207 */ /* 0x000fe40005000000 */
[----:B------:R-:W-:-:S07]  /*19670*/  SEL R2, R7, R2, !P2 ;  /* 0x0000000207027207 */ /* 0x000fce0005000000 */
.L_x_425:
[----:B------:R-:W-:Y:S05]  /*19680*/  BSYNC B1 ;  /* 0x0000000000017941 */ /* 0x000fea0003800000 */
.L_x_424:
[----:B------:R-:W-:-:S13]  /*19690*/  LOP3.LUT P0, RZ, R3, 0xff, RZ, 0xc0, !PT ;  /* 0x000000ff03ff7812 */ /* 0x000fda000780c0ff */
[----:B------:R-:W-:Y:S05]  /*196a0*/  @P0 BRA `(.L_x_428) ;  /* 0xfffffff000ec0947 */ /* 0x000fea000383ffff */
[----:B------:R-:W-:Y:S05]  /*196b0*/  BSYNC B0 ;  /* 0x0000000000007941 */ /* 0x000fea0003800000 */
.L_x_417:
[----:B------:R-:W-:-:S03]  /*196c0*/  UMOV UR8, 0xffffffff ;  /* 0xffffffff00087882 */ /* 0x000fc60000000000 */
[----:B------:R-:W-:Y:S05]  /*196d0*/  BRA.DIV UR8, `(.L_x_429) ;  /* 0x0000000608087947 */ /* 0x000fea000b800000 */
[----:B------:R-:W-:-:S13]  /*196e0*/  ELECT P0, URZ, PT ;  /* 0x00000000003f782f */ /* 0x000fda0003800000 */
.L_x_443:
[----:B------:R-:W-:Y:S04]  /*196f0*/  BSSY B0, `(.L_x_430) ;  /* 0x000002c000007945 */ /* 0x000fe80003800000 */
[----:B------:R-:W-:Y:S05]  /*19700*/  @!P0 BRA `(.L_x_431) ;  /* 0x0000000000a88947 */ /* 0x000fea0003800000 */
[----:B------:R-:W-:-:S04]  /*19710*/  ULOP3.LUT UR8, UR6, 0x2, URZ, 0xfc, !UPT ;  /* 0x0000000206087892 */ /* 0x000fc8000f8efc3f */
[----:B------:R-:W-:-:S06]  /*19720*/  UISETP.NE.AND UP0, UPT, UR8, 0x3, UPT ;  /* 0x000000030800788c */ /* 0x000fcc000bf05270 */
[----:B------:R-:W-:-:S13]  /*19730*/  PLOP3.LUT P0, PT, PT, PT, UP0, 0x80, 0x0 ;  /* 0x000000000000781c */ /* 0x000fda0003f0f008 */
[----:B------:R-:W-:Y:S05]  /*19740*/  @!P0 BRA `(.L_x_432) ;  /* 0x0000000000048947 */ /* 0x000fea0003800000 */
[----:B------:R-:W-:Y:S01]  /*19750*/  BPT.TRAP 0x1 ;  /* 0x000000040000795c */ /* 0x000fe20000300000 */
.L_x_432:
[----:B------:R-:W0:Y:S01]  /*19760*/  S2R R3, SR_CgaCtaId ;  /* 0x0000000000037919 */ /* 0x000e220000008800 */
[----:B------:R-:W-:-:S04]  /*19770*/  MOV R2, 0x400 ;  /* 0x0000040000027802 */ /* 0x000fc80000000f00 */
[----:B0-----:R-:W-:Y:S02]  /*19780*/  LEA R3, R3, R2, 0x18 ;  /* 0x0000000203037211 */ /* 0x001fe400078ec0ff */
[----:B------:R-:W-:Y:S02]  /*19790*/  SHF.L.U32 R2, R0, 0x1f, RZ ;  /* 0x0000001f00027819 */ /* 0x000fe400000006ff */
[----:B------:R-:W-:-:S05]  /*197a0*/  IADD3 R3, R3, 0x20, RZ ;  /* 0x0000002003037810 */ /* 0x000fca0007ffe0ff */
[----:B------:R-:W-:-:S04]  /*197b0*/  IMAD R5, R6, 0x8, R3 ;  /* 0x0000000806057824 */ /* 0x000fc800078e0203 */
[----:B------:R-:W0:Y:S02]  /*197c0*/  SYNCS.PHASECHK.TRANS64.TRYWAIT P0, [R5+URZ], R2 ;  /* 0x00000002050075a7 */ /* 0x000e24000800017f */
[----:B0-----:R-:W-:Y:S05]  /*197d0*/  @!P0 BRA `(.L_x_433) ;  /* 0x0000000000e88947 */ /* 0x001fea0003800000 */
.L_x_444:
[----:B------:R-:W-:-:S05]  /*197e0*/  VIADD R6, R6, 0x1 ;  /* 0x0000000106067836 */ /* 0x000fca0000000000 */
[----:B------:R-:W-:-:S04]  /*197f0*/  ISETP.NE.AND P0, PT, R6, 0x4, PT ;  /* 0x000000040600780c */ /* 0x000fc80003f05270 */
[----:B0-----:R-:W-:Y:S02]  /*19800*/  SEL R5, RZ, 0x1, P0 ;  /* 0x00000001ff057807 */ /* 0x001fe40000000000 */
[----:B------:R-:W-:Y:S02]  /*19810*/  SEL R6, R6, RZ, P0 ;  /* 0x000000ff06067207 */ /* 0x000fe40000000000 */
[----:B------:R-:W-:-:S03]  /*19820*/  LOP3.LUT R5, R0, R5, RZ, 0x3c, !PT ;  /* 0x0000000500057212 */ /* 0x000fc600078e3cff */
[----:B------:R-:W-:Y:S01]  /*19830*/  IMAD R7, R6, 0x8, R3 ;  /* 0x0000000806077824 */ /* 0x000fe200078e0203 */
[----:B------:R-:W-:-:S04]  /*19840*/  SHF.L.U32 R0, R5, 0x1f, RZ ;  /* 0x0000001f05007819 */ /* 0x000fc800000006ff */
[----:B------:R-:W0:Y:S02]  /*19850*/  SYNCS.PHASECHK.TRANS64.TRYWAIT P0, [R7+URZ], R0 ;  /* 0x00000000070075a7 */ /* 0x000e24000800017f */
[----:B0-----:R-:W-:Y:S05]  /*19860*/  @!P0 BRA `(.L_x_434) ;  /* 0x0000000000d88947 */ /* 0x001fea0003800000 */
.L_x_445:
[----:B0-----:R-:W-:-:S04]  /*19870*/  IADD3 R0, R6, 0x1, RZ ;  /* 0x0000000106007810 */ /* 0x001fc80007ffe0ff */
[----:B------:R-:W-:-:S04]  /*19880*/  ISETP.NE.AND P0, PT, R0, 0x4, PT ;  /* 0x000000040000780c */ /* 0x000fc80003f05270 */
[----:B------:R-:W-:Y:S02]  /*19890*/  SEL R2, RZ, 0x1, P0 ;  /* 0x00000001ff027807 */ /* 0x000fe40000000000 */
[----:B------:R-:W-:Y:S02]  /*198a0*/  SEL R4, R0, RZ, P0 ;  /* 0x000000ff00047207 */ /* 0x000fe40000000000 */
[----:B------:R-:W-:-:S03]  /*198b0*/  LOP3.LUT R5, R5, R2, RZ, 0x3c, !PT ;  /* 0x0000000205057212 */ /* 0x000fc600078e3cff */
[----:B------:R-:W-:Y:S01]  /*198c0*/  IMAD R7, R4, 0x8, R3 ;  /* 0x0000000804077824 */ /* 0x000fe200078e0203 */
[----:B------:R-:W-:-:S04]  /*198d0*/  SHF.L.U32 R0, R5, 0x1f, RZ ;  /* 0x0000001f05007819 */ /* 0x000fc800000006ff */
[----:B------:R-:W0:Y:S02]  /*198e0*/  SYNCS.PHASECHK.TRANS64.TRYWAIT P0, [R7+URZ], R0 ;  /* 0x00000000070075a7 */ /* 0x000e24000800017f */
[----:B0-----:R-:W-:Y:S05]  /*198f0*/  @!P0 BRA `(.L_x_435) ;  /* 0x0000000000c88947 */ /* 0x001fea0003800000 */
.L_x_446:
[----:B0-----:R-:W-:-:S05]  /*19900*/  VIADD R0, R4, 0x1 ;  /* 0x0000000104007836 */ /* 0x001fca0000000000 */
[----:B------:R-:W-:-:S04]  /*19910*/  ISETP.NE.AND P0, PT, R0, 0x4, PT ;  /* 0x000000040000780c */ /* 0x000fc80003f05270 */
[----:B------:R-:W-:Y:S02]  /*19920*/  SEL R2, RZ, 0x1, P0 ;  /* 0x00000001ff027807 */ /* 0x000fe40000000000 */
[----:B------:R-:W-:Y:S02]  /*19930*/  SEL R0, R0, RZ, P0 ;  /* 0x000000ff00007207 */ /* 0x000fe40000000000 */
[----:B------:R-:W-:-:S03]  /*19940*/  LOP3.LUT R2, R5, R2, RZ, 0x3c, !PT ;  /* 0x0000000205027212 */ /* 0x000fc600078e3cff */
[----:B------:R-:W-:Y:S01]  /*19950*/  IMAD R3, R0, 0x8, R3 ;  /* 0x0000000800037824 */ /* 0x000fe200078e0203 */
[----:B------:R-:W-:-:S07]  /*19960*/  SHF.L.U32 R0, R2, 0x1f, RZ ;  /* 0x0000001f02007819 */ /* 0x000fce00000006ff */
.L_x_436:
[----:B0-----:R0:W1:Y:S02]  /*19970*/  SYNCS.PHASECHK.TRANS64.TRYWAIT P0, [R3+URZ], R0 ;  /* 0x00000000030075a7 */ /* 0x001064000800017f */
[----:B-1----:R-:W-:Y:S05]  /*19980*/  @!P0 NANOSLEEP.SYNCS 0x989680 ;  /* 0x009896800000895d */ /* 0x002fea0003900000 */
[----:B------:R-:W1:Y:S02]  /*19990*/  @!P0 SYNCS.PHASECHK.TRANS64 P0, [R3+URZ], R0 ;  /* 0x00000000030085a7 */ /* 0x000e64000800007f */
[----:B-1----:R-:W-:Y:S05]  /*199a0*/  @!P0 BRA `(.L_x_436) ;  /* 0xfffffffc00f08947 */ /* 0x002fea000383ffff */
.L_x_431:
[----:B------:R-:W-:Y:S05]  /*199b0*/  BSYNC B0 ;  /* 0x0000000000007941 */ /* 0x000fea0003800000 */
.L_x_430:
[----:B------:R-:W-:Y:S05]  /*199c0*/  EXIT ;  /* 0x000000000000794d */ /* 0x000fea0003800000 */
.L_x_21:
[----:B---3--:R-:W-:-:S04]  /*199d0*/  MOV R3, UR12 ;  /* 0x0000000c00037c02 */ /* 0x008fc80008000f00 */
[----:B------:R3:W4:Y:S03]  /*199e0*/  SYNCS.PHASECHK.TRANS64.TRYWAIT P0, [R3+URZ], R2 ;  /* 0x00000002030075a7 */ /* 0x000726000800017f */
[----:B----4-:R-:W-:Y:S05]  /*199f0*/  @!P0 NANOSLEEP.SYNCS 0x989680 ;  /* 0x009896800000895d */ /* 0x010fea0003900000 */
[----:B------:R-:W4:Y:S02]  /*19a00*/  @!P0 SYNCS.PHASECHK.TRANS64 P0, [R3+URZ], R2 ;  /* 0x00000002030085a7 */ /* 0x000f24000800007f */
[----:B----4-:R-:W-:Y:S05]  /*19a10*/  @!P0 BRA `(.L_x_21) ;  /* 0xfffffffc00ec8947 */ /* 0x010fea000383ffff */
[----:B------:R-:W-:Y:S05]  /*19a20*/  BRA `(.L_x_20) ;  /* 0xfffffe8800007947 */ /* 0x000fea000383ffff */
.L_x_418:
[----:B------:R-:W-:Y:S01]  /*19a30*/  BSSY B1, `(.L_x_437) ;  /* 0x0000006000017945 */ /* 0x000fe20003800000 */
[----:B------:R-:W-:-:S07]  /*19a40*/  IMAD.MOV.U32 R3, RZ, RZ, -0x1 ;  /* 0xffffffffff037424 */ /* 0x000fce00078e00ff */
[----:B------:R-:W-:Y:S05]  /*19a50*/  WARPSYNC.COLLECTIVE R3, `(.L_x_438) ;  /* 0x00000000030c7348 */ /* 0x000fea0003c00000 */
[----:B------:R-:W-:Y:S02]  /*19a60*/  ELECT P0, UR62, PT ;  /* 0x00000000003e782f */ /* 0x000fe40003800000 */
[----:B------:R-:W-:Y:S01]  /*19a70*/  MOV R3, UR62 ;  /* 0x0000003e00037c02 */ /* 0x000fe20008000f00 */
[----:B------:R-:W-:Y:S10]  /*19a80*/  ENDCOLLECTIVE ;  /* 0x000000000000791b */ /* 0x000ff40003800000 */
.L_x_438:
[----:B------:R-:W-:Y:S05]  /*19a90*/  BSYNC B1 ;  /* 0x0000000000017941 */ /* 0x000fea0003800000 */
.L_x_437:
[----:B------:R-:W-:Y:S05]  /*19aa0*/  BRA `(.L_x_439) ;  /* 0xffffffec00f87947 */ /* 0x000fea000383ffff */
.L_x_421:
[----:B0-----:R0:W1:Y:S02]  /*19ab0*/  SYNCS.PHASECHK.TRANS64.TRYWAIT P0, [R18+URZ+0x20], R7 ;  /* 0x00002007120075a7 */ /* 0x001064000800017f */
[----:B-1----:R-:W-:Y:S05]  /*19ac0*/  @!P0 NANOSLEEP.SYNCS 0x989680 ;  /* 0x009896800000895d */ /* 0x002fea0003900000 */
[----:B------:R-:W1:Y:S02]  /*19ad0*/  @!P0 SYNCS.PHASECHK.TRANS64 P0, [R18+URZ+0x20], R7 ;  /* 0x00002007120085a7 */ /* 0x000e64000800007f */
[----:B-1----:R-:W-:Y:S05]  /*19ae0*/  @!P0 BRA `(.L_x_421) ;  /* 0xfffffffc00f08947 */ /* 0x002fea000383ffff */
[----:B------:R-:W-:Y:S05]  /*19af0*/  BRA `(.L_x_440) ;  /* 0xfffffff000307947 */ /* 0x000fea000383ffff */
.L_x_429:
[----:B------:R-:W-:Y:S01]  /*19b00*/  BSSY B0, `(.L_x_441) ;  /* 0x0000006000007945 */ /* 0x000fe20003800000 */
[----:B------:R-:W-:-:S07]  /*19b10*/  IMAD.MOV.U32 R3, RZ, RZ, -0x1 ;  /* 0xffffffffff037424 */ /* 0x000fce00078e00ff */
[----:B------:R-:W-:Y:S05]  /*19b20*/  WARPSYNC.COLLECTIVE R3, `(.L_x_442) ;  /* 0x00000000030c7348 */ /* 0x000fea0003c00000 */
[----:B------:R-:W-:Y:S02]  /*19b30*/  ELECT P0, UR62, PT ;  /* 0x00000000003e782f */ /* 0x000fe40003800000 */
[----:B------:R-:W-:Y:S01]  /*19b40*/  MOV R3, UR62 ;  /* 0x0000003e00037c02 */ /* 0x000fe20008000f00 */
[----:B------:R-:W-:Y:S10]  /*19b50*/  ENDCOLLECTIVE ;  /* 0x000000000000791b */ /* 0x000ff40003800000 */
.L_x_442:
[----:B------:R-:W-:Y:S05]  /*19b60*/  BSYNC B0 ;  /* 0x0000000000007941 */ /* 0x000fea0003800000 */
.L_x_441:
[----:B------:R-:W-:Y:S05]  /*19b70*/  BRA `(.L_x_443) ;  /* 0xfffffff800dc7947 */ /* 0x000fea000383ffff */
.L_x_433:
[----:B0-----:R0:W1:Y:S02]  /*19b80*/  SYNCS.PHASECHK.TRANS64.TRYWAIT P0, [R5+URZ], R2 ;  /* 0x00000002050075a7 */ /* 0x001064000800017f */
[----:B-1----:R-:W-:Y:S05]  /*19b90*/  @!P0 NANOSLEEP.SYNCS 0x989680 ;  /* 0x009896800000895d */ /* 0x002fea0003900000 */
[----:B------:R-:W1:Y:S02]  /*19ba0*/  @!P0 SYNCS.PHASECHK.TRANS64 P0, [R5+URZ], R2 ;  /* 0x00000002050085a7 */ /* 0x000e64000800007f */
[----:B-1----:R-:W-:Y:S05]  /*19bb0*/  @!P0 BRA `(.L_x_433) ;  /* 0xfffffffc00f08947 */ /* 0x002fea000383ffff */
[----:B------:R-:W-:Y:S05]  /*19bc0*/  BRA `(.L_x_444) ;  /* 0xfffffffc00047947 */ /* 0x000fea000383ffff */
.L_x_434:
[----:B0-----:R0:W1:Y:S02]  /*19bd0*/  SYNCS.PHASECHK.TRANS64.TRYWAIT P0, [R7+URZ], R0 ;  /* 0x00000000070075a7 */ /* 0x001064000800017f */
[----:B-1----:R-:W-:Y:S05]  /*19be0*/  @!P0 NANOSLEEP.SYNCS 0x989680 ;  /* 0x009896800000895d */ /* 0x002fea0003900000 */
[----:B------:R-:W1:Y:S02]  /*19bf0*/  @!P0 SYNCS.PHASECHK.TRANS64 P0, [R7+URZ], R0 ;  /* 0x00000000070085a7 */ /* 0x000e64000800007f */
[----:B-1----:R-:W-:Y:S05]  /*19c00*/  @!P0 BRA `(.L_x_434) ;  /* 0xfffffffc00f08947 */ /* 0x002fea000383ffff */
[----:B------:R-:W-:Y:S05]  /*19c10*/  BRA `(.L_x_445) ;  /* 0xfffffffc00147947 */ /* 0x000fea000383ffff */
.L_x_435:
[----:B0-----:R0:W1:Y:S02]  /*19c20*/  SYNCS.PHASECHK.TRANS64.TRYWAIT P0, [R7+URZ], R0 ;  /* 0x00000000070075a7 */ /* 0x001064000800017f */
[----:B-1----:R-:W-:Y:S05]  /*19c30*/  @!P0 NANOSLEEP.SYNCS 0x989680 ;  /* 0x009896800000895d */ /* 0x002fea0003900000 */
[----:B------:R-:W1:Y:S02]  /*19c40*/  @!P0 SYNCS.PHASECHK.TRANS64 P0, [R7+URZ], R0 ;  /* 0x00000000070085a7 */ /* 0x000e64000800007f */
[----:B-1----:R-:W-:Y:S05]  /*19c50*/  @!P0 BRA `(.L_x_435) ;  /* 0xfffffffc00f08947 */ /* 0x002fea000383ffff */
[----:B------:R-:W-:Y:S05]  /*19c60*/  BRA `(.L_x_446) ;  /* 0xfffffffc00247947 */ /* 0x000fea000383ffff */
.L_x_447:
[----:B------:R-:W-:-:S00]  /*19c70*/  BRA `(.L_x_447) ;  /* 0xfffffffc00fc7947 */ /* 0x000fc0000383ffff */
[----:B------:R-:W-:-:S00]  /*19c80*/  NOP ;  /* 0x0000000000007918 */ /* 0x000fc00000000000 */
[----:B------:R-:W-:-:S00]  /*19c90*/  NOP ;  /* 0x0000000000007918 */ /* 0x000fc00000000000 */
[----:B------:R-:W-:-:S00]  /*19ca0*/  NOP ;  /* 0x0000000000007918 */ /* 0x000fc00000000000 */
[----:B------:R-:W-:-:S00]  /*19cb0*/  NOP ;  /* 0x0000000000007918 */ /* 0x000fc00000000000 */
[----:B------:R-:W-:-:S00]  /*19cc0*/  NOP ;  /* 0x0000000000007918 */ /* 0x000fc00000000000 */
[----:B------:R-:W-:-:S00]  /*19cd0*/  NOP ;  /* 0x0000000000007918 */ /* 0x000fc00000000000 */
[----:B------:R-:W-:-:S00]  /*19ce0*/  NOP ;  /* 0x0000000000007918 */ /* 0x000fc00000000000 */
[----:B------:R-:W-:-:S00]  /*19cf0*/  NOP ;  /* 0x0000000000007918 */ /* 0x000fc00000000000 */
.L_x_448:


//--------------------- .nv.shared._ZN7cutlass13device_kernelINS_4gemm6kernel13GemmUniversalIN4cute5tupleIJiiiiEEENS1_10collective13CollectiveMmaINS1_40MainloopSm90TmaGmmaWarpSpecializedSparseILi4ENS5_IJNS4_1CILi2EEENSA_ILi1EEESC_EEENS1_35KernelTmaWarpSpecializedCooperativeEEENS5_IJNSA_ILi256EEESG_NSA_ILi64EEEEEENS_6half_tENS5_IJNS4_6LayoutINS5_IJiNS5_IJSB_iEEEiEEENS5_IJlNS5_IJSC_SB_EEElEEEEENSK_INS5_IJNS5_IJNS5_IJNSA_ILi8EEESB_NSA_ILi4EEEEEEiEEENS5_IJNS5_IJNSA_ILi16EEESB_SB_EEEiEEEiEEENS5_IJNS5_IJNS5_IJSH_SU_NSA_ILi1024EEEEEENSA_ILi4096EEEEEENS5_IJNS5_IJSC_NSA_ILi512EEENSA_ILi32EEEEEElEEElEEEEEEEESJ_NS5_IJlSC_lEEENS4_8TiledMMAINS4_8MMA_AtomIJNS4_4SM904GMMA6SPARSE27GMMA_64x256x32_F32F16F16_SSILNS1D_5MajorE0ELS1G_0ELNS1D_7ScaleInE1ELS1H_1ELNS1D_9SparseSelE0EEEEEENSK_ISD_NS5_IJSC_NSA_ILi0EEES1L_EEEEENS5_IJNS4_10UnderscoreES1O_S1O_EEEEENS4_13SM90_TMA_LOADENS4_14ComposedLayoutINS4_7SwizzleILi2ELi4ELi3EEENS4_25smem_sparse_ptr_flag_bitsILi2ELi16EEENSK_INS5_IJNS5_IJSC_SQ_EEENS5_IJSB_S13_EEEEEENS5_IJNS5_IJS1L_SH_EEESN_EEEEEEEvNS4_8identityENS4_23SM90_TMA_LOAD_MULTICASTENS1S_INS1T_ILi3ELi4ELi3EEENS4_18smem_ptr_flag_bitsILi16EEENSK_INS5_IJSQ_SH_EEENS5_IJSH_SC_EEEEEEEvS24_EENS_8epilogue10collective6detail29Sm90TmaWarpSpecializedAdapterINS2F_15DefaultEpilogueIfNS5_IJSC_llEEES2J_NS2E_6thread17LinearCombinationIfLi1EffLNS2K_9ScaleType4KindE0ELNS_15FloatRoundStyleE2EfEENS1_15EpilogueDefaultEEEEEvvEEEEvNT_6ParamsE --------------------------
	.section	.nv.shared._ZN7cutlass13device_kernelINS_4gemm6kernel13GemmUniversalIN4cute5tupleIJiiiiEEENS1_10collective13CollectiveMmaINS1_40MainloopSm90TmaGmmaWarpSpecializedSparseILi4ENS5_IJNS4_1CILi2EEENSA_ILi1EEESC_EEENS1_35KernelTmaWarpSpecializedCooperativeEEENS5_IJNSA_ILi256EEESG_NSA_ILi64EEEEEENS_6half_tENS5_IJNS4_6LayoutINS5_IJiNS5_IJSB_iEEEiEEENS5_IJlNS5_IJSC_SB_EEElEEEEENSK_INS5_IJNS5_IJNS5_IJNSA_ILi8EEESB_NSA_ILi4EEEEEEiEEENS5_IJNS5_IJNSA_ILi16EEESB_SB_EEEiEEEiEEENS5_IJNS5_IJNS5_IJSH_SU_NSA_ILi1024EEEEEENSA_ILi4096EEEEEENS5_IJNS5_IJSC_NSA_ILi512EEENSA_ILi32EEEEEElEEElEEEEEEEESJ_NS5_IJlSC_lEEENS4_8TiledMMAINS4_8MMA_AtomIJNS4_4SM904GMMA6SPARSE27GMMA_64x256x32_F32F16F16_SSILNS1D_5MajorE0ELS1G_0ELNS1D_7ScaleInE1ELS1H_1ELNS1D_9SparseSelE0EEEEEENSK_ISD_NS5_IJSC_NSA_ILi0EEES1L_EEEEENS5_IJNS4_10UnderscoreES1O_S1O_EEEEENS4_13SM90_TMA_LOADENS4_14ComposedLayoutINS4_7SwizzleILi2ELi4ELi3EEENS4_25smem_sparse_ptr_flag_bitsILi2ELi16EEENSK_INS5_IJNS5_IJSC_SQ_EEENS5_IJSB_S13_EEEEEENS5_IJNS5_IJS1L_SH_EEESN_EEEEEEEvNS4_8identityENS4_23SM90_TMA_LOAD_MULTICASTENS1S_INS1T_ILi3ELi4ELi3EEENS4_18smem_ptr_flag_bitsILi16EEENSK_INS5_IJSQ_SH_EEENS5_IJSH_SC_EEEEEEEvS24_EENS_8epilogue10collective6detail29Sm90TmaWarpSpecializedAdapterINS2F_15DefaultEpilogueIfNS5_IJSC_llEEES2J_NS2E_6thread17LinearCombinationIfLi1EffLNS2K_9ScaleType4KindE0ELNS_15FloatRoundStyleE2EfEENS1_15EpilogueDefaultEEEEEvvEEEEvNT_6ParamsE,"aw",@nobits
	.sectionflags	@""
	.align	16
	.zero		1024


//--------------------- .nv.shared.reserved.0     --------------------------
	.section	.nv.shared.reserved.0,"aw",@nobits
	.weak		__nv_reservedSMEM_offset_0_alias
	.size		__nv_reservedSMEM_offset_0_alias, 0, 0
	.other		__nv_reservedSMEM_offset_0_alias,@"STO_CUDA_RESERVED_SHARED STV_DEFAULT"
__nv_reservedSMEM_offset_0_alias:
	.zero		0


//--------------------- .nv.global                --------------------------
	.section	.nv.global,"aw",@nobits
.nv.global:
	.type		_ZN39_INTERNAL_0452ab3c_4_k_cu_e430f6cb_27874cute1_E,@object
	.size		_ZN39_INTERNAL_0452ab3c_4_k_cu_e430f6cb_27874cute1_E,(_ZN39_INTERNAL_0452ab3c_4_k_cu_e430f6cb_27874cuda3std3__45__cpo6cbeginE - _ZN39_INTERNAL_0452ab3c_4_k_cu_e430f6cb_27874cute1_E)
_ZN39_INTERNAL_0452ab3c_4_k_cu_e430f6cb_27874cute1_E:
	.zero		1
	.type		_ZN39_INTERNAL_0452ab3c_4_k_cu_e430f6cb_27874cuda3std3__45__cpo6cbeginE,@object
	.size		_ZN39_INTERNAL_0452ab3c_4_k_cu_e430f6cb_27874cuda3std3__45__cpo6cbeginE,(_ZN39_INTERNAL_0452ab3c_4_k_cu_e430f6cb_27874cuda3std3__48in_placeE - _ZN39_INTERNAL_0452ab3c_4_k_cu_e430f6cb_27874cuda3std3__45__cpo6cbeginE)
_ZN39_INTERNAL_0452ab3c_4_k_cu_e430f6cb_27874cuda3std3__45__cpo6cbeginE:
	.zero		1
	.type		_ZN39_INTERNAL_0452ab3c_4_k_cu_e430f6cb_27874cuda3std3__48in_placeE,@object
	.size		_ZN39_INTERNAL_0452ab3c_4_k_cu_e430f6cb_27874cuda3std3__48in_placeE,(_ZN39_INTERNAL_0452ab3c_4_k_cu_e430f6cb_27874cuda3std6ranges3__45__cpo9iter_moveE - _ZN39_INTERNAL_0452ab3c_4_k_cu_e430f6cb_27874cuda3std3__48in_placeE)
_ZN39_INTERNAL_0452ab3c_4_k_cu_e430f6cb_27874cuda3std3__48in_placeE:
	.zero		1
	.type		_ZN39_INTERNAL_0452ab3c_4_k_cu_e430f6cb_27874cuda3std6ranges3__45__cpo9iter_moveE,@object
	.size		_ZN39_INTERNAL_0452ab3c_4_k_cu_e430f6cb_27874cuda3std6ranges3__45__cpo9iter_moveE,(_ZN39_INTERNAL_0452ab3c_4_k_cu_e430f6cb_27874cuda3std3__45__cpo5beginE - _ZN39_INTERNAL_0452ab3c_4_k_cu_e430f6cb_27874cuda3std6ranges3__45__cpo9iter_moveE)
_ZN39_INTERNAL_0452ab3c_4_k_cu_e430f6cb_27874cuda3std6ranges3__45__cpo9iter_moveE:
	.zero		1
	.type		_ZN39_INTERNAL_0452ab3c_4_k_cu_e430f6cb_27874cuda3std3__45__cpo5beginE,@object
	.size		_ZN39_INTERNAL_0452ab3c_4_k_cu_e430f6cb_27874cuda3std3__45__cpo5beginE,(_ZN39_INTERNAL_0452ab3c_4_k_cu_e430f6cb_27874cuda3std3__441_GLOBAL__N__0452ab3c_4_k_cu_e430f6cb_27876ignoreE - _ZN39_INTERNAL_0452ab3c_4_k_cu_e430f6cb_27874cuda3std3__45__cpo5beginE)
_ZN39_INTERNAL_0452ab3c_4_k_cu_e430f6cb_27874cuda3std3__45__cpo5beginE:
	.zero		1
	.type		_ZN39_INTERNAL_0452ab3c_4_k_cu_e430f6cb_27874cuda3std3__441_GLOBAL__N__0452ab3c_4_k_cu_e430f6cb_27876ignoreE,@object
	.size		_ZN39_INTERNAL_0452ab3c_4_k_cu_e430f6cb_27874cuda3std3__441_GLOBAL__N__0452ab3c_4_k_cu_e430f6cb_27876ignoreE,(_ZN39_INTERNAL_0452ab3c_4_k_cu_e430f6cb_27874cute7productE - _ZN39_INTERNAL_0452ab3c_4_k_cu_e430f6cb_27874cuda3std3__441_GLOBAL__N__0452ab3c_4_k_cu_e430f6cb_27876ignoreE)
_ZN39_INTERNAL_0452ab3c_4_k_cu_e430f6cb_27874cuda3std3__441_GLOBAL__N__0452ab3c_4_k_cu_e430f6cb_27876ignoreE:
	.zero		1
	.type		_ZN39_INTERNAL_0452ab3c_4_k_cu_e430f6cb_27874cute7productE,@object
	.size		_ZN39_INTERNAL_0452ab3c_4_k_cu_e430f6cb_27874cute7productE,(_ZN39_INTERNAL_0452ab3c_4_k_cu_e430f6cb_27874cuda3std3__45__cpo3endE - _ZN39_INTERNAL_0452ab3c_4_k_cu_e430f6cb_27874cute7productE)
_ZN39_INTERNAL_0452ab3c_4_k_cu_e430f6cb_27874cute7productE:
	.zero		1
	.type		_ZN39_INTERNAL_0452ab3c_4_k_cu_e430f6cb_27874cuda3std3__45__cpo3endE,@object
	.size		_ZN39_INTERNAL_0452ab3c_4_k_cu_e430f6cb_27874cuda3std3__45__cpo3endE,(_ZN39_INTERNAL_0452ab3c_4_k_cu_e430f6cb_27874cuda3std3__419piecewise_constructE - _ZN39_INTERNAL_0452ab3c_4_k_cu_e430f6cb_27874cuda3std3__45__cpo3endE)
_ZN39_INTERNAL_0452ab3c_4_k_cu_e430f6cb_27874cuda3std3__45__cpo3endE:
	.zero		1
	.type		_ZN39_INTERNAL_0452ab3c_4_k_cu_e430f6cb_27874cuda3std3__419piecewise_constructE,@object
	.size		_ZN39_INTERNAL_0452ab3c_4_k_cu_e430f6cb_27874cuda3std3__419piecewise_constructE,(_ZN39_INTERNAL_0452ab3c_4_k_cu_e430f6cb_27874cuda3std3__45__cpo4cendE - _ZN39_INTERNAL_0452ab3c_4_k_cu_e430f6cb_27874cuda3std3__419piecewise_constructE)
_ZN39_INTERNAL_0452ab3c_4_k_cu_e430f6cb_27874cuda3std3__419piecewise_constructE:
	.zero		1
	.type		_ZN39_INTERNAL_0452ab3c_4_k_cu_e430f6cb_27874cuda3std3__45__cpo4cendE,@object
	.size		_ZN39_INTERNAL_0452ab3c_4_k_cu_e430f6cb_27874cuda3std3__45__cpo4cendE,(_ZN39_INTERNAL_0452ab3c_4_k_cu_e430f6cb_27874cuda3std6ranges3__45__cpo4swapE - _ZN39_INTERNAL_0452ab3c_4_k_cu_e430f6cb_27874cuda3std3__45__cpo4cendE)
_ZN39_INTERNAL_0452ab3c_4_k_cu_e430f6cb_27874cuda3std3__45__cpo4cendE:
	.zero		1
	.type		_ZN39_INTERNAL_0452ab3c_4_k_cu_e430f6cb_27874cuda3std6ranges3__45__cpo4swapE,@object
	.size		_ZN39_INTERNAL_0452ab3c_4_k_cu_e430f6cb_27874cuda3std6ranges3__45__cpo4swapE,(.L_7 - _ZN39_INTERNAL_0452ab3c_4_k_cu_e430f6cb_27874cuda3std6ranges3__45__cpo4swapE)
_ZN39_INTERNAL_0452ab3c_4_k_cu_e430f6cb_27874cuda3std6ranges3__45__cpo4swapE:
	.zero		1
.L_7:


//--------------------- .nv.constant0._ZN7cutlass13device_kernelINS_4gemm6kernel13GemmUniversalIN4cute5tupleIJiiiiEEENS1_10collective13CollectiveMmaINS1_40MainloopSm90TmaGmmaWarpSpecializedSparseILi4ENS5_IJNS4_1CILi2EEENSA_ILi1EEESC_EEENS1_35KernelTmaWarpSpecializedCooperativeEEENS5_IJNSA_ILi256EEESG_NSA_ILi64EEEEEENS_6half_tENS5_IJNS4_6LayoutINS5_IJiNS5_IJSB_iEEEiEEENS5_IJlNS5_IJSC_SB_EEElEEEEENSK_INS5_IJNS5_IJNS5_IJNSA_ILi8EEESB_NSA_ILi4EEEEEEiEEENS5_IJNS5_IJNSA_ILi16EEESB_SB_EEEiEEEiEEENS5_IJNS5_IJNS5_IJSH_SU_NSA_ILi1024EEEEEENSA_ILi4096EEEEEENS5_IJNS5_IJSC_NSA_ILi512EEENSA_ILi32EEEEEElEEElEEEEEEEESJ_NS5_IJlSC_lEEENS4_8TiledMMAINS4_8MMA_AtomIJNS4_4SM904GMMA6SPARSE27GMMA_64x256x32_F32F16F16_SSILNS1D_5MajorE0ELS1G_0ELNS1D_7ScaleInE1ELS1H_1ELNS1D_9SparseSelE0EEEEEENSK_ISD_NS5_IJSC_NSA_ILi0EEES1L_EEEEENS5_IJNS4_10UnderscoreES1O_S1O_EEEEENS4_13SM90_TMA_LOADENS4_14ComposedLayoutINS4_7SwizzleILi2ELi4ELi3EEENS4_25smem_sparse_ptr_flag_bitsILi2ELi16EEENSK_INS5_IJNS5_IJSC_SQ_EEENS5_IJSB_S13_EEEEEENS5_IJNS5_IJS1L_SH_EEESN_EEEEEEEvNS4_8identityENS4_23SM90_TMA_LOAD_MULTICASTENS1S_INS1T_ILi3ELi4ELi3EEENS4_18smem_ptr_flag_bitsILi16EEENSK_INS5_IJSQ_SH_EEENS5_IJSH_SC_EEEEEEEvS24_EENS_8epilogue10collective6detail29Sm90TmaWarpSpecializedAdapterINS2F_15DefaultEpilogueIfNS5_IJSC_llEEES2J_NS2E_6thread17LinearCombinationIfLi1EffLNS2K_9ScaleType4KindE0ELNS_15FloatRoundStyleE2EfEENS1_15EpilogueDefaultEEEEEvvEEEEvNT_6ParamsE --------------------------
	.section	.nv.constant0._ZN7cutlass13device_kernelINS_4gemm6kernel13GemmUniversalIN4cute5tupleIJiiiiEEENS1_10collective13CollectiveMmaINS1_40MainloopSm90TmaGmmaWarpSpecializedSparseILi4ENS5_IJNS4_1CILi2EEENSA_ILi1EEESC_EEENS1_35KernelTmaWarpSpecializedCooperativeEEENS5_IJNSA_ILi256EEESG_NSA_ILi64EEEEEENS_6half_tENS5_IJNS4_6LayoutINS5_IJiNS5_IJSB_iEEEiEEENS5_IJlNS5_IJSC_SB_EEElEEEEENSK_INS5_IJNS5_IJNS5_IJNSA_ILi8EEESB_NSA_ILi4EEEEEEiEEENS5_IJNS5_IJNSA_ILi16EEESB_SB_EEEiEEEiEEENS5_IJNS5_IJNS5_IJSH_SU_NSA_ILi1024EEEEEENSA_ILi4096EEEEEENS5_IJNS5_IJSC_NSA_ILi512EEENSA_ILi32EEEEEElEEElEEEEEEEESJ_NS5_IJlSC_lEEENS4_8TiledMMAINS4_8MMA_AtomIJNS4_4SM904GMMA6SPARSE27GMMA_64x256x32_F32F16F16_SSILNS1D_5MajorE0ELS1G_0ELNS1D_7ScaleInE1ELS1H_1ELNS1D_9SparseSelE0EEEEEENSK_ISD_NS5_IJSC_NSA_ILi0EEES1L_EEEEENS5_IJNS4_10UnderscoreES1O_S1O_EEEEENS4_13SM90_TMA_LOADENS4_14ComposedLayoutINS4_7SwizzleILi2ELi4ELi3EEENS4_25smem_sparse_ptr_flag_bitsILi2ELi16EEENSK_INS5_IJNS5_IJSC_SQ_EEENS5_IJSB_S13_EEEEEENS5_IJNS5_IJS1L_SH_EEESN_EEEEEEEvNS4_8identityENS4_23SM90_TMA_LOAD_MULTICASTENS1S_INS1T_ILi3ELi4ELi3EEENS4_18smem_ptr_flag_bitsILi16EEENSK_INS5_IJSQ_SH_EEENS5_IJSH_SC_EEEEEEEvS24_EENS_8epilogue10collective6detail29Sm90TmaWarpSpecializedAdapterINS2F_15DefaultEpilogueIfNS5_IJSC_llEEES2J_NS2E_6thread17LinearCombinationIfLi1EffLNS2K_9ScaleType4KindE0ELNS_15FloatRoundStyleE2EfEENS1_15EpilogueDefaultEEEEEvvEEEEvNT_6ParamsE,"a",@progbits
	.sectionflags	@""
	.align	4
.nv.constant0._ZN7cutlass13device_kernelINS_4gemm6kernel13GemmUniversalIN4cute5tupleIJiiiiEEENS1_10collective13CollectiveMmaINS1_40MainloopSm90TmaGmmaWarpSpecializedSparseILi4ENS5_IJNS4_1CILi2EEENSA_ILi1EEESC_EEENS1_35KernelTmaWarpSpecializedCooperativeEEENS5_IJNSA_ILi256EEESG_NSA_ILi64EEEEEENS_6half_tENS5_IJNS4_6LayoutINS5_IJiNS5_IJSB_iEEEiEEENS5_IJlNS5_IJSC_SB_EEElEEEEENSK_INS5_IJNS5_IJNS5_IJNSA_ILi8EEESB_NSA_ILi4EEEEEEiEEENS5_IJNS5_IJNSA_ILi16EEESB_SB_EEEiEEEiEEENS5_IJNS5_IJNS5_IJSH_SU_NSA_ILi1024EEEEEENSA_ILi4096EEEEEENS5_IJNS5_IJSC_NSA_ILi512EEENSA_ILi32EEEEEElEEElEEEEEEEESJ_NS5_IJlSC_lEEENS4_8TiledMMAINS4_8MMA_AtomIJNS4_4SM904GMMA6SPARSE27GMMA_64x256x32_F32F16F16_SSILNS1D_5MajorE0ELS1G_0ELNS1D_7ScaleInE1ELS1H_1ELNS1D_9SparseSelE0EEEEEENSK_ISD_NS5_IJSC_NSA_ILi0EEES1L_EEEEENS5_IJNS4_10UnderscoreES1O_S1O_EEEEENS4_13SM90_TMA_LOADENS4_14ComposedLayoutINS4_7SwizzleILi2ELi4ELi3EEENS4_25smem_sparse_ptr_flag_bitsILi2ELi16EEENSK_INS5_IJNS5_IJSC_SQ_EEENS5_IJSB_S13_EEEEEENS5_IJNS5_IJS1L_SH_EEESN_EEEEEEEvNS4_8identityENS4_23SM90_TMA_LOAD_MULTICASTENS1S_INS1T_ILi3ELi4ELi3EEENS4_18smem_ptr_flag_bitsILi16EEENSK_INS5_IJSQ_SH_EEENS5_IJSH_SC_EEEEEEEvS24_EENS_8epilogue10collective6detail29Sm90TmaWarpSpecializedAdapterINS2F_15DefaultEpilogueIfNS5_IJSC_llEEES2J_NS2E_6thread17LinearCombinationIfLi1EffLNS2K_9ScaleType4KindE0ELNS_15FloatRoundStyleE2EfEENS1_15EpilogueDefaultEEEEEvvEEEEvNT_6ParamsE:
	.zero		1920


//--------------------- SYMBOLS --------------------------

	.type		.nv.reservedSmem.offset0,@object
	.size		.nv.reservedSmem.offset0,0x4
